def matmul_kernel(
    a_ptr,
    b_ptr,
    c_ptr,
    M,
    N,
    K,
    stride_am,
    stride_ak,
    stride_bk,
    stride_bn,
    stride_cm,
    stride_cn,
    BLOCK_M: tl.constexpr,
    BLOCK_N: tl.constexpr,
    BLOCK_K: tl.constexpr,
    GROUP_M: tl.constexpr,
):
    pid = tl.program_id(axis=0)
    num_pid_m = tl.cdiv(M, BLOCK_M)
    num_pid_n = tl.cdiv(N, BLOCK_N)
    num_pid_in_group = GROUP_M * num_pid_n
    group_id = pid // num_pid_in_group
    first_pid_m = group_id * GROUP_M
    group_size_m = min(num_pid_m - first_pid_m, GROUP_M)
    pid_m = first_pid_m + ((pid % num_pid_in_group) % group_size_m)
    pid_n = (pid % num_pid_in_group) // group_size_m

    offs_am = (pid_m * BLOCK_M + tl.arange(0, BLOCK_M)) % M
    offs_bn = (pid_n * BLOCK_N + tl.arange(0, BLOCK_N)) % N
    offs_k = tl.arange(0, BLOCK_K)
    a_ptrs = a_ptr + offs_am[:, None] * stride_am + offs_k[None, :] * stride_ak
    b_ptrs = b_ptr + offs_k[:, None] * stride_bk + offs_bn[None, :] * stride_bn

    acc = tl.zeros((BLOCK_M, BLOCK_N), dtype=tl.float32)
    for kk in range(0, tl.cdiv(K, BLOCK_K)):
        a = tl.load(a_ptrs, mask=offs_k[None, :] < K - kk * BLOCK_K, other=0.0)
        b = tl.load(b_ptrs, mask=offs_k[:, None] < K - kk * BLOCK_K, other=0.0)
        acc = tl.dot(a, b, acc)
        a_ptrs += BLOCK_K * stride_ak
        b_ptrs += BLOCK_K * stride_bk

    c = acc.to(c_ptr.dtype.element_ty)
    offs_cm = pid_m * BLOCK_M + tl.arange(0, BLOCK_M)
    offs_cn = pid_n * BLOCK_N + tl.arange(0, BLOCK_N)
    c_ptrs = c_ptr + offs_cm[:, None] * stride_cm + offs_cn[None, :] * stride_cn
    mask = (offs_cm[:, None] < M) & (offs_cn[None, :] < N)
    tl.store(c_ptrs, c, mask=mask)

# config = {"BLOCK_K": 64, "BLOCK_M": 256, "BLOCK_N": 16, "GROUP_M": 8, "arch": "sm_100", "dtype": "fp8e4m3", "num_ctas": 1, "num_stages": 3, "num_warps": 4}
# arch = sm_100


// ===== COMPILED SASS (sm_100a) =====

	.target	sm_100a

	.elftype	@"ET_EXEC"


//--------------------- .note.nv.tkinfo           --------------------------
	.section	.note.nv.tkinfo,"",@"SHT_NOTE"
	.sectionflags	@"SHF_NOTE_NV_TKINFO"
	.tkinfo
        /*0018*/ 	.word	0x00000081
        /*0030*/ 	.string	""
        /*0030*/ 	.string	"ptxas-blackwell"
        /*0030*/ 	.string	"Cuda compilation tools, release 12.9, V12.9.86"
        /*0030*/ 	.string	"Build cuda_12.9.r12.9/compiler.36037853_0"
        /*0030*/ 	.string	"-v  -suppress-debug-info  -lineinfo  -arch sm_100a "



//--------------------- .note.nv.cuver            --------------------------
	.section	.note.nv.cuver,"",@"SHT_NOTE"
	.sectionflags	@"SHF_NOTE_NV_CUVER"
        /*0018*/ 	.short	0x0001
        /*001a*/ 	.short	0x0064
        /*001c*/ 	.short	0x0001
        /*001e*/ 	.short	0x0000
        /*0020*/ 	.short	0x0001
        /*0022*/ 	.short	0x0000


//--------------------- .nv.info                  --------------------------
	.section	.nv.info,"",@"SHT_CUDA_INFO"
	.align	4


	//----- nvinfo : EIATTR_REGCOUNT
	.align		4
        /*0000*/ 	.byte	0x04, 0x2f
        /*0002*/ 	.short	(.L_4 - .L_3)
	.align		4
.L_3:
        /*0004*/ 	.word	index@(matmul_kernel)
        /*0008*/ 	.word	0x00000038


	//----- nvinfo : EIATTR_FRAME_SIZE
	.align		4
.L_4:
        /*000c*/ 	.byte	0x04, 0x11
        /*000e*/ 	.short	(.L_6 - .L_5)
	.align		4
.L_5:
        /*0010*/ 	.word	index@($__internal_2_$__cuda_sm10x_tcgen05_guardrail_trap_unallocated_columns_being_dealloced)
        /*0014*/ 	.word	0x00000798


	//----- nvinfo : EIATTR_FRAME_SIZE
	.align		4
.L_6:
        /*0018*/ 	.byte	0x04, 0x11
        /*001a*/ 	.short	(.L_8 - .L_7)
	.align		4
.L_7:
        /*001c*/ 	.word	index@($__internal_1_$__cuda_sm10x_tcgen05_guardrail_trap_phase_invalid_during_alloc)
        /*0020*/ 	.word	0x00000798


	//----- nvinfo : EIATTR_FRAME_SIZE
	.align		4
.L_8:
        /*0024*/ 	.byte	0x04, 0x11
        /*0026*/ 	.short	(.L_10 - .L_9)
	.align		4
.L_9:
        /*0028*/ 	.word	index@($__internal_0_$__cuda_sm10x_tcgen05_guardrail_trap_col_being_dealloced_not_returned_by_alloc)
        /*002c*/ 	.word	0x00000798


	//----- nvinfo : EIATTR_FRAME_SIZE
	.align		4
.L_10:
        /*0030*/ 	.byte	0x04, 0x11
        /*0032*/ 	.short	(.L_12 - .L_11)
	.align		4
.L_11:
        /*0034*/ 	.word	index@(matmul_kernel)
        /*0038*/ 	.word	0x00000798


	//----- nvinfo : EIATTR_MIN_STACK_SIZE
	.align		4
.L_12:
        /*003c*/ 	.byte	0x04, 0x12
        /*003e*/ 	.short	(.L_14 - .L_13)
	.align		4
.L_13:
        /*0040*/ 	.word	index@(matmul_kernel)
        /*0044*/ 	.word	0x00000798
.L_14:


//--------------------- .nv.info.matmul_kernel    --------------------------
	.section	.nv.info.matmul_kernel,"",@"SHT_CUDA_INFO"
	.sectionflags	@""
	.align	4


	//----- nvinfo : EIATTR_CUDA_API_VERSION
	.align		4
        /*0000*/ 	.byte	0x04, 0x37
        /*0002*/ 	.short	(.L_16 - .L_15)
.L_15:
        /*0004*/ 	.word	0x00000081


	//----- nvinfo : EIATTR_KPARAM_INFO
	.align		4
.L_16:
        /*0008*/ 	.byte	0x04, 0x17
        /*000a*/ 	.short	(.L_18 - .L_17)
.L_17:
        /*000c*/ 	.word	0x00000000
        /*0010*/ 	.short	0x000d
        /*0012*/ 	.short	0x0048
        /*0014*/ 	.byte	0x00, 0xf4, 0x21, 0x00


	//----- nvinfo : EIATTR_KPARAM_INFO
	.align		4
.L_18:
        /*0018*/ 	.byte	0x04, 0x17
        /*001a*/ 	.short	(.L_20 - .L_19)
.L_19:
        /*001c*/ 	.word	0x00000000
        /*0020*/ 	.short	0x000c
        /*0022*/ 	.short	0x0040
        /*0024*/ 	.byte	0x00, 0xf4, 0x21, 0x00


	//----- nvinfo : EIATTR_KPARAM_INFO
	.align		4
.L_20:
        /*0028*/ 	.byte	0x04, 0x17
        /*002a*/ 	.short	(.L_22 - .L_21)
.L_21:
        /*002c*/ 	.word	0x00000000
        /*0030*/ 	.short	0x000b
        /*0032*/ 	.short	0x0038
        /*0034*/ 	.byte	0x00, 0xf0, 0x11, 0x00


	//----- nvinfo : EIATTR_KPARAM_INFO
	.align		4
.L_22:
        /*0038*/ 	.byte	0x04, 0x17
        /*003a*/ 	.short	(.L_24 - .L_23)
.L_23:
        /*003c*/ 	.word	0x00000000
        /*0040*/ 	.short	0x000a
        /*0042*/ 	.short	0x0034
        /*0044*/ 	.byte	0x00, 0xf0, 0x11, 0x00


	//----- nvinfo : EIATTR_KPARAM_INFO
	.align		4
.L_24:
        /*0048*/ 	.byte	0x04, 0x17
        /*004a*/ 	.short	(.L_26 - .L_25)
.L_25:
        /*004c*/ 	.word	0x00000000
        /*0050*/ 	.short	0x0009
        /*0052*/ 	.short	0x0030
        /*0054*/ 	.byte	0x00, 0xf0, 0x11, 0x00


	//----- nvinfo : EIATTR_KPARAM_INFO
	.align		4
.L_26:
        /*0058*/ 	.byte	0x04, 0x17
        /*005a*/ 	.short	(.L_28 - .L_27)
.L_27:
        /*005c*/ 	.word	0x00000000
        /*0060*/ 	.short	0x0008
        /*0062*/ 	.short	0x002c
        /*0064*/ 	.byte	0x00, 0xf0, 0x11, 0x00


	//----- nvinfo : EIATTR_KPARAM_INFO
	.align		4
.L_28:
        /*0068*/ 	.byte	0x04, 0x17
        /*006a*/ 	.short	(.L_30 - .L_29)
.L_29:
        /*006c*/ 	.word	0x00000000
        /*0070*/ 	.short	0x0007
        /*0072*/ 	.short	0x0028
        /*0074*/ 	.byte	0x00, 0xf0, 0x11, 0x00


	//----- nvinfo : EIATTR_KPARAM_INFO
	.align		4
.L_30:
        /*0078*/ 	.byte	0x04, 0x17
        /*007a*/ 	.short	(.L_32 - .L_31)
.L_31:
        /*007c*/ 	.word	0x00000000
        /*0080*/ 	.short	0x0006
        /*0082*/ 	.short	0x0024
        /*0084*/ 	.byte	0x00, 0xf0, 0x11, 0x00


	//----- nvinfo : EIATTR_KPARAM_INFO
	.align		4
.L_32:
        /*0088*/ 	.byte	0x04, 0x17
        /*008a*/ 	.short	(.L_34 - .L_33)
.L_33:
        /*008c*/ 	.word	0x00000000
        /*0090*/ 	.short	0x0005
        /*0092*/ 	.short	0x0020
        /*0094*/ 	.byte	0x00, 0xf0, 0x11, 0x00


	//----- nvinfo : EIATTR_KPARAM_INFO
	.align		4
.L_34:
        /*0098*/ 	.byte	0x04, 0x17
        /*009a*/ 	.short	(.L_36 - .L_35)
.L_35:
        /*009c*/ 	.word	0x00000000
        /*00a0*/ 	.short	0x0004
        /*00a2*/ 	.short	0x001c
        /*00a4*/ 	.byte	0x00, 0xf0, 0x11, 0x00


	//----- nvinfo : EIATTR_KPARAM_INFO
	.align		4
.L_36:
        /*00a8*/ 	.byte	0x04, 0x17
        /*00aa*/ 	.short	(.L_38 - .L_37)
.L_37:
        /*00ac*/ 	.word	0x00000000
        /*00b0*/ 	.short	0x0003
        /*00b2*/ 	.short	0x0018
        /*00b4*/ 	.byte	0x00, 0xf0, 0x11, 0x00


	//----- nvinfo : EIATTR_KPARAM_INFO
	.align		4
.L_38:
        /*00b8*/ 	.byte	0x04, 0x17
        /*00ba*/ 	.short	(.L_40 - .L_39)
.L_39:
        /*00bc*/ 	.word	0x00000000
        /*00c0*/ 	.short	0x0002
        /*00c2*/ 	.short	0x0010
        /*00c4*/ 	.byte	0x00, 0xf4, 0x21, 0x00


	//----- nvinfo : EIATTR_KPARAM_INFO
	.align		4
.L_40:
        /*00c8*/ 	.byte	0x04, 0x17
        /*00ca*/ 	.short	(.L_42 - .L_41)
.L_41:
        /*00cc*/ 	.word	0x00000000
        /*00d0*/ 	.short	0x0001
        /*00d2*/ 	.short	0x0008
        /*00d4*/ 	.byte	0x00, 0xf4, 0x21, 0x00


	//----- nvinfo : EIATTR_KPARAM_INFO
	.align		4
.L_42:
        /*00d8*/ 	.byte	0x04, 0x17
        /*00da*/ 	.short	(.L_44 - .L_43)
.L_43:
        /*00dc*/ 	.word	0x00000000
        /*00e0*/ 	.short	0x0000
        /*00e2*/ 	.short	0x0000
        /*00e4*/ 	.byte	0x00, 0xf4, 0x21, 0x00


	//----- nvinfo : EIATTR_AT_ENTRY_FRAGMENTS
	.align		4
.L_44:
        /*00e8*/ 	.byte	0x04, 0x4f
        /*00ea*/ 	.short	(.L_46 - .L_45)


	//   ....[0]....
.L_45:
        /*00ec*/ 	.word	0x00000004


	//----- nvinfo : EIATTR_RESERVED_SMEM_USED
	.align		4
.L_46:
        /*00f0*/ 	.byte	0x01, 0x41
	.zero		2


	//----- nvinfo : EIATTR_SPARSE_MMA_MASK
	.align		4
        /*00f4*/ 	.byte	0x03, 0x50
        /*00f6*/ 	.short	0x0000


	//----- nvinfo : EIATTR_TCGEN05_1CTA_USED
	.align		4
        /*00f8*/ 	.byte	0x01, 0x51
	.zero		2


	//----- nvinfo : EIATTR_MAXREG_COUNT
	.align		4
        /*00fc*/ 	.byte	0x03, 0x1b
        /*00fe*/ 	.short	0x00ff


	//----- nvinfo : EIATTR_NUM_BARRIERS
	.align		4
        /*0100*/ 	.byte	0x02, 0x4c
        /*0102*/ 	.byte	0x01
	.zero		1


	//----- nvinfo : EIATTR_ANNOTATIONS
	.align		4
        /*0104*/ 	.byte	0x04, 0x55
        /*0106*/ 	.short	(.L_48 - .L_47)


	//   ....[0]....
.L_47:
        /*0108*/ 	.word	0x00000001
        /*010c*/ 	.byte	0x70, 0x0b, 0x00, 0x00, 0x01, 0x00, 0x00, 0x00, 0xf0, 0x0b, 0x00, 0x00, 0x01, 0x00, 0x00, 0x00
        /* <DEDUP_REMOVED lines=820> */
        /*345c*/ 	.byte	0x00, 0x27, 0x01, 0x00


	//----- nvinfo : EIATTR_INT_WARP_WIDE_INSTR_OFFSETS
	.align		4
.L_48:
        /*3460*/ 	.byte	0x04, 0x31
        /*3462*/ 	.short	(.L_50 - .L_49)


	//   ....[0]....
.L_49:
        /*3464*/ 	.word	0x00001c90


	//   ....[1]....
        /*3468*/ 	.word	0x00001d90


	//   ....[2]....
        /*346c*/ 	.word	0x00006a00


	//   ....[3]....
        /*3470*/ 	.word	0x00013820


	//   ....[4]....
        /*3474*/ 	.word	0x00013870


	//----- nvinfo : EIATTR_COOP_GROUP_MASK_REGIDS
	.align		4
.L_50:
        /*3478*/ 	.byte	0x04, 0x29
        /*347a*/ 	.short	(.L_52 - .L_51)


	//   ....[0]....
.L_51:
        /*347c*/ 	.word	0xffffffff


	//   ....[1]....
        /*3480*/ 	.word	0xffffffff


	//   ....[2]....
        /*3484*/ 	.word	0xffffffff


	//   ....[3]....
        /*3488*/ 	.word	0xffffffff


	//----- nvinfo : EIATTR_COOP_GROUP_INSTR_OFFSETS
	.align		4
.L_52:
        /*348c*/ 	.byte	0x04, 0x28
        /*348e*/ 	.short	(.L_54 - .L_53)


	//   ....[0]....
.L_53:
        /*3490*/ 	.word	0x00000070


	//   ....[1]....
        /*3494*/ 	.word	0x00000320


	//   ....[2]....
        /*3498*/ 	.word	0x000136c0


	//   ....[3]....
        /*349c*/ 	.word	0x00013920


	//----- nvinfo : EIATTR_VRC_CTA_INIT_COUNT
	.align		4
.L_54:
        /*34a0*/ 	.byte	0x02, 0x4a
        /*34a2*/ 	.byte	0x80
	.zero		1


	//----- nvinfo : EIATTR_MBARRIER_INSTR_OFFSETS
	.align		4
        /*34a4*/ 	.byte	0x04, 0x39
        /*34a6*/ 	.short	(.L_56 - .L_55)


	//   ....[0]....
.L_55:
        /*34a8*/ 	.word	0x00001ef0
        /*34ac*/ 	.word	0x000000ff
        /*34b0*/ 	.word	0x00000000
        /*34b4*/ 	.short	0x0100
        /*34b6*/ 	.byte	0x0b
	.zero		1


	//   ....[1]....
        /*34b8*/ 	.word	0x00006a60
        /*34bc*/ 	.word	0x000000ff
        /*34c0*/ 	.word	0x00008808
        /*34c4*/ 	.short	0x0100
        /*34c6*/ 	.byte	0x09
	.zero		1


	//   ....[2]....
        /*34c8*/ 	.word	0x0000c760
        /*34cc*/ 	.word	0x000000ff
        /*34d0*/ 	.word	0x00000000
        /*34d4*/ 	.short	0x010a
        /*34d6*/ 	.byte	0x0b
	.zero		1


	//   ....[3]....
        /*34d8*/ 	.word	0x000126c0
        /*34dc*/ 	.word	0x000000ff
        /*34e0*/ 	.word	0x00000000
        /*34e4*/ 	.short	0x010a
        /*34e6*/ 	.byte	0x0b
	.zero		1


	//   ....[4]....
        /*34e8*/ 	.word	0x00012730
        /*34ec*/ 	.word	0x000000ff
        /*34f0*/ 	.word	0x00008800
        /*34f4*/ 	.short	0x0108
        /*34f6*/ 	.byte	0x09
	.zero		1


	//   ....[5]....
        /*34f8*/ 	.word	0x00012760
        /*34fc*/ 	.word	0x000000ff
        /*3500*/ 	.word	0x00008808
        /*3504*/ 	.short	0x0108
        /*3506*/ 	.byte	0x09
	.zero		1


	//   ....[6]....
        /*3508*/ 	.word	0x00013940
        /*350c*/ 	.word	0x000000ff
        /*3510*/ 	.word	0x00000000
        /*3514*/ 	.short	0x010a
        /*3516*/ 	.byte	0x0b
	.zero		1


	//   ....[7]....
        /*3518*/ 	.word	0x00013970
        /*351c*/ 	.word	0x000000ff
        /*3520*/ 	.word	0x00000000
        /*3524*/ 	.short	0x010a
        /*3526*/ 	.byte	0x0b
	.zero		1


	//----- nvinfo : EIATTR_NUM_MBARRIERS
	.align		4
.L_56:
        /*3528*/ 	.byte	0x03, 0x38
        /*352a*/ 	.short	0x0002


	//----- nvinfo : EIATTR_EXIT_INSTR_OFFSETS
	.align		4
        /*352c*/ 	.byte	0x04, 0x1c
        /*352e*/ 	.short	(.L_58 - .L_57)


	//   ....[0]....
.L_57:
        /*3530*/ 	.word	0x00013930


	//----- nvinfo : EIATTR_REQNTID
	.align		4
.L_58:
        /*3534*/ 	.byte	0x04, 0x10
        /*3536*/ 	.short	(.L_60 - .L_59)
.L_59:
        /*3538*/ 	.word	0x00000080
        /*353c*/ 	.word	0x00000001
        /*3540*/ 	.word	0x00000001


	//----- nvinfo : EIATTR_CRS_STACK_SIZE
	.align		4
.L_60:
        /*3544*/ 	.byte	0x04, 0x1e
        /*3546*/ 	.short	(.L_62 - .L_61)
.L_61:
        /*3548*/ 	.word	0x00000000


	//----- nvinfo : EIATTR_CBANK_PARAM_SIZE
	.align		4
.L_62:
        /*354c*/ 	.byte	0x03, 0x19
        /*354e*/ 	.short	0x0050


	//----- nvinfo : EIATTR_PARAM_CBANK
	.align		4
        /*3550*/ 	.byte	0x04, 0x0a
        /*3552*/ 	.short	(.L_64 - .L_63)
	.align		4
.L_63:
        /*3554*/ 	.word	index@(.nv.constant0.matmul_kernel)
        /*3558*/ 	.short	0x0380
        /*355a*/ 	.short	0x0050


	//----- nvinfo : EIATTR_SW_WAR
	.align		4
.L_64:
        /*355c*/ 	.byte	0x04, 0x36
        /*355e*/ 	.short	(.L_66 - .L_65)
.L_65:
        /*3560*/ 	.word	0x00000008
.L_66:


//--------------------- .nv.compat                --------------------------
	.section	.nv.compat,"",@"SHT_CUDA_COMPAT_INFO"
	.align	4
        /*0000*/ 	.byte	0x02, 0x02, 0x02, 0x00, 0x02, 0x05, 0x05, 0x00, 0x02, 0x03, 0x00, 0x00, 0x02, 0x06, 0x01, 0x00


//--------------------- .nv.callgraph             --------------------------
	.section	.nv.callgraph,"",@"SHT_CUDA_CALLGRAPH"
	.align	4
	.sectionentsize	8
	.align		4
        /*0000*/ 	.word	0x00000000
	.align		4
        /*0004*/ 	.word	0xffffffff
	.align		4
        /*0008*/ 	.word	0x00000000
	.align		4
        /*000c*/ 	.word	0xfffffffe
	.align		4
        /*0010*/ 	.word	0x00000000
	.align		4
        /*0014*/ 	.word	0xfffffffd
	.align		4
        /*0018*/ 	.word	0x00000000
	.align		4
        /*001c*/ 	.word	0xfffffffc


//--------------------- .text.matmul_kernel       --------------------------
	.section	.text.matmul_kernel,"ax",@progbits
	.align	128
        .global         matmul_kernel
        .type           matmul_kernel,@function
        .size           matmul_kernel,(.L_x_20 - matmul_kernel)
        .other          matmul_kernel,@"STO_CUDA_ENTRY STV_DEFAULT"
matmul_kernel:
.text.matmul_kernel:
[----:B------:R-:W0:Y:S01]  /*0000*/  LDC R1, c[0x0][0x37c] ;  /* 0x0000df00ff017b82 */ /* 0x000e220000000800 */
[----:B------:R-:W1:Y:S01]  /*0010*/  S2R R0, SR_TID.X ;  /* 0x0000000000007919 */ /* 0x000e620000002100 */
[----:B0-----:R-:W-:Y:S01]  /*0020*/  VIADD R1, R1, 0xfffff868 ;  /* 0xfffff86801017836 */ /* 0x001fe20000000000 */
[----:B-1----:R-:W-:-:S13]  /*0030*/  ISETP.GE.U32.AND P0, PT, R0, 0x20, PT ;  /* 0x000000200000780c */ /* 0x002fda0003f06070 */
[----:B------:R-:W-:Y:S02]  /*0040*/  VOTEU.ANY UP0, P0 ;  /* 0x0000000000ff7886 */ /* 0x000fe40000000100 */
[----:B------:R-:W-:Y:S05]  /*0050*/  BRA.U UP0, `(.L_x_0) ;  /* 0x0000000100b47547 */ /* 0x000fea000b800000 */
[----:B------:R-:W0:Y:S01]  /*0060*/  S2UR UR6, SR_CgaCtaId ;  /* 0x00000000000679c3 */ /* 0x000e220000008800 */
[----:B------:R-:W-:Y:S01]  /*0070*/  NOP ;  /* 0x0000000000007918 */ /* 0x000fe20000000000 */
[----:B------:R-:W-:Y:S02]  /*0080*/  UMOV UR4, 0x40 ;  /* 0x0000004000047882 */ /* 0x000fe40000000000 */
[----:B0-----:R-:W-:-:S09]  /*0090*/  ULEA UR4, UR6, UR4, 0x18 ;  /* 0x0000000406047291 */ /* 0x001fd2000f8ec0ff */
[----:B------:R-:W0:Y:S01]  /*00a0*/  LDS.U8 R0, [UR4] ;  /* 0x00000004ff007984 */ /* 0x000e220008000000 */
[----:B------:R-:W-:Y:S02]  /*00b0*/  UMOV UR4, 0x400 ;  /* 0x0000040000047882 */ /* 0x000fe40000000000 */
[----:B------:R-:W-:Y:S01]  /*00c0*/  ULEA UR4, UR6, UR4, 0x18 ;  /* 0x0000000406047291 */ /* 0x000fe2000f8ec0ff */
[----:B0-----:R-:W-:-:S13]  /*00d0*/  ISETP.NE.AND P0, PT, R0, RZ, PT ;  /* 0x000000ff0000720c */ /* 0x001fda0003f05270 */
[----:B------:R-:W-:Y:S05]  /*00e0*/  @P0 BRA `(.L_x_1) ;  /* 0x0000000000780947 */ /* 0x000fea0003800000 */
[----:B------:R-:W-:-:S13]  /*00f0*/  ELECT P0, URZ, PT ;  /* 0x0000000000ff782f */ /* 0x000fda0003800000 */
[----:B------:R-:W-:Y:S05]  /*0100*/  @!P0 BRA `(.L_x_2) ;  /* 0x0000000000808947 */ /* 0x000fea0003800000 */
[----:B------:R-:W-:Y:S01]  /*0110*/  UMOV UR5, 0x1 ;  /* 0x0000000100057882 */ /* 0x000fe20000000000 */
[----:B------:R-:W-:-:S04]  /*0120*/  IMAD.MOV.U32 R4, RZ, RZ, 0x1 ;  /* 0x00000001ff047424 */ /* 0x000fc800078e00ff */
[----:B------:R-:W-:Y:S04]  /*0130*/  DEPBAR.LE SB0, 0x36 ;  /* 0x00008d800000791a */ /* 0x000fe80000000000 */
[----:B------:R-:W0:Y:S02]  /*0140*/  UTCATOMSWS.FIND_AND_SET.ALIGN UP1, UR5, UR5 ;  /* 0x00000005000575e3 */ /* 0x000e240008020800 */
[----:B0-----:R-:W-:-:S04]  /*0150*/  PLOP3.LUT P0, PT, PT, PT, UP1, 0x80, 0x8 ;  /* 0x000000000008781c */ /* 0x001fc80003f0f018 */
[----:B------:R-:W-:-:S04]  /*0160*/  SEL R0, RZ, 0xffffffff, !P0 ;  /* 0xffffffffff007807 */ /* 0x000fc80004000000 */
[----:B------:R-:W-:Y:S01]  /*0170*/  ISETP.NE.AND P0, PT, R0, RZ, PT ;  /* 0x000000ff0000720c */ /* 0x000fe20003f05270 */
[----:B------:R-:W-:-:S12]  /*0180*/  IMAD.U32 R0, RZ, RZ, UR5 ;  /* 0x00000005ff007e24 */ /* 0x000fd8000f8e00ff */
[----:B------:R-:W-:Y:S05]  /*0190*/  @P0 BRA `(.L_x_3) ;  /* 0x0000000000240947 */ /* 0x000fea0003800000 */
.L_x_4:
[----:B------:R-:W-:Y:S05]  /*01a0*/  NANOSLEEP 0x64 ;  /* 0x000000640000795d */ /* 0x000fea0003800000 */
[----:B------:R-:W-:-:S05]  /*01b0*/  UMOV UR5, 0x1 ;  /* 0x0000000100057882 */ /* 0x000fca0000000000 */
[----:B------:R-:W-:Y:S04]  /*01c0*/  DEPBAR.LE SB0, 0x36 ;  /* 0x00008d800000791a */ /* 0x000fe80000000000 */
[----:B------:R-:W0:Y:S02]  /*01d0*/  UTCATOMSWS.FIND_AND_SET.ALIGN UP1, UR5, UR5 ;  /* 0x00000005000575e3 */ /* 0x000e240008020800 */
[----:B0-----:R-:W-:-:S04]  /*01e0*/  PLOP3.LUT P0, PT, PT, PT, UP1, 0x80, 0x8 ;  /* 0x000000000008781c */ /* 0x001fc80003f0f018 */
[----:B------:R-:W-:-:S04]  /*01f0*/  SEL R0, RZ, 0xffffffff, !P0 ;  /* 0xffffffffff007807 */ /* 0x000fc80004000000 */
[----:B------:R-:W-:Y:S01]  /*0200*/  ISETP.NE.AND P0, PT, R0, RZ, PT ;  /* 0x000000ff0000720c */ /* 0x000fe20003f05270 */
[----:B------:R-:W-:-:S12]  /*0210*/  IMAD.U32 R0, RZ, RZ, UR5 ;  /* 0x00000005ff007e24 */ /* 0x000fd8000f8e00ff */
[----:B------:R-:W-:Y:S05]  /*0220*/  @!P0 BRA `(.L_x_4) ;  /* 0xfffffffc00dc8947 */ /* 0x000fea000383ffff */
.L_x_3:
[----:B------:R-:W-:Y:S01]  /*0230*/  VIADD R3, R0, 0x10 ;  /* 0x0000001000037836 */ /* 0x000fe20000000000 */
[----:B------:R-:W-:Y:S01]  /*0240*/  UMOV UR5, 0x50 ;  /* 0x0000005000057882 */ /* 0x000fe20000000000 */
[----:B------:R-:W-:Y:S01]  /*0250*/  SHF.L.U32 R2, R4, R0, RZ ;  /* 0x0000000004027219 */ /* 0x000fe200000006ff */
[----:B------:R-:W-:Y:S01]  /*0260*/  ULEA UR5, UR6, UR5, 0x18 ;  /* 0x0000000506057291 */ /* 0x000fe2000f8ec0ff */
[----:B------:R-:W-:Y:S01]  /*0270*/  IMAD.SHL.U32 R0, R0, 0x20, RZ ;  /* 0x0000002000007824 */ /* 0x000fe200078e00ff */
[----:B------:R-:W-:-:S04]  /*0280*/  SHF.L.U32 R3, R4, R3, RZ ;  /* 0x0000000304037219 */ /* 0x000fc800000006ff */
[----:B------:R-:W-:-:S05]  /*0290*/  LOP3.LUT R2, R3, R2, RZ, 0xfc, !PT ;  /* 0x0000000203027212 */ /* 0x000fca00078efcff */
[----:B------:R0:W-:Y:S04]  /*02a0*/  ATOMS.OR RZ, [UR5], R2 ;  /* 0x00000002ffff798c */ /* 0x0001e8000b000005 */
[----:B------:R0:W-:Y:S01]  /*02b0*/  STS [UR4], R0 ;  /* 0x00000000ff007988 */ /* 0x0001e20008000804 */
[----:B------:R-:W-:Y:S05]  /*02c0*/  BRA `(.L_x_2) ;  /* 0x0000000000107947 */ /* 0x000fea0003800000 */
.L_x_1:
[----:B------:R-:W-:Y:S01]  /*02d0*/  IMAD.MOV.U32 R0, RZ, RZ, -0x1 ;  /* 0xffffffffff007424 */ /* 0x000fe200078e00ff */
[----:B------:R-:W-:-:S04]  /*02e0*/  MOV R2, 0x310 ;  /* 0x0000031000027802 */ /* 0x000fc80000000f00 */
[----:B------:R0:W-:Y:S03]  /*02f0*/  STS [UR4], R0 ;  /* 0x00000000ff007988 */ /* 0x0001e60008000804 */
[----:B0-----:R-:W-:Y:S05]  /*0300*/  CALL.REL.NOINC `($__internal_1_$__cuda_sm10x_tcgen05_guardrail_trap_phase_invalid_during_alloc) ;  /* 0x0000013400b07944 */ /* 0x001fea0003c00000 */
.L_x_2:
[----:B------:R-:W-:Y:S05]  /*0310*/  WARPSYNC.ALL ;  /* 0x0000000000007948 */ /* 0x000fea0003800000 */
[----:B------:R-:W-:Y:S01]  /*0320*/  NOP ;  /* 0x0000000000007918 */ /* 0x000fe20000000000 */
.L_x_0:
[----:B------:R-:W1:Y:S01]  /*0330*/  LDC.64 R28, c[0x0][0x398] ;  /* 0x0000e600ff1c7b82 */ /* 0x000e620000000a00 */
[----:B------:R-:W2:Y:S01]  /*0340*/  S2R R7, SR_CTAID.X ;  /* 0x0000000000077919 */ /* 0x000ea20000002500 */
[----:B------:R-:W-:Y:S01]  /*0350*/  UMOV UR9, 0x400 ;  /* 0x0000040000097882 */ /* 0x000fe20000000000 */
[----:B------:R-:W3:Y:S01]  /*0360*/  LDCU UR20, c[0x0][0x3a4] ;  /* 0x00007480ff1477ac */ /* 0x000ee20008000800 */
[----:B------:R-:W4:Y:S01]  /*0370*/  S2R R14, SR_TID.X ;  /* 0x00000000000e7919 */ /* 0x000f220000002100 */
[----:B------:R-:W0:Y:S03]  /*0380*/  LDCU.64 UR22, c[0x0][0x358] ;  /* 0x00006b00ff1677ac */ /* 0x000e260008000a00 */
[----:B------:R-:W5:Y:S01]  /*0390*/  S2UR UR5, SR_CgaCtaId ;  /* 0x00000000000579c3 */ /* 0x000f620000008800 */
[----:B------:R-:W0:Y:S07]  /*03a0*/  LDCU.128 UR16, c[0x0][0x380] ;  /* 0x00007000ff1077ac */ /* 0x000e2e0008000c00 */
[----:B------:R-:W0:Y:S02]  /*03b0*/  LDC R53, c[0x0][0x3a0] ;  /* 0x0000e800ff357b82 */ /* 0x000e240000000800 */
[----:B01----:R-:W-:Y:S01]  /*03c0*/  VIADD R0, R29, 0xf ;  /* 0x0000000f1d007836 */ /* 0x003fe20000000000 */
[----:B------:R-:W-:-:S04]  /*03d0*/  IABS R26, R29 ;  /* 0x0000001d001a7213 */ /* 0x000fc80000000000 */
[----:B------:R-:W-:Y:S01]  /*03e0*/  SHF.R.S32.HI R3, RZ, 0x1f, R0 ;  /* 0x0000001fff037819 */ /* 0x000fe20000011400 */
[----:B-----5:R-:W-:-:S03]  /*03f0*/  ULEA UR9, UR5, UR9, 0x18 ;  /* 0x0000000905097291 */ /* 0x020fc6000f8ec0ff */
[----:B------:R-:W-:Y:S01]  /*0400*/  LEA.HI R3, R3, R0, RZ, 0x4 ;  /* 0x0000000003037211 */ /* 0x000fe200078f20ff */
[----:B------:R-:W-:Y:S01]  /*0410*/  BAR.SYNC.DEFER_BLOCKING 0x0 ;  /* 0x0000000000007b1d */ /* 0x000fe20000010000 */
[----:B--2---:R-:W-:Y:S01]  /*0420*/  IABS R8, R7 ;  /* 0x0000000700087213 */ /* 0x004fe20000000000 */
[----:B------:R-:W-:Y:S01]  /*0430*/  UIADD3 UR11, UPT, UPT, UR9, 0x8800, URZ ;  /* 0x00008800090b7890 */ /* 0x000fe2000fffe0ff */
[----:B------:R-:W-:Y:S02]  /*0440*/  SHF.R.S32.HI R3, RZ, 0x4, R3 ;  /* 0x00000004ff037819 */ /* 0x000fe40000011403 */
[----:B----4-:R-:W-:Y:S01]  /*0450*/  SHF.R.U32.HI R27, RZ, 0x6, R14 ;  /* 0x00000006ff1b7819 */ /* 0x010fe2000001160e */
[----:B------:R-:W-:Y:S01]  /*0460*/  VIADD R17, R53, 0xffffffce ;  /* 0xffffffce35117836 */ /* 0x000fe20000000000 */
[----:B------:R-:W-:Y:S01]  /*0470*/  LOP3.LUT R16, R14, 0x7f, RZ, 0xc0, !PT ;  /* 0x0000007f0e107812 */ /* 0x000fe200078ec0ff */
[----:B------:R-:W-:Y:S01]  /*0480*/  IMAD.SHL.U32 R4, R3, 0x8, RZ ;  /* 0x0000000803047824 */ /* 0x000fe200078e00ff */
[----:B------:R-:W-:Y:S01]  /*0490*/  SGXT.U32 R27, R27, 0x1 ;  /* 0x000000011b1b781a */ /* 0x000fe20000000000 */
[----:B------:R-:W-:-:S02]  /*04a0*/  VIADD R18, R53, 0xffffffcf ;  /* 0xffffffcf35127836 */ /* 0x000fc40000000000 */
[C---:B------:R-:W-:Y:S01]  /*04b0*/  VIADD R19, R53.reuse, 0xffffffc8 ;  /* 0xffffffc835137836 */ /* 0x040fe20000000000 */
[-C--:B------:R-:W-:Y:S01]  /*04c0*/  IABS R5, R4.reuse ;  /* 0x0000000400057213 */ /* 0x080fe20000000000 */
[C---:B------:R-:W-:Y:S01]  /*04d0*/  VIADD R20, R53.reuse, 0xffffffc9 ;  /* 0xffffffc935147836 */ /* 0x040fe20000000000 */
[----:B------:R-:W-:Y:S01]  /*04e0*/  IABS R10, R4 ;  /* 0x00000004000a7213 */ /* 0x000fe20000000000 */
[C---:B------:R-:W-:Y:S01]  /*04f0*/  VIADD R21, R53.reuse, 0xffffffca ;  /* 0xffffffca35157836 */ /* 0x040fe20000000000 */
[----:B------:R-:W0:Y:S01]  /*0500*/  I2F.RP R0, R5 ;  /* 0x0000000500007306 */ /* 0x000e220000209400 */
[C---:B------:R-:W-:Y:S02]  /*0510*/  VIADD R22, R53.reuse, 0xffffffcb ;  /* 0xffffffcb35167836 */ /* 0x040fe40000000000 */
[C---:B------:R-:W-:Y:S02]  /*0520*/  VIADD R23, R53.reuse, 0xffffffc4 ;  /* 0xffffffc435177836 */ /* 0x040fe40000000000 */
[C---:B------:R-:W-:Y:S01]  /*0530*/  VIADD R24, R53.reuse, 0xffffffc5 ;  /* 0xffffffc535187836 */ /* 0x040fe20000000000 */
[----:B------:R-:W1:Y:S01]  /*0540*/  LDS R12, [UR9] ;  /* 0x00000009ff0c7984 */ /* 0x000e620008000800 */
[----:B------:R-:W-:-:S02]  /*0550*/  VIADD R25, R53, 0xffffffc6 ;  /* 0xffffffc635197836 */ /* 0x000fc40000000000 */
[C---:B------:R-:W-:Y:S02]  /*0560*/  VIADD R33, R53.reuse, 0xffffffc1 ;  /* 0xffffffc135217836 */ /* 0x040fe40000000000 */
[C---:B------:R-:W-:Y:S02]  /*0570*/  VIADD R34, R53.reuse, 0xffffffc0 ;  /* 0xffffffc035227836 */ /* 0x040fe40000000000 */
[C---:B------:R-:W-:Y:S01]  /*0580*/  VIADD R35, R53.reuse, 0xffffffc2 ;  /* 0xffffffc235237836 */ /* 0x040fe20000000000 */
[----:B0-----:R-:W0:Y:S01]  /*0590*/  MUFU.RCP R0, R0 ;  /* 0x0000000000007308 */ /* 0x001e220000001000 */
[C---:B------:R-:W-:Y:S02]  /*05a0*/  VIADD R36, R53.reuse, 0xffffffc3 ;  /* 0xffffffc335247836 */ /* 0x040fe40000000000 */
[C---:B------:R-:W-:Y:S02]  /*05b0*/  VIADD R37, R53.reuse, 0xffffffdc ;  /* 0xffffffdc35257836 */ /* 0x040fe40000000000 */
[----:B------:R-:W-:-:S02]  /*05c0*/  VIADD R38, R53, 0xffffffdd ;  /* 0xffffffdd35267836 */ /* 0x000fc40000000000 */
[C---:B------:R-:W-:Y:S02]  /*05d0*/  VIADD R39, R53.reuse, 0xffffffde ;  /* 0xffffffde35277836 */ /* 0x040fe40000000000 */
[C---:B------:R-:W-:Y:S02]  /*05e0*/  VIADD R40, R53.reuse, 0xffffffdf ;  /* 0xffffffdf35287836 */ /* 0x040fe40000000000 */
[C---:B------:R-:W-:Y:S02]  /*05f0*/  VIADD R41, R53.reuse, 0xffffffd8 ;  /* 0xffffffd835297836 */ /* 0x040fe40000000000 */
[C---:B------:R-:W-:Y:S02]  /*0600*/  VIADD R42, R53.reuse, 0xffffffd9 ;  /* 0xffffffd9352a7836 */ /* 0x040fe40000000000 */
[----:B------:R-:W-:Y:S02]  /*0610*/  VIADD R43, R53, 0xffffffda ;  /* 0xffffffda352b7836 */ /* 0x000fe40000000000 */
[----:B0-----:R-:W-:-:S02]  /*0620*/  VIADD R2, R0, 0xffffffe ;  /* 0x0ffffffe00027836 */ /* 0x001fc40000000000 */
[----:B------:R-:W-:Y:S02]  /*0630*/  IMAD.MOV R0, RZ, RZ, -R10 ;  /* 0x000000ffff007224 */ /* 0x000fe400078e0a0a */
[----:B------:R0:W2:Y:S01]  /*0640*/  F2I.FTZ.U32.TRUNC.NTZ R3, R2 ;  /* 0x0000000200037305 */ /* 0x0000a2000021f000 */
[C---:B------:R-:W-:Y:S02]  /*0650*/  VIADD R44, R53.reuse, 0xffffffdb ;  /* 0xffffffdb352c7836 */ /* 0x040fe40000000000 */
[C---:B------:R-:W-:Y:S02]  /*0660*/  VIADD R45, R53.reuse, 0xffffffd4 ;  /* 0xffffffd4352d7836 */ /* 0x040fe40000000000 */
[C---:B------:R-:W-:Y:S02]  /*0670*/  VIADD R46, R53.reuse, 0xffffffd5 ;  /* 0xffffffd5352e7836 */ /* 0x040fe40000000000 */
[C---:B------:R-:W-:Y:S02]  /*0680*/  VIADD R47, R53.reuse, 0xffffffd6 ;  /* 0xffffffd6352f7836 */ /* 0x040fe40000000000 */
[----:B0-----:R-:W-:Y:S01]  /*0690*/  IMAD.MOV.U32 R2, RZ, RZ, RZ ;  /* 0x000000ffff027224 */ /* 0x001fe200078e00ff */
[----:B-1----:R-:W-:Y:S01]  /*06a0*/  R2UR UR8, R12 ;  /* 0x000000000c0872ca */ /* 0x002fe200000e0000 */
[----:B------:R-:W-:-:S02]  /*06b0*/  VIADD R48, R53, 0xffffffd7 ;  /* 0xffffffd735307836 */ /* 0x000fc40000000000 */
[C---:B------:R-:W-:Y:S02]  /*06c0*/  VIADD R49, R53.reuse, 0xffffffd0 ;  /* 0xffffffd035317836 */ /* 0x040fe40000000000 */
[--C-:B--2---:R-:W-:Y:S02]  /*06d0*/  IMAD.MOV R6, RZ, RZ, -R3.reuse ;  /* 0x000000ffff067224 */ /* 0x104fe400078e0a03 */
[----:B------:R-:W-:Y:S02]  /*06e0*/  VIADD R50, R53, 0xffffffd1 ;  /* 0xffffffd135327836 */ /* 0x000fe40000000000 */
[----:B------:R-:W-:Y:S02]  /*06f0*/  IMAD R9, R6, R5, RZ ;  /* 0x0000000506097224 */ /* 0x000fe400078e02ff */
[----:B------:R-:W-:Y:S02]  /*0700*/  IMAD.MOV.U32 R6, RZ, RZ, R8 ;  /* 0x000000ffff067224 */ /* 0x000fe400078e0008 */
[----:B------:R-:W-:Y:S01]  /*0710*/  IMAD.HI.U32 R3, R3, R9, R2 ;  /* 0x0000000903037227 */ /* 0x000fe200078e0002 */
[----:B------:R-:W0:Y:S03]  /*0720*/  I2F.RP R8, R26 ;  /* 0x0000001a00087306 */ /* 0x000e260000209400 */
[----:B------:R-:W-:-:S02]  /*0730*/  VIADD R51, R53, 0xffffffd2 ;  /* 0xffffffd235337836 */ /* 0x000fc40000000000 */
[----:B------:R-:W-:-:S04]  /*0740*/  IMAD.HI.U32 R3, R3, R6, RZ ;  /* 0x0000000603037227 */ /* 0x000fc800078e00ff */
[----:B------:R-:W-:Y:S02]  /*0750*/  IMAD R0, R3, R0, R6 ;  /* 0x0000000003007224 */ /* 0x000fe400078e0206 */
[----:B------:R-:W-:Y:S01]  /*0760*/  VIADD R52, R53, 0xffffffd3 ;  /* 0xffffffd335347836 */ /* 0x000fe20000000000 */
[----:B------:R-:W-:Y:S02]  /*0770*/  BAR.SYNC.DEFER_BLOCKING 0x0 ;  /* 0x0000000000007b1d */ /* 0x000fe40000010000 */
[----:B------:R-:W-:-:S04]  /*0780*/  ISETP.GT.U32.AND P1, PT, R5, R0, PT ;  /* 0x000000000500720c */ /* 0x000fc80003f24070 */
[----:B0-----:R-:W-:Y:S09]  /*0790*/  MUFU.RCP R8, R8 ;  /* 0x0000000800087308 */ /* 0x001ff20000001000 */
[----:B------:R-:W-:Y:S02]  /*07a0*/  @!P1 IMAD.IADD R0, R0, 0x1, -R5 ;  /* 0x0000000100009824 */ /* 0x000fe400078e0a05 */
[----:B------:R-:W-:Y:S01]  /*07b0*/  @!P1 VIADD R3, R3, 0x1 ;  /* 0x0000000103039836 */ /* 0x000fe20000000000 */
[----:B------:R-:W-:-:S02]  /*07c0*/  ISETP.NE.AND P1, PT, R4, RZ, PT ;  /* 0x000000ff0400720c */ /* 0x000fc40003f25270 */
[----:B------:R-:W-:Y:S02]  /*07d0*/  ISETP.GE.U32.AND P0, PT, R0, R5, PT ;  /* 0x000000050000720c */ /* 0x000fe40003f06070 */
[----:B------:R-:W-:-:S04]  /*07e0*/  LOP3.LUT R0, R7, R4, RZ, 0x3c, !PT ;  /* 0x0000000407007212 */ /* 0x000fc800078e3cff */
[----:B------:R-:W-:Y:S01]  /*07f0*/  ISETP.GE.AND P2, PT, R0, RZ, PT ;  /* 0x000000ff0000720c */ /* 0x000fe20003f46270 */
[----:B------:R-:W-:-:S06]  /*0800*/  VIADD R0, R28, 0xff ;  /* 0x000000ff1c007836 */ /* 0x000fcc0000000000 */
[----:B------:R-:W-:-:S04]  /*0810*/  @P0 VIADD R3, R3, 0x1 ;  /* 0x0000000103030836 */ /* 0x000fc80000000000 */
[----:B------:R-:W-:Y:S01]  /*0820*/  IMAD.MOV.U32 R2, RZ, RZ, R3 ;  /* 0x000000ffff027224 */ /* 0x000fe200078e0003 */
[----:B------:R-:W-:-:S03]  /*0830*/  SHF.R.S32.HI R3, RZ, 0x1f, R0 ;  /* 0x0000001fff037819 */ /* 0x000fc60000011400 */
[----:B------:R-:W-:Y:S01]  /*0840*/  @!P2 IMAD.MOV R2, RZ, RZ, -R2 ;  /* 0x000000ffff02a224 */ /* 0x000fe200078e0a02 */
[----:B------:R-:W-:Y:S02]  /*0850*/  @!P1 LOP3.LUT R2, RZ, R4, RZ, 0x33, !PT ;  /* 0x00000004ff029212 */ /* 0x000fe400078e33ff */
[----:B------:R-:W-:-:S03]  /*0860*/  LEA.HI R0, R3, R0, RZ, 0x8 ;  /* 0x0000000003007211 */ /* 0x000fc600078f40ff */
[----:B------:R-:W-:Y:S02]  /*0870*/  IMAD.SHL.U32 R3, R2, 0x8, RZ ;  /* 0x0000000802037824 */ /* 0x000fe400078e00ff */
[----:B------:R-:W-:-:S03]  /*0880*/  IMAD.MOV R2, RZ, RZ, -R2 ;  /* 0x000000ffff027224 */ /* 0x000fc600078e0a02 */
[----:B------:R-:W-:Y:S01]  /*0890*/  LEA.HI.SX32 R0, R0, -R3, 0x18 ;  /* 0x8000000300007211 */ /* 0x000fe200078fc2ff */
[----:B------:R-:W-:Y:S02]  /*08a0*/  IMAD R10, R4, R2, R7 ;  /* 0x00000002040a7224 */ /* 0x000fe400078e0207 */
[----:B------:R-:W-:Y:S01]  /*08b0*/  IMAD.MOV.U32 R4, RZ, RZ, RZ ;  /* 0x000000ffff047224 */ /* 0x000fe200078e00ff */
[----:B------:R-:W-:Y:S02]  /*08c0*/  VIMNMX R11, PT, PT, R0, 0x8, PT ;  /* 0x00000008000b7848 */ /* 0x000fe40003fe0100 */
[----:B------:R-:W-:Y:S02]  /*08d0*/  IABS R2, R10 ;  /* 0x0000000a00027213 */ /* 0x000fe40000000000 */
[----:B------:R-:W-:-:S04]  /*08e0*/  IABS R9, R11 ;  /* 0x0000000b00097213 */ /* 0x000fc80000000000 */
[----:B------:R-:W0:Y:S08]  /*08f0*/  I2F.RP R0, R9 ;  /* 0x0000000900007306 */ /* 0x000e300000209400 */
[----:B0-----:R-:W0:Y:S02]  /*0900*/  MUFU.RCP R0, R0 ;  /* 0x0000000000007308 */ /* 0x001e240000001000 */
[----:B0-----:R-:W-:Y:S01]  /*0910*/  VIADD R5, R0, 0xffffffe ;  /* 0x0ffffffe00057836 */ /* 0x001fe20000000000 */
[----:B------:R-:W-:-:S05]  /*0920*/  IABS R0, R28 ;  /* 0x0000001c00007213 */ /* 0x000fca0000000000 */
[----:B------:R-:W0:Y:S02]  /*0930*/  F2I.FTZ.U32.TRUNC.NTZ R5, R5 ;  /* 0x0000000500057305 */ /* 0x000e24000021f000 */
[----:B0-----:R-:W-:-:S04]  /*0940*/  IMAD.MOV R6, RZ, RZ, -R5 ;  /* 0x000000ffff067224 */ /* 0x001fc800078e0a05 */
[----:B------:R-:W-:Y:S01]  /*0950*/  IMAD R7, R6, R9, RZ ;  /* 0x0000000906077224 */ /* 0x000fe200078e02ff */
[----:B------:R-:W-:-:S03]  /*0960*/  IABS R6, R11 ;  /* 0x0000000b00067213 */ /* 0x000fc60000000000 */
[----:B------:R-:W-:-:S04]  /*0970*/  IMAD.HI.U32 R4, R5, R7, R4 ;  /* 0x0000000705047227 */ /* 0x000fc800078e0004 */
[----:B------:R-:W-:Y:S02]  /*0980*/  IMAD.MOV.U32 R5, RZ, RZ, R2 ;  /* 0x000000ffff057224 */ /* 0x000fe400078e0002 */
[----:B------:R-:W-:Y:S02]  /*0990*/  IMAD.MOV R2, RZ, RZ, -R6 ;  /* 0x000000ffff027224 */ /* 0x000fe400078e0a06 */
[----:B------:R-:W-:-:S04]  /*09a0*/  IMAD.HI.U32 R4, R4, R5, RZ ;  /* 0x0000000504047227 */ /* 0x000fc800078e00ff */
[----:B------:R-:W-:Y:S02]  /*09b0*/  IMAD R2, R4, R2, R5 ;  /* 0x0000000204027224 */ /* 0x000fe400078e0205 */
[----:B------:R-:W0:Y:S01]  /*09c0*/  I2F.RP R5, R0 ;  /* 0x0000000000057306 */ /* 0x000e220000209400 */
[----:B------:R-:W-:Y:S02]  /*09d0*/  VIADD R6, R8, 0xffffffe ;  /* 0x0ffffffe08067836 */ /* 0x000fe40000000000 */
[----:B------:R-:W-:-:S05]  /*09e0*/  ISETP.GT.U32.AND P1, PT, R9, R2, PT ;  /* 0x000000020900720c */ /* 0x000fca0003f24070 */
[----:B------:R-:W1:Y:S08]  /*09f0*/  F2I.FTZ.U32.TRUNC.NTZ R7, R6 ;  /* 0x0000000600077305 */ /* 0x000e70000021f000 */
[----:B------:R-:W-:Y:S01]  /*0a00*/  @!P1 IMAD.IADD R2, R2, 0x1, -R9 ;  /* 0x0000000102029824 */ /* 0x000fe200078e0a09 */
[----:B0-----:R-:W0:Y:S01]  /*0a10*/  MUFU.RCP R5, R5 ;  /* 0x0000000500057308 */ /* 0x001e220000001000 */
[----:B------:R-:W-:Y:S01]  /*0a20*/  @!P1 VIADD R4, R4, 0x1 ;  /* 0x0000000104049836 */ /* 0x000fe20000000000 */
[----:B------:R-:W-:-:S02]  /*0a30*/  ISETP.NE.AND P1, PT, R11, RZ, PT ;  /* 0x000000ff0b00720c */ /* 0x000fc40003f25270 */
[----:B------:R-:W-:Y:S02]  /*0a40*/  ISETP.GE.U32.AND P0, PT, R2, R9, PT ;  /* 0x000000090200720c */ /* 0x000fe40003f06070 */
[----:B------:R-:W-:Y:S01]  /*0a50*/  LOP3.LUT R2, R10, R11, RZ, 0x3c, !PT ;  /* 0x0000000b0a027212 */ /* 0x000fe200078e3cff */
[----:B-1----:R-:W-:-:S03]  /*0a60*/  IMAD.MOV R9, RZ, RZ, -R7 ;  /* 0x000000ffff097224 */ /* 0x002fc600078e0a07 */
[----:B------:R-:W-:Y:S01]  /*0a70*/  ISETP.GE.AND P2, PT, R2, RZ, PT ;  /* 0x000000ff0200720c */ /* 0x000fe20003f46270 */
[----:B------:R-:W-:Y:S02]  /*0a80*/  IMAD R9, R9, R26, RZ ;  /* 0x0000001a09097224 */ /* 0x000fe400078e02ff */
[----:B0-----:R-:W-:-:S04]  /*0a90*/  VIADD R2, R5, 0xffffffe ;  /* 0x0ffffffe05027836 */ /* 0x001fc80000000000 */
[----:B------:R-:W-:Y:S01]  /*0aa0*/  @P0 VIADD R4, R4, 0x1 ;  /* 0x0000000104040836 */ /* 0x000fe20000000000 */
[----:B------:R-:W0:Y:S03]  /*0ab0*/  F2I.FTZ.U32.TRUNC.NTZ R5, R2 ;  /* 0x0000000200057305 */ /* 0x000e26000021f000 */
[----:B------:R-:W-:Y:S01]  /*0ac0*/  IMAD.MOV.U32 R8, RZ, RZ, R4 ;  /* 0x000000ffff087224 */ /* 0x000fe200078e0004 */
[----:B------:R-:W-:-:S03]  /*0ad0*/  SHF.R.U32.HI R4, RZ, 0x5, R14 ;  /* 0x00000005ff047819 */ /* 0x000fc6000001160e */
[----:B------:R-:W-:Y:S01]  /*0ae0*/  @!P2 IMAD.MOV R8, RZ, RZ, -R8 ;  /* 0x000000ffff08a224 */ /* 0x000fe200078e0a08 */
[----:B------:R-:W-:Y:S02]  /*0af0*/  @!P1 LOP3.LUT R8, RZ, R11, RZ, 0x33, !PT ;  /* 0x0000000bff089212 */ /* 0x000fe400078e33ff */
[----:B------:R-:W-:-:S03]  /*0b00*/  R2UR UR7, R4 ;  /* 0x00000000040772ca */ /* 0x000fc600000e0000 */
[----:B------:R-:W-:Y:S02]  /*0b10*/  IMAD.MOV R4, RZ, RZ, -R8 ;  /* 0x000000ffff047224 */ /* 0x000fe400078e0a08 */
[----:B------:R-:W-:Y:S02]  /*0b20*/  IMAD.SHL.U32 R15, R8, 0x10, RZ ;  /* 0x00000010080f7824 */ /* 0x000fe400078e00ff */
[----:B0-----:R-:W-:Y:S02]  /*0b30*/  IMAD.MOV R6, RZ, RZ, -R5 ;  /* 0x000000ffff067224 */ /* 0x001fe400078e0a05 */
[----:B------:R-:W-:Y:S01]  /*0b40*/  IMAD R4, R11, R4, R10 ;  /* 0x000000040b047224 */ /* 0x000fe200078e020a */
[----:B------:R-:W-:Y:S01]  /*0b50*/  LOP3.LUT R27, R15, R27, RZ, 0xfc, !PT ;  /* 0x0000001b0f1b7212 */ /* 0x000fe200078efcff */
[----:B------:R-:W-:Y:S01]  /*0b60*/  IMAD.MOV.U32 R11, RZ, RZ, R6 ;  /* 0x000000ffff0b7224 */ /* 0x000fe200078e0006 */
[----:B------:R-:W-:Y:S01]  /*0b70*/  STL [R1+0x5a4], R15 ;  /* 0x0005a40f01007387 */ /* 0x000fe20000100800 */
[----:B------:R-:W-:Y:S01]  /*0b80*/  IMAD.IADD R3, R3, 0x1, R4 ;  /* 0x0000000103037824 */ /* 0x000fe200078e0204 */
[----:B------:R-:W-:Y:S01]  /*0b90*/  IABS R31, R27 ;  /* 0x0000001b001f7213 */ /* 0x000fe20000000000 */
[----:B------:R-:W-:Y:S01]  /*0ba0*/  IMAD.MOV.U32 R6, RZ, RZ, RZ ;  /* 0x000000ffff067224 */ /* 0x000fe200078e00ff */
[----:B------:R-:W-:Y:S01]  /*0bb0*/  LOP3.LUT R13, R27, 0x2, RZ, 0xfc, !PT ;  /* 0x000000021b0d7812 */ /* 0x000fe200078efcff */
[----:B------:R-:W-:Y:S01]  /*0bc0*/  IMAD R12, R3, 0x100, R16 ;  /* 0x00000100030c7824 */ /* 0x000fe200078e0210 */
[----:B------:R-:W-:Y:S01]  /*0bd0*/  USHF.L.U32 UR4, UR7, 0x15, URZ ;  /* 0x0000001507047899 */ /* 0x000fe200080006ff */
[----:B------:R-:W-:-:S02]  /*0be0*/  IMAD.HI.U32 R2, R7, R9, R6 ;  /* 0x0000000907027227 */ /* 0x000fc400078e0006 */
[----:B------:R0:W-:Y:S01]  /*0bf0*/  STL [R1+0x14], R13 ;  /* 0x0000140d01007387 */ /* 0x0001e20000100800 */
[----:B------:R-:W-:Y:S01]  /*0c00*/  ULOP3.LUT UR4, UR4, 0x600000, URZ, 0xc0, !UPT ;  /* 0x0060000004047892 */ /* 0x000fe2000f8ec0ff */
[----:B------:R-:W-:Y:S01]  /*0c10*/  IMAD R7, R11, R0, RZ ;  /* 0x000000000b077224 */ /* 0x000fe200078e02ff */
[----:B------:R-:W-:Y:S01]  /*0c20*/  IABS R11, R13 ;  /* 0x0000000d000b7213 */ /* 0x000fe20000000000 */
[----:B------:R-:W-:Y:S01]  /*0c30*/  IMAD.MOV.U32 R4, RZ, RZ, RZ ;  /* 0x000000ffff047224 */ /* 0x000fe200078e00ff */
[----:B------:R-:W-:Y:S01]  /*0c40*/  STL [R1+0x5ac], R12 ;  /* 0x0005ac0c01007387 */ /* 0x000fe20000100800 */
[----:B------:R-:W-:Y:S01]  /*0c50*/  VIADD R10, R12, 0x80 ;  /* 0x000000800c0a7836 */ /* 0x000fe20000000000 */
[----:B------:R-:W-:Y:S01]  /*0c60*/  UIADD3 UR10, UPT, UPT, UR8, UR4, URZ ;  /* 0x00000004080a7290 */ /* 0x000fe2000fffe0ff */
[----:B------:R-:W-:Y:S01]  /*0c70*/  IMAD.HI.U32 R4, R5, R7, R4 ;  /* 0x0000000705047227 */ /* 0x000fe200078e0004 */
[----:B------:R-:W-:Y:S01]  /*0c80*/  LOP3.LUT R5, R27, 0x4, RZ, 0xfc, !PT ;  /* 0x000000041b057812 */ /* 0x000fe200078efcff */
[----:B------:R-:W-:Y:S01]  /*0c90*/  UMOV UR4, 0x1 ;  /* 0x0000000100047882 */ /* 0x000fe20000000000 */
[----:B------:R-:W-:Y:S01]  /*0ca0*/  IABS R7, R12 ;  /* 0x0000000c00077213 */ /* 0x000fe20000000000 */
[----:B------:R-:W-:Y:S01]  /*0cb0*/  IMAD.HI.U32 R3, R2, R31, RZ ;  /* 0x0000001f02037227 */ /* 0x000fe200078e00ff */
[----:B------:R-:W-:Y:S01]  /*0cc0*/  IABS R9, R10 ;  /* 0x0000000a00097213 */ /* 0x000fe20000000000 */
[----:B------:R1:W-:Y:S01]  /*0cd0*/  STL [R1+0x118], R5 ;  /* 0x0001180501007387 */ /* 0x0003e20000100800 */
[----:B0-----:R-:W-:Y:S01]  /*0ce0*/  IABS R13, R5 ;  /* 0x00000005000d7213 */ /* 0x001fe20000000000 */
[----:B------:R-:W-:Y:S01]  /*0cf0*/  IMAD.MOV R8, RZ, RZ, -R3 ;  /* 0x000000ffff087224 */ /* 0x000fe200078e0a03 */
[----:B------:R-:W-:Y:S01]  /*0d00*/  ISETP.GE.AND P3, PT, R10, RZ, PT ;  /* 0x000000ff0a00720c */ /* 0x000fe20003f66270 */
[C---:B------:R-:W-:Y:S01]  /*0d10*/  IMAD.HI.U32 R3, R4.reuse, R7, RZ ;  /* 0x0000000704037227 */ /* 0x040fe200078e00ff */
[----:B------:R-:W-:Y:S03]  /*0d20*/  STL [R1+0x5b0], R10 ;  /* 0x0005b00a01007387 */ /* 0x000fe60000100800 */
[----:B------:R-:W-:-:S04]  /*0d30*/  IMAD.HI.U32 R4, R4, R9, RZ ;  /* 0x0000000904047227 */ /* 0x000fc800078e00ff */
[----:B-1----:R-:W-:-:S04]  /*0d40*/  IMAD.HI.U32 R5, R2, R11, RZ ;  /* 0x0000000b02057227 */ /* 0x002fc800078e00ff */
[----:B------:R-:W-:Y:S02]  /*0d50*/  IMAD.MOV R30, RZ, RZ, -R5 ;  /* 0x000000ffff1e7224 */ /* 0x000fe400078e0a05 */
[----:B------:R-:W-:Y:S02]  /*0d60*/  IMAD.MOV R3, RZ, RZ, -R3 ;  /* 0x000000ffff037224 */ /* 0x000fe400078e0a03 */
[----:B------:R-:W-:Y:S01]  /*0d70*/  IMAD.MOV R5, RZ, RZ, -R4 ;  /* 0x000000ffff057224 */ /* 0x000fe200078e0a04 */
[----:B------:R-:W-:Y:S01]  /*0d80*/  LEA.HI R4, R14, R15, RZ, 0x1a ;  /* 0x0000000f0e047211 */ /* 0x000fe200078fd0ff */
[----:B------:R-:W-:Y:S01]  /*0d90*/  IMAD R3, R0, R3, R7 ;  /* 0x0000000300037224 */ /* 0x000fe200078e0207 */
[----:B------:R-:W-:Y:S01]  /*0da0*/  LOP3.LUT R14, R27, 0x6, RZ, 0xfc, !PT ;  /* 0x000000061b0e7812 */ /* 0x000fe200078efcff */
[----:B------:R-:W-:-:S03]  /*0db0*/  IMAD.HI.U32 R6, R2, R13, RZ ;  /* 0x0000000d02067227 */ /* 0x000fc600078e00ff */
[C---:B------:R-:W-:Y:S01]  /*0dc0*/  ISETP.GT.U32.AND P0, PT, R0.reuse, R3, PT ;  /* 0x000000030000720c */ /* 0x040fe20003f04070 */
[----:B------:R-:W-:Y:S01]  /*0dd0*/  IMAD R5, R0, R5, R9 ;  /* 0x0000000500057224 */ /* 0x000fe200078e0209 */
[----:B------:R-:W-:Y:S01]  /*0de0*/  IABS R7, R14 ;  /* 0x0000000e00077213 */ /* 0x000fe20000000000 */
[----:B------:R-:W-:Y:S02]  /*0df0*/  IMAD.MOV R6, RZ, RZ, -R6 ;  /* 0x000000ffff067224 */ /* 0x000fe400078e0a06 */
[----:B------:R-:W-:Y:S01]  /*0e00*/  IMAD R30, R26, R30, R11 ;  /* 0x0000001e1a1e7224 */ /* 0x000fe200078e020b */
[----:B------:R-:W-:Y:S01]  /*0e10*/  ISETP.GT.U32.AND P1, PT, R0, R5, PT ;  /* 0x000000050000720c */ /* 0x000fe20003f24070 */
[----:B------:R-:W-:Y:S01]  /*0e20*/  IMAD R6, R26, R6, R13 ;  /* 0x000000061a067224 */ /* 0x000fe200078e020d */
[C---:B------:R-:W-:Y:S01]  /*0e30*/  LOP3.LUT R13, R27.reuse, 0x8, RZ, 0xfc, !PT ;  /* 0x000000081b0d7812 */ /* 0x040fe200078efcff */
[----:B------:R-:W-:Y:S02]  /*0e40*/  VIADD R11, R4, 0xe ;  /* 0x0000000e040b7836 */ /* 0x000fe40000000000 */
[----:B------:R-:W-:Y:S01]  /*0e50*/  IMAD R31, R26, R8, R31 ;  /* 0x000000081a1f7224 */ /* 0x000fe200078e021f */
[----:B------:R0:W-:Y:S01]  /*0e60*/  STL [R1+0x8], R6 ;  /* 0x0000080601007387 */ /* 0x0001e20000100800 */
[----:B------:R-:W-:Y:S01]  /*0e70*/  LOP3.LUT R8, R27, 0xa, RZ, 0xfc, !PT ;  /* 0x0000000a1b087812 */ /* 0x000fe200078efcff */
[----:B------:R-:W-:Y:S01]  /*0e80*/  @!P0 IMAD.IADD R3, R3, 0x1, -R0 ;  /* 0x0000000103038824 */ /* 0x000fe200078e0a00 */
[----:B------:R-:W-:Y:S01]  /*0e90*/  IABS R9, R13 ;  /* 0x0000000d00097213 */ /* 0x000fe20000000000 */
[----:B------:R1:W-:Y:S01]  /*0ea0*/  STL [R1+0x120], R11 ;  /* 0x0001200b01007387 */ /* 0x0003e20000100800 */
[----:B------:R-:W-:Y:S01]  /*0eb0*/  IMAD.HI.U32 R4, R2, R7, RZ ;  /* 0x0000000702047227 */ /* 0x000fe200078e00ff */
[----:B------:R-:W-:-:S02]  /*0ec0*/  IABS R15, R11 ;  /* 0x0000000b000f7213 */ /* 0x000fc40000000000 */
[----:B------:R2:W-:Y:S01]  /*0ed0*/  STL [R1+0x114], R14 ;  /* 0x0001140e01007387 */ /* 0x0005e20000100800 */
[----:B------:R-:W-:Y:S01]  /*0ee0*/  @!P1 IMAD.IADD R5, R5, 0x1, -R0 ;  /* 0x0000000105059824 */ /* 0x000fe200078e0a00 */
[----:B0-----:R-:W-:Y:S01]  /*0ef0*/  LOP3.LUT R6, R27, 0xc, RZ, 0xfc, !PT ;  /* 0x0000000c1b067812 */ /* 0x001fe200078efcff */
[C---:B------:R-:W-:Y:S01]  /*0f00*/  VIADD R10, R53.reuse, 0xffffffe7 ;  /* 0xffffffe7350a7836 */ /* 0x040fe20000000000 */
[----:B------:R0:W-:Y:S01]  /*0f10*/  STL [R1+0x11c], R13 ;  /* 0x00011c0d01007387 */ /* 0x0001e20000100800 */
[C---:B------:R-:W-:Y:S01]  /*0f20*/  ISETP.GT.U32.AND P0, PT, R0.reuse, R3, PT ;  /* 0x000000030000720c */ /* 0x040fe20003f04070 */
[C---:B------:R-:W-:Y:S01]  /*0f30*/  VIADD R16, R53.reuse, 0xffffffcd ;  /* 0xffffffcd35107836 */ /* 0x040fe20000000000 */
[----:B-1----:R-:W-:Y:S01]  /*0f40*/  IABS R11, R8 ;  /* 0x00000008000b7213 */ /* 0x002fe20000000000 */
[----:B------:R1:W-:Y:S01]  /*0f50*/  STL [R1+0x124], R8 ;  /* 0x0001240801007387 */ /* 0x0003e20000100800 */
[----:B------:R-:W-:Y:S01]  /*0f60*/  ISETP.GT.U32.AND P2, PT, R0, R5, PT ;  /* 0x000000050000720c */ /* 0x000fe20003f44070 */
[C---:B--2---:R-:W-:Y:S01]  /*0f70*/  VIADD R14, R53.reuse, 0xffffffe3 ;  /* 0xffffffe3350e7836 */ /* 0x044fe20000000000 */
[----:B------:R-:W-:Y:S01]  /*0f80*/  ISETP.GE.AND P1, PT, R12, RZ, PT ;  /* 0x000000ff0c00720c */ /* 0x000fe20003f26270 */
[----:B------:R2:W-:Y:S01]  /*0f90*/  STL [R1+0x128], R6 ;  /* 0x0001280601007387 */ /* 0x0005e20000100800 */
[----:B------:R-:W-:Y:S01]  /*0fa0*/  VIADD R12, R53, 0xffffffe0 ;  /* 0xffffffe0350c7836 */ /* 0x000fe20000000000 */
[----:B0-----:R-:W-:Y:S01]  /*0fb0*/  IABS R13, R6 ;  /* 0x00000006000d7213 */ /* 0x001fe20000000000 */
[----:B-1----:R-:W-:-:S02]  /*0fc0*/  IMAD.MOV R8, RZ, RZ, -R4 ;  /* 0x000000ffff087224 */ /* 0x002fc400078e0a04 */
[----:B------:R-:W-:-:S04]  /*0fd0*/  IMAD.HI.U32 R4, R2, R11, RZ ;  /* 0x0000000b02047227 */ /* 0x000fc800078e00ff */
[----:B--2---:R-:W-:-:S04]  /*0fe0*/  IMAD.HI.U32 R6, R2, R9, RZ ;  /* 0x0000000902067227 */ /* 0x004fc800078e00ff */
[----:B------:R-:W-:Y:S02]  /*0ff0*/  IMAD.MOV R6, RZ, RZ, -R6 ;  /* 0x000000ffff067224 */ /* 0x000fe400078e0a06 */
[C---:B------:R-:W-:Y:S02]  /*1000*/  IMAD R8, R26.reuse, R8, R7 ;  /* 0x000000081a087224 */ /* 0x040fe400078e0207 */
[----:B------:R-:W-:Y:S02]  /*1010*/  IMAD R7, R26, R6, R9 ;  /* 0x000000061a077224 */ /* 0x000fe400078e0209 */
[C---:B------:R-:W-:Y:S01]  /*1020*/  IMAD.HI.U32 R6, R2.reuse, R13, RZ ;  /* 0x0000000d02067227 */ /* 0x040fe200078e00ff */
[----:B------:R-:W-:Y:S03]  /*1030*/  STL [R1+0x4], R8 ;  /* 0x0000040801007387 */ /* 0x000fe60000100800 */
[----:B------:R-:W-:Y:S01]  /*1040*/  IMAD.HI.U32 R2, R2, R15, RZ ;  /* 0x0000000f02027227 */ /* 0x000fe200078e00ff */
[----:B------:R0:W-:Y:S03]  /*1050*/  STL [R1], R7 ;  /* 0x0000000701007387 */ /* 0x0001e60000100800 */
[----:B------:R-:W-:-:S02]  /*1060*/  IMAD.MOV R4, RZ, RZ, -R4 ;  /* 0x000000ffff047224 */ /* 0x000fc400078e0a04 */
[----:B------:R-:W-:Y:S02]  /*1070*/  IMAD.MOV R6, RZ, RZ, -R6 ;  /* 0x000000ffff067224 */ /* 0x000fe400078e0a06 */
[----:B------:R-:W-:Y:S02]  /*1080*/  IMAD.MOV R2, RZ, RZ, -R2 ;  /* 0x000000ffff027224 */ /* 0x000fe400078e0a02 */
[--C-:B------:R-:W-:Y:S01]  /*1090*/  @!P0 IMAD.IADD R3, R3, 0x1, -R0.reuse ;  /* 0x0000000103038824 */ /* 0x100fe200078e0a00 */
[----:B------:R-:W-:Y:S01]  /*10a0*/  ISETP.NE.AND P0, PT, R28, RZ, PT ;  /* 0x000000ff1c00720c */ /* 0x000fe20003f05270 */
[C---:B------:R-:W-:Y:S02]  /*10b0*/  IMAD R32, R26.reuse, R4, R11 ;  /* 0x000000041a207224 */ /* 0x040fe400078e020b */
[----:B------:R-:W-:Y:S02]  /*10c0*/  @!P2 IMAD.IADD R5, R5, 0x1, -R0 ;  /* 0x000000010505a824 */ /* 0x000fe400078e0a00 */
[----:B------:R-:W-:-:S02]  /*10d0*/  IMAD R4, R26, R6, R13 ;  /* 0x000000061a047224 */ /* 0x000fc400078e020d */
[----:B------:R-:W-:Y:S01]  /*10e0*/  IMAD R0, R26, R2, R15 ;  /* 0x000000021a007224 */ /* 0x000fe200078e020f */
[----:B------:R-:W-:Y:S01]  /*10f0*/  LOP3.LUT R2, RZ, R28, RZ, 0x33, !PT ;  /* 0x0000001cff027212 */ /* 0x000fe200078e33ff */
[----:B------:R-:W-:Y:S01]  /*1100*/  @!P1 IMAD.MOV R3, RZ, RZ, -R3 ;  /* 0x000000ffff039224 */ /* 0x000fe200078e0a03 */
[----:B------:R1:W-:Y:S01]  /*1110*/  STL [R1+0x10], R4 ;  /* 0x0000100401007387 */ /* 0x0003e20000100800 */
[----:B------:R-:W-:Y:S02]  /*1120*/  @!P3 IMAD.MOV R5, RZ, RZ, -R5 ;  /* 0x000000ffff05b224 */ /* 0x000fe400078e0a05 */
[C---:B------:R-:W-:Y:S01]  /*1130*/  VIADD R6, R53.reuse, 0xfffffff7 ;  /* 0xfffffff735067836 */ /* 0x040fe20000000000 */
[----:B------:R2:W-:Y:S01]  /*1140*/  STL [R1+0xc], R0 ;  /* 0x00000c0001007387 */ /* 0x0005e20000100800 */
[C---:B0-----:R-:W-:Y:S02]  /*1150*/  VIADD R7, R53.reuse, 0xffffffe4 ;  /* 0xffffffe435077836 */ /* 0x041fe40000000000 */
[C---:B------:R-:W-:Y:S01]  /*1160*/  VIADD R8, R53.reuse, 0xffffffe5 ;  /* 0xffffffe535087836 */ /* 0x040fe20000000000 */
[----:B------:R-:W-:Y:S01]  /*1170*/  ISETP.GE.U32.AND P5, PT, R6, 0x7fffffb8, PT ;  /* 0x7fffffb80600780c */ /* 0x000fe20003fa6070 */
[----:B------:R-:W-:-:S02]  /*1180*/  VIADD R6, R53, 0xffffffeb ;  /* 0xffffffeb35067836 */ /* 0x000fc40000000000 */
[C---:B-1----:R-:W-:Y:S02]  /*1190*/  VIADD R4, R53.reuse, 0xffffffff ;  /* 0xffffffff35047836 */ /* 0x042fe40000000000 */
[C---:B------:R-:W-:Y:S01]  /*11a0*/  VIADD R9, R53.reuse, 0xffffffe6 ;  /* 0xffffffe635097836 */ /* 0x040fe20000000000 */
[C---:B--2---:R-:W-:Y:S01]  /*11b0*/  SEL R0, R2.reuse, R3, !P0 ;  /* 0x0000000302007207 */ /* 0x044fe20004000000 */
[C---:B------:R-:W-:Y:S01]  /*11c0*/  VIADD R3, R53.reuse, 0xffffffed ;  /* 0xffffffed35037836 */ /* 0x040fe20000000000 */
[----:B------:R-:W-:Y:S01]  /*11d0*/  SEL R2, R2, R5, !P0 ;  /* 0x0000000502027207 */ /* 0x000fe20004000000 */
[C---:B------:R-:W-:Y:S01]  /*11e0*/  VIADD R5, R53.reuse, 0xffffffec ;  /* 0xffffffec35057836 */ /* 0x040fe20000000000 */
[----:B------:R-:W-:Y:S01]  /*11f0*/  ISETP.GE.U32.AND P4, PT, R4, 0x7fffffc0, PT ;  /* 0x7fffffc00400780c */ /* 0x000fe20003f86070 */
[----:B------:R-:W-:Y:S01]  /*1200*/  VIADD R4, R53, 0xffffffef ;  /* 0xffffffef35047836 */ /* 0x000fe20000000000 */
[----:B------:R-:W-:Y:S01]  /*1210*/  ISETP.GE.U32.AND P6, PT, R3, 0x7fffffae, PT ;  /* 0x7fffffae0300780c */ /* 0x000fe20003fc6070 */
[----:B------:R-:W-:Y:S01]  /*1220*/  VIADD R3, R53, 0xffffffe8 ;  /* 0xffffffe835037836 */ /* 0x000fe20000000000 */
[----:B------:R-:W-:Y:S01]  /*1230*/  ISETP.GE.U32.AND P0, PT, R5, 0x7fffffad, PT ;  /* 0x7fffffad0500780c */ /* 0x000fe20003f06070 */
[C---:B------:R-:W-:Y:S01]  /*1240*/  VIADD R5, R53.reuse, 0xffffffee ;  /* 0xffffffee35057836 */ /* 0x040fe20000000000 */
[----:B------:R-:W-:Y:S01]  /*1250*/  ISETP.GE.U32.AND P2, PT, R4, 0x7fffffb0, PT ;  /* 0x7fffffb00400780c */ /* 0x000fe20003f46070 */
[----:B------:R-:W-:Y:S01]  /*1260*/  VIADD R4, R53, 0xffffffe9 ;  /* 0xffffffe935047836 */ /* 0x000fe20000000000 */
[----:B------:R-:W-:Y:S01]  /*1270*/  ISETP.GE.U32.AND P3, PT, R3, 0x7fffffa9, PT ;  /* 0x7fffffa90300780c */ /* 0x000fe20003f66070 */
[----:B------:R-:W-:Y:S01]  /*1280*/  VIADD R11, R53, 0xffffffe1 ;  /* 0xffffffe1350b7836 */ /* 0x000fe20000000000 */
[----:B------:R-:W-:Y:S01]  /*1290*/  ISETP.GE.U32.AND P1, PT, R5, 0x7fffffaf, PT ;  /* 0x7fffffaf0500780c */ /* 0x000fe20003f26070 */
[C---:B------:R-:W-:Y:S01]  /*12a0*/  VIADD R5, R53.reuse, 0xffffffea ;  /* 0xffffffea35057836 */ /* 0x040fe20000000000 */
[----:B------:R-:W-:Y:S01]  /*12b0*/  SEL R3, RZ, 0x1, P0 ;  /* 0x00000001ff037807 */ /* 0x000fe20000000000 */
[C---:B------:R-:W-:Y:S01]  /*12c0*/  VIADD R13, R53.reuse, 0xffffffe2 ;  /* 0xffffffe2350d7836 */ /* 0x040fe20000000000 */
[----:B------:R-:W-:Y:S01]  /*12d0*/  ISETP.GE.U32.AND P0, PT, R4, 0x7fffffaa, PT ;  /* 0x7fffffaa0400780c */ /* 0x000fe20003f06070 */
[C---:B------:R-:W-:Y:S01]  /*12e0*/  VIADD R15, R53.reuse, 0xffffffcc ;  /* 0xffffffcc350f7836 */ /* 0x040fe20000000000 */
[----:B------:R-:W-:Y:S01]  /*12f0*/  SEL R4, RZ, 0x1fffe, P6 ;  /* 0x0001fffeff047807 */ /* 0x000fe20003000000 */
[----:B------:R-:W-:Y:S01]  /*1300*/  VIADD R28, R53, 0xffffffc7 ;  /* 0xffffffc7351c7836 */ /* 0x000fe20000000000 */
[----:B------:R-:W-:Y:S01]  /*1310*/  ISETP.GE.U32.AND P6, PT, R5, 0x7fffffab, PT ;  /* 0x7fffffab0500780c */ /* 0x000fe20003fc6070 */
[----:B------:R-:W-:Y:S01]  /*1320*/  VIADD R53, R53, 0xfffffffe ;  /* 0xfffffffe35357836 */ /* 0x000fe20000000000 */
[----:B------:R-:W-:Y:S01]  /*1330*/  SEL R5, RZ, 0x4, P1 ;  /* 0x00000004ff057807 */ /* 0x000fe20000800000 */
[----:B------:R-:W-:Y:S01]  /*1340*/  IMAD.IADD R3, R3, 0x1, R4 ;  /* 0x0000000103037824 */ /* 0x000fe200078e0204 */
[----:B------:R-:W-:-:S02]  /*1350*/  ISETP.GE.U32.AND P1, PT, R6, 0x7fffffac, PT ;  /* 0x7fffffac0600780c */ /* 0x000fc40003f26070 */
[----:B------:R-:W-:Y:S02]  /*1360*/  SEL R6, RZ, 0x7fff8, P2 ;  /* 0x0007fff8ff067807 */ /* 0x000fe40001000000 */
[----:B------:R-:W-:Y:S02]  /*1370*/  ISETP.GE.U32.AND P2, PT, R7, 0x7fffffa5, PT ;  /* 0x7fffffa50700780c */ /* 0x000fe40003f46070 */
[----:B------:R-:W-:Y:S02]  /*1380*/  SEL R7, RZ, 0x1, P3 ;  /* 0x00000001ff077807 */ /* 0x000fe40001800000 */
[----:B------:R-:W-:Y:S02]  /*1390*/  ISETP.GE.U32.AND P3, PT, R8, 0x7fffffa6, PT ;  /* 0x7fffffa60800780c */ /* 0x000fe40003f66070 */
[----:B------:R-:W-:Y:S02]  /*13a0*/  SEL R8, RZ, 0x1fffe, P0 ;  /* 0x0001fffeff087807 */ /* 0x000fe40000000000 */
[----:B------:R-:W-:-:S02]  /*13b0*/  ISETP.GE.U32.AND P0, PT, R9, 0x7fffffa7, PT ;  /* 0x7fffffa70900780c */ /* 0x000fc40003f06070 */
[----:B------:R-:W-:Y:S01]  /*13c0*/  SEL R9, RZ, 0x4, P6 ;  /* 0x00000004ff097807 */ /* 0x000fe20003000000 */
[----:B------:R-:W-:Y:S01]  /*13d0*/  IMAD.IADD R7, R7, 0x1, R8 ;  /* 0x0000000107077824 */ /* 0x000fe200078e0208 */
[----:B------:R-:W-:Y:S02]  /*13e0*/  ISETP.GE.U32.AND P6, PT, R10, 0x7fffffa8, PT ;  /* 0x7fffffa80a00780c */ /* 0x000fe40003fc6070 */
[----:B------:R-:W-:Y:S02]  /*13f0*/  SEL R10, RZ, 0x7fff8, P1 ;  /* 0x0007fff8ff0a7807 */ /* 0x000fe40000800000 */
[----:B------:R-:W-:Y:S02]  /*1400*/  ISETP.GE.U32.AND P1, PT, R11, 0x7fffffa2, PT ;  /* 0x7fffffa20b00780c */ /* 0x000fe40003f26070 */
[----:B------:R-:W-:Y:S02]  /*1410*/  SEL R11, RZ, 0x1, P2 ;  /* 0x00000001ff0b7807 */ /* 0x000fe40001000000 */
[----:B------:R-:W-:-:S02]  /*1420*/  ISETP.GE.U32.AND P2, PT, R12, 0x7fffffa1, PT ;  /* 0x7fffffa10c00780c */ /* 0x000fc40003f46070 */
[----:B------:R-:W-:Y:S02]  /*1430*/  SEL R12, RZ, 0x1fffe, P3 ;  /* 0x0001fffeff0c7807 */ /* 0x000fe40001800000 */
[----:B------:R-:W-:Y:S02]  /*1440*/  ISETP.GE.U32.AND P3, PT, R13, 0x7fffffa3, PT ;  /* 0x7fffffa30d00780c */ /* 0x000fe40003f66070 */
[----:B------:R-:W-:Y:S01]  /*1450*/  SEL R13, RZ, 0x4, P0 ;  /* 0x00000004ff0d7807 */ /* 0x000fe20000000000 */
[----:B------:R-:W-:Y:S01]  /*1460*/  IMAD.IADD R11, R11, 0x1, R12 ;  /* 0x000000010b0b7824 */ /* 0x000fe200078e020c */
[----:B------:R-:W-:Y:S01]  /*1470*/  ISETP.GE.U32.AND P0, PT, R14, 0x7fffffa4, PT ;  /* 0x7fffffa40e00780c */ /* 0x000fe20003f06070 */
[----:B------:R-:W0:Y:S01]  /*1480*/  S2R R12, SR_TID.X ;  /* 0x00000000000c7919 */ /* 0x000e220000002100 */
[----:B------:R-:W-:Y:S02]  /*1490*/  SEL R14, RZ, 0x7fff8, P6 ;  /* 0x0007fff8ff0e7807 */ /* 0x000fe40003000000 */
[----:B------:R-:W-:-:S02]  /*14a0*/  ISETP.GE.U32.AND P6, PT, R15, 0x7fffff8d, PT ;  /* 0x7fffff8d0f00780c */ /* 0x000fc40003fc6070 */
[----:B------:R-:W-:Y:S02]  /*14b0*/  SEL R15, RZ, 0x1fffe, P1 ;  /* 0x0001fffeff0f7807 */ /* 0x000fe40000800000 */
[----:B------:R-:W-:Y:S02]  /*14c0*/  ISETP.GE.U32.AND P1, PT, R16, 0x7fffff8e, PT ;  /* 0x7fffff8e1000780c */ /* 0x000fe40003f26070 */
[----:B------:R-:W-:Y:S02]  /*14d0*/  SEL R16, RZ, 0x4, P3 ;  /* 0x00000004ff107807 */ /* 0x000fe40001800000 */
[----:B------:R-:W-:Y:S02]  /*14e0*/  ISETP.GE.U32.AND P3, PT, R17, 0x7fffff8f, PT ;  /* 0x7fffff8f1100780c */ /* 0x000fe40003f66070 */
[----:B------:R-:W-:Y:S02]  /*14f0*/  SEL R17, RZ, 0x7fff8, P0 ;  /* 0x0007fff8ff117807 */ /* 0x000fe40000000000 */
[----:B------:R-:W-:-:S02]  /*1500*/  ISETP.GE.U32.AND P0, PT, R18, 0x7fffff90, PT ;  /* 0x7fffff901200780c */ /* 0x000fc40003f06070 */
[----:B------:R-:W-:Y:S02]  /*1510*/  SEL R18, RZ, 0x1, P6 ;  /* 0x00000001ff127807 */ /* 0x000fe40003000000 */
[----:B------:R-:W-:Y:S02]  /*1520*/  ISETP.GE.U32.AND P6, PT, R19, 0x7fffff89, PT ;  /* 0x7fffff891300780c */ /* 0x000fe40003fc6070 */
[----:B------:R-:W-:Y:S02]  /*1530*/  SEL R19, RZ, 0x1fffe, P1 ;  /* 0x0001fffeff137807 */ /* 0x000fe40000800000 */
[----:B------:R-:W-:Y:S02]  /*1540*/  ISETP.GE.U32.AND P1, PT, R20, 0x7fffff8a, PT ;  /* 0x7fffff8a1400780c */ /* 0x000fe40003f26070 */
        /* <DEDUP_REMOVED lines=20> */
[----:B------:R-:W-:Y:S02]  /*1690*/  ISETP.GE.U32.AND P3, PT, R35, 0x7fffff83, PT ;  /* 0x7fffff832300780c */ /* 0x000fe40003f66070 */
        /* <DEDUP_REMOVED lines=36> */
[----:B------:R-:W-:Y:S02]  /*18e0*/  SEL R51, RZ, 0x1, P6 ;  /* 0x00000001ff337807 */ /* 0x000fe40003000000 */
[----:B------:R-:W-:Y:S01]  /*18f0*/  ISETP.GE.U32.AND P6, PT, R52, 0x7fffff94, PT ;  /* 0x7fffff943400780c */ /* 0x000fe20003fc6070 */
[----:B------:R-:W-:Y:S01]  /*1900*/  IMAD.IADD R4, R4, 0x1, R36 ;  /* 0x0000000104047824 */ /* 0x000fe200078e0224 */
[----:B------:R-:W-:Y:S02]  /*1910*/  SEL R52, RZ, 0x1fffe, P3 ;  /* 0x0001fffeff347807 */ /* 0x000fe40001800000 */
[----:B------:R-:W-:Y:S02]  /*1920*/  ISETP.GE.U32.AND P3, PT, R53, 0x7fffffbf, PT ;  /* 0x7fffffbf3500780c */ /* 0x000fe40003f66070 */
[----:B------:R-:W-:Y:S01]  /*1930*/  SEL R53, RZ, 0x1, P2 ;  /* 0x00000001ff357807 */ /* 0x000fe20001000000 */
[----:B------:R-:W-:Y:S01]  /*1940*/  IMAD.IADD R51, R51, 0x1, R52 ;  /* 0x0000000133337824 */ /* 0x000fe200078e0234 */
[----:B------:R-:W-:-:S02]  /*1950*/  LOP3.LUT R3, R3, 0x3, RZ, 0xc0, !PT ;  /* 0x0000000303037812 */ /* 0x000fc400078ec0ff */
[----:B------:R-:W-:Y:S01]  /*1960*/  LOP3.LUT R4, R4, 0x3, RZ, 0xc0, !PT ;  /* 0x0000000304047812 */ /* 0x000fe200078ec0ff */
[----:B------:R-:W-:Y:S01]  /*1970*/  IMAD.IADD R15, R53, 0x1, R15 ;  /* 0x00000001350f7824 */ /* 0x000fe200078e020f */
[----:B------:R-:W-:Y:S02]  /*1980*/  IADD3 R3, PT, PT, R3, R6, R5 ;  /* 0x0000000603037210 */ /* 0x000fe40007ffe005 */
[----:B------:R-:W-:Y:S02]  /*1990*/  SEL R5, RZ, 0x4, P0 ;  /* 0x00000004ff057807 */ /* 0x000fe40000000000 */
[----:B------:R-:W-:Y:S02]  /*19a0*/  SEL R6, RZ, 0x7fff8, P6 ;  /* 0x0007fff8ff067807 */ /* 0x000fe40003000000 */
[----:B------:R-:W-:Y:S02]  /*19b0*/  LOP3.LUT R51, R51, 0x3, RZ, 0xc0, !PT ;  /* 0x0000000333337812 */ /* 0x000fe400078ec0ff */
[----:B------:R-:W-:-:S02]  /*19c0*/  LOP3.LUT R28, R28, 0x3, RZ, 0xc0, !PT ;  /* 0x000000031c1c7812 */ /* 0x000fc400078ec0ff */
[----:B------:R-:W-:Y:S02]  /*19d0*/  IADD3 R4, PT, PT, R4, R38, R37 ;  /* 0x0000002604047210 */ /* 0x000fe40007ffe025 */
[----:B------:R-:W-:Y:S02]  /*19e0*/  LOP3.LUT R7, R7, 0x3, RZ, 0xc0, !PT ;  /* 0x0000000307077812 */ /* 0x000fe400078ec0ff */
[----:B------:R-:W-:Y:S02]  /*19f0*/  LOP3.LUT R15, R15, 0x3, RZ, 0xc0, !PT ;  /* 0x000000030f0f7812 */ /* 0x000fe400078ec0ff */
[----:B------:R-:W-:Y:S02]  /*1a00*/  LOP3.LUT R22, R22, 0x3, RZ, 0xc0, !PT ;  /* 0x0000000316167812 */ /* 0x000fe400078ec0ff */
[----:B------:R-:W-:Y:S02]  /*1a10*/  LOP3.LUT R43, R43, 0x3, RZ, 0xc0, !PT ;  /* 0x000000032b2b7812 */ /* 0x000fe400078ec0ff */
[----:B------:R-:W-:-:S02]  /*1a20*/  IADD3 R6, PT, PT, R51, R6, R5 ;  /* 0x0000000633067210 */ /* 0x000fc40007ffe005 */
[----:B------:R-:W-:Y:S02]  /*1a30*/  IADD3 R28, PT, PT, R28, R35, R34 ;  /* 0x000000231c1c7210 */ /* 0x000fe40007ffe022 */
[----:B------:R-:W-:Y:S02]  /*1a40*/  LOP3.LUT R5, R4, 0xf, RZ, 0xc0, !PT ;  /* 0x0000000f04057812 */ /* 0x000fe400078ec0ff */
[----:B------:R-:W-:Y:S02]  /*1a50*/  LOP3.LUT R11, R11, 0x3, RZ, 0xc0, !PT ;  /* 0x000000030b0b7812 */ /* 0x000fe400078ec0ff */
[----:B------:R-:W-:Y:S01]  /*1a60*/  IADD3 R7, PT, PT, R7, R10, R9 ;  /* 0x0000000a07077210 */ /* 0x000fe20007ffe009 */
[----:B------:R-:W-:Y:S01]  /*1a70*/  IMAD R28, R28, 0x10, R5 ;  /* 0x000000101c1c7824 */ /* 0x000fe200078e0205 */
[----:B------:R-:W-:Y:S02]  /*1a80*/  IADD3 R15, PT, PT, R15, R17, R16 ;  /* 0x000000110f0f7210 */ /* 0x000fe40007ffe010 */
[----:B------:R-:W-:Y:S01]  /*1a90*/  IADD3 R22, PT, PT, R22, R25, R24 ;  /* 0x0000001916167210 */ /* 0x000fe20007ffe018 */
[----:B------:R-:W-:Y:S01]  /*1aa0*/  IMAD.SHL.U32 R7, R7, 0x100, RZ ;  /* 0x0000010007077824 */ /* 0x000fe200078e00ff */
[----:B------:R-:W-:-:S02]  /*1ab0*/  IADD3 R43, PT, PT, R43, R46, R45 ;  /* 0x0000002e2b2b7210 */ /* 0x000fc40007ffe02d */
[----:B------:R-:W-:Y:S01]  /*1ac0*/  IADD3 R11, PT, PT, R11, R14, R13 ;  /* 0x0000000e0b0b7210 */ /* 0x000fe20007ffe00d */
[----:B------:R-:W-:Y:S01]  /*1ad0*/  IMAD.SHL.U32 R5, R22, 0x100, RZ ;  /* 0x0000010016057824 */ /* 0x000fe200078e00ff */
[----:B------:R-:W-:Y:S01]  /*1ae0*/  LOP3.LUT R8, R15, 0xf, RZ, 0xc0, !PT ;  /* 0x0000000f0f087812 */ /* 0x000fe200078ec0ff */
[----:B------:R-:W-:Y:S01]  /*1af0*/  IMAD.SHL.U32 R4, R43, 0x100, RZ ;  /* 0x000001002b047824 */ /* 0x000fe200078e00ff */
[----:B------:R-:W-:Y:S02]  /*1b00*/  LOP3.LUT R18, R18, 0x3, RZ, 0xc0, !PT ;  /* 0x0000000312127812 */ /* 0x000fe400078ec0ff */
[----:B------:R-:W-:Y:S01]  /*1b10*/  LOP3.LUT R39, R39, 0x3, RZ, 0xc0, !PT ;  /* 0x0000000327277812 */ /* 0x000fe200078ec0ff */
[----:B------:R-:W-:Y:S01]  /*1b20*/  IMAD R11, R11, 0x10, R8 ;  /* 0x000000100b0b7824 */ /* 0x000fe200078e0208 */
[----:B------:R-:W-:Y:S02]  /*1b30*/  LOP3.LUT R47, R47, 0x3, RZ, 0xc0, !PT ;  /* 0x000000032f2f7812 */ /* 0x000fe400078ec0ff */
[----:B------:R-:W-:-:S02]  /*1b40*/  IADD3 R18, PT, PT, R18, R21, R20 ;  /* 0x0000001512127210 */ /* 0x000fc40007ffe014 */
[----:B------:R-:W-:Y:S02]  /*1b50*/  IADD3 R41, PT, PT, R39, R42, R41 ;  /* 0x0000002a27297210 */ /* 0x000fe40007ffe029 */
[----:B------:R-:W-:Y:S02]  /*1b60*/  IADD3 R47, PT, PT, R47, R50, R49 ;  /* 0x000000322f2f7210 */ /* 0x000fe40007ffe031 */
[----:B------:R-:W-:Y:S02]  /*1b70*/  LOP3.LUT R6, R6, 0xf, RZ, 0xc0, !PT ;  /* 0x0000000f06067812 */ /* 0x000fe400078ec0ff */
[----:B------:R-:W-:Y:S02]  /*1b80*/  LOP3.LUT R8, R7, 0xf00, RZ, 0xe2, !PT ;  /* 0x00000f0007087812 */ /* 0x000fe400078ee2ff */
[----:B------:R-:W-:Y:S01]  /*1b90*/  LOP3.LUT R5, R5, 0xf00, RZ, 0xe2, !PT ;  /* 0x00000f0005057812 */ /* 0x000fe200078ee2ff */
[----:B------:R-:W-:Y:S01]  /*1ba0*/  IMAD R6, R47, 0x10, R6 ;  /* 0x000000102f067824 */ /* 0x000fe200078e0206 */
[----:B------:R-:W-:Y:S01]  /*1bb0*/  LOP3.LUT R4, R4, 0xf00, RZ, 0xe2, !PT ;  /* 0x00000f0004047812 */ /* 0x000fe200078ee2ff */
[----:B------:R-:W-:Y:S01]  /*1bc0*/  IMAD R8, R3, 0x1000, R8 ;  /* 0x0000100003087824 */ /* 0x000fe200078e0208 */
[----:B0-----:R-:W-:Y:S01]  /*1bd0*/  LOP3.LUT R12, R12, 0x7f, RZ, 0xc0, !PT ;  /* 0x0000007f0c0c7812 */ /* 0x001fe200078ec0ff */
[----:B------:R-:W-:-:S02]  /*1be0*/  IMAD R5, R18, 0x1000, R5 ;  /* 0x0000100012057824 */ /* 0x000fc400078e0205 */
[----:B------:R-:W-:Y:S01]  /*1bf0*/  IMAD R4, R41, 0x1000, R4 ;  /* 0x0000100029047824 */ /* 0x000fe200078e0204 */
[----:B------:R-:W-:Y:S01]  /*1c00*/  ISETP.NE.U32.AND P0, PT, R12, RZ, PT ;  /* 0x000000ff0c00720c */ /* 0x000fe20003f05070 */
[----:B---3--:R-:W-:-:S12]  /*1c10*/  BRA.U UP0, `(.L_x_5) ;  /* 0x0000000100187547 */ /* 0x008fd8000b800000 */
[----:B------:R-:W-:Y:S01]  /*1c20*/  ELECT P6, URZ, PT ;  /* 0x0000000000ff782f */ /* 0x000fe200038c0000 */
[----:B------:R-:W-:Y:S01]  /*1c30*/  IMAD.MOV.U32 R3, RZ, RZ, 0x1 ;  /* 0x00000001ff037424 */ /* 0x000fe200078e00ff */
[----:B------:R-:W-:Y:S01]  /*1c40*/  UMOV UR6, 0x40 ;  /* 0x0000004000067882 */ /* 0x000fe20000000000 */
[----:B------:R-:W-:Y:S01]  /*1c50*/  UVIRTCOUNT.DEALLOC.SMPOOL 0x80 ;  /* 0x000000800000784c */ /* 0x000fe20000000000 */
[----:B------:R-:W-:-:S09]  /*1c60*/  ULEA UR6, UR5, UR6, 0x18 ;  /* 0x0000000605067291 */ /* 0x000fd2000f8ec0ff */
[----:B------:R0:W-:Y:S03]  /*1c70*/  @P6 STS.U8 [UR6], R3 ;  /* 0x00000003ff006988 */ /* 0x0001e60008000006 */
.L_x_5:
[----:B------:R-:W2:Y:S01]  /*1c80*/  LDL.LU R23, [R1+0x14] ;  /* 0x0000140001177983 */ /* 0x000ea20000300800 */
[----:B------:R-:W-:Y:S01]  /*1c90*/  VOTEU.ALL UP1, P0 ;  /* 0x0000000000ff7886 */ /* 0x000fe20000020000 */
[----:B0-----:R-:W-:Y:S01]  /*1ca0*/  LOP3.LUT R3, R6, 0xff, RZ, 0xc0, !PT ;  /* 0x000000ff06037812 */ /* 0x001fe200078ec0ff */
[----:B------:R-:W0:Y:S01]  /*1cb0*/  LDCU.64 UR12, c[0x0][0x3a8] ;  /* 0x00007500ff0c77ac */ /* 0x000e220008000a00 */
[----:B------:R-:W3:Y:S04]  /*1cc0*/  LDL.LU R21, [R1+0x4] ;  /* 0x0000040001157983 */ /* 0x000ee80000300800 */
[----:B------:R-:W4:Y:S04]  /*1cd0*/  LDL.LU R14, [R1+0x128] ;  /* 0x00012800010e7983 */ /* 0x000f280000300800 */
[----:B------:R-:W2:Y:S01]  /*1ce0*/  LDL.LU R19, [R1+0x124] ;  /* 0x0001240001137983 */ /* 0x000ea20000300800 */
[----:B------:R-:W-:Y:S03]  /*1cf0*/  STTM.x32 tmem[UR10], RZ ;  /* 0x000000ff000079ed */ /* 0x000fe600082c000a */
[----:B------:R-:W2:Y:S01]  /*1d00*/  LDL.LU R17, [R1+0x8] ;  /* 0x0000080001117983 */ /* 0x000ea20000300800 */
[----:B------:R-:W1:Y:S03]  /*1d10*/  FENCE.VIEW.ASYNC.T ;  /* 0x00000000000073c6 */ /* 0x000e660000000200 */
[----:B------:R-:W2:Y:S04]  /*1d20*/  LDL.LU R22, [R1+0x120] ;  /* 0x0001200001167983 */ /* 0x000ea80000300800 */
[----:B------:R-:W2:Y:S04]  /*1d30*/  LDL.LU R34, [R1+0x11c] ;  /* 0x00011c0001227983 */ /* 0x000ea80000300800 */
[----:B------:R-:W2:Y:S04]  /*1d40*/  LDL.LU R33, [R1+0x118] ;  /* 0x0001180001217983 */ /* 0x000ea80000300800 */
[----:B------:R-:W2:Y:S01]  /*1d50*/  LDL.LU R20, [R1] ;  /* 0x0000000001147983 */ /* 0x000ea20000300800 */
[----:B------:R-:W-:-:S04]  /*1d60*/  @!UP1 UIADD3 UR14, UPT, UPT, -UR4, 0x100000, URZ ;  /* 0x00100000040e9890 */ /* 0x000fc8000fffe1ff */
[----:B------:R-:W-:Y:S02]  /*1d70*/  @!UP1 USHF.L.U32 UR15, UR14, 0xb, URZ ;  /* 0x0000000b0e0f9899 */ /* 0x000fe400080006ff */
[----:B------:R-:W-:Y:S01]  /*1d80*/  @!UP1 USHF.L.U32 UR14, UR14, 0x1, URZ ;  /* 0x000000010e0e9899 */ /* 0x000fe200080006ff */
[----:B-1----:R-:W-:Y:S01]  /*1d90*/  VOTEU.ALL UP2, P0 ;  /* 0x0000000000ff7886 */ /* 0x002fe20000040000 */
[----:B------:R-:W-:Y:S01]  /*1da0*/  IMAD.IADD R4, R4, 0x1, R3 ;  /* 0x0000000104047824 */ /* 0x000fe200078e0203 */
[----:B------:R-:W-:Y:S01]  /*1db0*/  BAR.SYNC.DEFER_BLOCKING 0x0 ;  /* 0x0000000000007b1d */ /* 0x000fe20000010000 */
[----:B------:R-:W-:Y:S01]  /*1dc0*/  IMAD R3, R0, UR20, RZ ;  /* 0x0000001400037c24 */ /* 0x000fe2000f8e02ff */
[----:B------:R-:W-:Y:S01]  /*1dd0*/  LOP3.LUT R28, R28, 0xff, RZ, 0xc0, !PT ;  /* 0x000000ff1c1c7812 */ /* 0x000fe200078ec0ff */
[----:B------:R-:W-:Y:S01]  /*1de0*/  IMAD R6, R2, UR20, RZ ;  /* 0x0000001402067c24 */ /* 0x000fe2000f8e02ff */
[----:B------:R-:W-:Y:S02]  /*1df0*/  LOP3.LUT R11, R11, 0xff, RZ, 0xc0, !PT ;  /* 0x000000ff0b0b7812 */ /* 0x000fe400078ec0ff */
[----:B------:R-:W-:Y:S01]  /*1e00*/  IADD3 R0, P6, PT, R3, UR16, RZ ;  /* 0x0000001003007c10 */ /* 0x000fe2000ffde0ff */
[----:B------:R-:W-:Y:S01]  /*1e10*/  IMAD.IADD R5, R5, 0x1, R28 ;  /* 0x0000000105057824 */ /* 0x000fe200078e021c */
[----:B------:R-:W-:Y:S01]  /*1e20*/  STL [R1+0x6c4], R12 ;  /* 0x0006c40c01007387 */ /* 0x000fe20000100800 */
[----:B0-----:R-:W-:Y:S01]  /*1e30*/  USHF.L.U32 UR5, UR12, 0x3, URZ ;  /* 0x000000030c057899 */ /* 0x001fe200080006ff */
[----:B------:R-:W-:Y:S01]  /*1e40*/  LEA.HI.X.SX32 R2, R3, UR17, 0x1, P6 ;  /* 0x0000001103027c11 */ /* 0x000fe2000b0f0eff */
[----:B------:R-:W-:Y:S01]  /*1e50*/  IMAD.IADD R8, R8, 0x1, R11 ;  /* 0x0000000108087824 */ /* 0x000fe200078e020b */
[----:B------:R-:W-:Y:S01]  /*1e60*/  STL [R1+0x6c8], R12 ;  /* 0x0006c80c01007387 */ /* 0x000fe20000100800 */
[----:B------:R-:W-:Y:S01]  /*1e70*/  PRMT R24, R5, 0x5410, R4 ;  /* 0x0000541005187816 */ /* 0x000fe20000000004 */
[----:B------:R-:W-:Y:S01]  /*1e80*/  @!P4 IMAD.MOV.U32 R4, RZ, RZ, R0 ;  /* 0x000000ffff04c224 */ /* 0x000fe200078e0000 */
[----:B------:R-:W-:Y:S01]  /*1e90*/  IADD3 R3, P6, PT, R6, UR16, RZ ;  /* 0x0000001006037c10 */ /* 0x000fe2000ffde0ff */
[----:B------:R-:W-:Y:S01]  /*1ea0*/  STL [R1+0x6d0], R12 ;  /* 0x0006d00c01007387 */ /* 0x000fe20000100800 */
[----:B------:R-:W-:-:S03]  /*1eb0*/  @!P4 IMAD.MOV.U32 R5, RZ, RZ, R2 ;  /* 0x000000ffff05c224 */ /* 0x000fc600078e0002 */
[----:B------:R-:W-:Y:S04]  /*1ec0*/  STL [R1+0x6d4], R12 ;  /* 0x0006d40c01007387 */ /* 0x000fe80000100800 */
[----:B------:R-:W-:Y:S04]  /*1ed0*/  STL [R1+0x6c0], R9 ;  /* 0x0006c00901007387 */ /* 0x000fe80000100800 */
[----:B------:R-:W0:Y:S02]  /*1ee0*/  FENCE.VIEW.ASYNC.S ;  /* 0x00000000000073c6 */ /* 0x000e240000000000 */
[----:B0-----:R0:W1:Y:S02]  /*1ef0*/  @!UP2 SYNCS.EXCH.64 URZ, [UR11], UR14 ;  /* 0x0000000e0bffa5b2 */ /* 0x0010640008000100 */
[----:B------:R-:W-:Y:S04]  /*1f00*/  STL [R1+0x6cc], R9 ;  /* 0x0006cc0901007387 */ /* 0x000fe80000100800 */
        /* <DEDUP_REMOVED lines=32> */
[----:B------:R1:W-:Y:S01]  /*2110*/  STL [R1+0x640], R53 ;  /* 0x0006403501007387 */ /* 0x0003e20000100800 */
[----:B0-----:R-:W-:-:S03]  /*2120*/  USHF.R.S32.HI UR14, URZ, 0x1f, UR5 ;  /* 0x0000001fff0e7899 */ /* 0x001fc60008011405 */
[----:B------:R-:W-:Y:S04]  /*2130*/  STL [R1+0x63c], R52 ;  /* 0x00063c3401007387 */ /* 0x000fe80000100800 */
[----:B------:R-:W-:Y:S01]  /*2140*/  STL [R1+0x638], R29 ;  /* 0x0006381d01007387 */ /* 0x000fe20000100800 */
[----:B-1----:R-:W-:Y:S01]  /*2150*/  PRMT R53, RZ, 0x7610, R53 ;  /* 0x00007610ff357816 */ /* 0x002fe20000000035 */
[----:B------:R-:W-:Y:S06]  /*2160*/  BAR.SYNC.DEFER_BLOCKING 0x0 ;  /* 0x0000000000007b1d */ /* 0x000fec0000010000 */
[----:B------:R0:W2:Y:S01]  /*2170*/  @!P4 LDG.E.U8 R53, desc[UR22][R4.64] ;  /* 0x000000160435c981 */ /* 0x0000a2000c1e1100 */
[----:B------:R-:W-:-:S02]  /*2180*/  LOP3.LUT R25, R8, 0xffff, RZ, 0xc0, !PT ;  /* 0x0000ffff08197812 */ /* 0x000fc400078ec0ff */
[----:B------:R-:W-:Y:S02]  /*2190*/  PRMT R9, RZ, 0x7610, R9 ;  /* 0x00007610ff097816 */ /* 0x000fe40000000009 */
[----:B------:R-:W-:Y:S01]  /*21a0*/  PRMT R12, RZ, 0x7610, R12 ;  /* 0x00007610ff0c7816 */ /* 0x000fe2000000000c */
[----:B------:R-:W-:Y:S01]  /*21b0*/  USHF.L.U32 UR6, UR12, 0x4, URZ ;  /* 0x000000040c067899 */ /* 0x000fe200080006ff */
[----:B------:R-:W-:Y:S02]  /*21c0*/  SHF.R.U32.HI R8, RZ, 0xf, R25 ;  /* 0x0000000fff087819 */ /* 0x000fe40000011619 */
[----:B0-----:R-:W-:Y:S01]  /*21d0*/  LEA.HI.X.SX32 R4, R6, UR17, 0x1, P6 ;  /* 0x0000001106047c11 */ /* 0x001fe2000b0f0eff */
[----:B------:R-:W-:Y:S01]  /*21e0*/  @!P4 IMAD.MOV.U32 R6, RZ, RZ, R3 ;  /* 0x000000ffff06c224 */ /* 0x000fe200078e0003 */
[----:B------:R-:W-:Y:S02]  /*21f0*/  PRMT R5, RZ, 0x7610, R5 ;  /* 0x00007610ff057816 */ /* 0x000fe40000000005 */
[----:B------:R-:W-:Y:S01]  /*2200*/  IADD3 R11, P6, PT, R0, UR5, RZ ;  /* 0x00000005000b7c10 */ /* 0x000fe2000ffde0ff */
[----:B------:R-:W-:-:S05]  /*2210*/  @!P4 IMAD.MOV.U32 R7, RZ, RZ, R4 ;  /* 0x000000ffff07c224 */ /* 0x000fca00078e0004 */
[----:B------:R0:W2:Y:S01]  /*2220*/  @!P4 LDG.E.U8 R5, desc[UR22][R6.64] ;  /* 0x000000160605c981 */ /* 0x0000a2000c1e1100 */
[----:B------:R-:W-:Y:S01]  /*2230*/  LOP3.LUT P4, RZ, R8, 0x1, RZ, 0xc0, !PT ;  /* 0x0000000108ff7812 */ /* 0x000fe2000788c0ff */
[----:B------:R-:W-:Y:S02]  /*2240*/  USHF.R.S32.HI UR15, URZ, 0x1f, UR6 ;  /* 0x0000001fff0f7899 */ /* 0x000fe40008011406 */
[----:B------:R-:W-:Y:S01]  /*2250*/  STL [R1+0x174], R11 ;  /* 0x0001740b01007387 */ /* 0x000fe20000100800 */
[----:B0-----:R-:W-:Y:S01]  /*2260*/  IMAD.MOV.U32 R7, RZ, RZ, R11 ;  /* 0x000000ffff077224 */ /* 0x001fe200078e000b */
[----:B------:R-:W-:-:S04]  /*2270*/  IADD3.X R6, PT, PT, R2, UR14, RZ, P6, !PT ;  /* 0x0000000e02067c10 */ /* 0x000fc8000b7fe4ff */
[-C--:B------:R-:W-:Y:S01]  /*2280*/  @!P5 LOP3.LUT R7, R7, R6.reuse, RZ, 0x3c, !PT ;  /* 0x000000060707d212 */ /* 0x080fe200078e3cff */
[----:B--2---:R0:W-:Y:S04]  /*2290*/  STL [R1+0xe4], R5 ;  /* 0x0000e40501007387 */ /* 0x0041e80000100800 */
[----:B------:R1:W-:Y:S01]  /*22a0*/  STL [R1+0x170], R6 ;  /* 0x0001700601007387 */ /* 0x0003e20000100800 */
[----:B0-----:R-:W-:Y:S02]  /*22b0*/  IADD3 R5, P6, PT, R3, UR5, RZ ;  /* 0x0000000503057c10 */ /* 0x001fe4000ffde0ff */
[----:B-1----:R-:W-:-:S03]  /*22c0*/  @!P5 LOP3.LUT R6, R7, R6, RZ, 0x3c, !PT ;  /* 0x000000060706d212 */ /* 0x002fc600078e3cff */
[----:B------:R-:W-:Y:S01]  /*22d0*/  STL [R1+0x17c], R5 ;  /* 0x00017c0501007387 */ /* 0x000fe20000100800 */
[----:B------:R-:W-:Y:S02]  /*22e0*/  IADD3.X R11, PT, PT, R4, UR14, RZ, P6, !PT ;  /* 0x0000000e040b7c10 */ /* 0x000fe4000b7fe4ff */
[----:B------:R-:W-:-:S05]  /*22f0*/  @!P5 LOP3.LUT R7, R7, R6, RZ, 0x3c, !PT ;  /* 0x000000060707d212 */ /* 0x000fca00078e3cff */
[----:B------:R0:W2:Y:S02]  /*2300*/  @!P5 LDG.E.U8 R9, desc[UR22][R6.64] ;  /* 0x000000160609d981 */ /* 0x0000a4000c1e1100 */
[----:B0-----:R-:W-:Y:S02]  /*2310*/  IMAD.MOV.U32 R6, RZ, RZ, R11 ;  /* 0x000000ffff067224 */ /* 0x001fe400078e000b */
[----:B------:R-:W-:-:S05]  /*2320*/  IMAD.MOV.U32 R7, RZ, RZ, R5 ;  /* 0x000000ffff077224 */ /* 0x000fca00078e0005 */
[----:B------:R-:W-:-:S04]  /*2330*/  @!P5 LOP3.LUT R7, R7, R6, RZ, 0x3c, !PT ;  /* 0x000000060707d212 */ /* 0x000fc800078e3cff */
[----:B------:R-:W-:-:S04]  /*2340*/  @!P5 LOP3.LUT R6, R7, R6, RZ, 0x3c, !PT ;  /* 0x000000060706d212 */ /* 0x000fc800078e3cff */
[----:B------:R-:W-:-:S05]  /*2350*/  @!P5 LOP3.LUT R7, R7, R6, RZ, 0x3c, !PT ;  /* 0x000000060707d212 */ /* 0x000fca00078e3cff */
[----:B------:R-:W3:Y:S04]  /*2360*/  @!P5 LDG.E.U8 R12, desc[UR22][R6.64] ;  /* 0x00000016060cd981 */ /* 0x000ee8000c1e1100 */
[----:B--2---:R0:W-:Y:S04]  /*2370*/  STL [R1+0x10c], R9 ;  /* 0x00010c0901007387 */ /* 0x0041e80000100800 */
[----:B0-----:R-:W2:Y:S01]  /*2380*/  LDL.LU R9, [R1+0x6d8] ;  /* 0x0006d80001097983 */ /* 0x001ea20000300800 */
[----:B------:R-:W-:Y:S01]  /*2390*/  PRMT R27, RZ, 0x7610, R27 ;  /* 0x00007610ff1b7816 */ /* 0x000fe2000000001b */
[----:B------:R-:W-:Y:S01]  /*23a0*/  UIMAD UR5, UR12, 0x18, URZ ;  /* 0x000000180c0578a4 */ /* 0x000fe2000f8e02ff */
[----:B------:R-:W-:Y:S01]  /*23b0*/  SHF.R.U32.HI R5, RZ, 0x7, R25 ;  /* 0x00000007ff057819 */ /* 0x000fe20000011619 */
[----:B------:R0:W-:Y:S02]  /*23c0*/  STL [R1+0x178], R11 ;  /* 0x0001780b01007387 */ /* 0x0001e40000100800 */
[----:B0-----:R-:W-:-:S02]  /*23d0*/  IADD3 R11, P6, PT, R0, UR6, RZ ;  /* 0x00000006000b7c10 */ /* 0x001fc4000ffde0ff */
[----:B---3--:R0:W-:Y:S04]  /*23e0*/  STL [R1+0x108], R12 ;  /* 0x0001080c01007387 */ /* 0x0081e80000100800 */
[----:B0-----:R-:W3:Y:S01]  /*23f0*/  LDL.LU R12, [R1+0x6d4] ;  /* 0x0006d400010c7983 */ /* 0x001ee20000300800 */
[----:B------:R-:W-:Y:S01]  /*2400*/  IMAD.MOV.U32 R7, RZ, RZ, R11 ;  /* 0x000000ffff077224 */ /* 0x000fe200078e000b */
[----:B------:R-:W-:Y:S02]  /*2410*/  IADD3.X R6, PT, PT, R2, UR15, RZ, P6, !PT ;  /* 0x0000000f02067c10 */ /* 0x000fe4000b7fe4ff */
[----:B------:R-:W-:Y:S02]  /*2420*/  STL [R1+0x294], R11 ;  /* 0x0002940b01007387 */ /* 0x000fe40000100800 */
[----:B------:R-:W-:-:S02]  /*2430*/  @P4 LOP3.LUT R7, R7, R6, RZ, 0x3c, !PT ;  /* 0x0000000607074212 */ /* 0x000fc400078e3cff */
[----:B------:R0:W-:Y:S02]  /*2440*/  STL [R1+0x290], R6 ;  /* 0x0002900601007387 */ /* 0x0001e40000100800 */
[----:B0-----:R-:W-:Y:S02]  /*2450*/  @P4 LOP3.LUT R6, R7, R6, RZ, 0x3c, !PT ;  /* 0x0000000607064212 */ /* 0x001fe400078e3cff */
[----:B------:R-:W-:Y:S02]  /*2460*/  IADD3 R11, P6, PT, R3, UR6, RZ ;  /* 0x00000006030b7c10 */ /* 0x000fe4000ffde0ff */
[----:B------:R-:W-:-:S05]  /*2470*/  @P4 LOP3.LUT R7, R7, R6, RZ, 0x3c, !PT ;  /* 0x0000000607074212 */ /* 0x000fca00078e3cff */
[----:B------:R0:W2:Y:S02]  /*2480*/  @P4 LDG.E.U8 R27, desc[UR22][R6.64] ;  /* 0x00000016061b4981 */ /* 0x0000a4000c1e1100 */
[----:B0-----:R-:W-:Y:S01]  /*2490*/  IMAD.MOV.U32 R7, RZ, RZ, R11 ;  /* 0x000000ffff077224 */ /* 0x001fe200078e000b */
[----:B------:R-:W-:Y:S01]  /*24a0*/  IADD3.X R6, PT, PT, R4, UR15, RZ, P6, !PT ;  /* 0x0000000f04067c10 */ /* 0x000fe2000b7fe4ff */
[----:B------:R-:W-:Y:S03]  /*24b0*/  STL [R1+0x34c], R11 ;  /* 0x00034c0b01007387 */ /* 0x000fe60000100800 */
[-C--:B------:R-:W-:Y:S01]  /*24c0*/  @P4 LOP3.LUT R7, R7, R6.reuse, RZ, 0x3c, !PT ;  /* 0x0000000607074212 */ /* 0x080fe200078e3cff */
[----:B------:R0:W-:Y:S03]  /*24d0*/  STL [R1+0x348], R6 ;  /* 0x0003480601007387 */ /* 0x0001e60000100800 */
[----:B0-----:R-:W-:-:S04]  /*24e0*/  @P4 LOP3.LUT R6, R7, R6, RZ, 0x3c, !PT ;  /* 0x0000000607064212 */ /* 0x001fc800078e3cff */
[----:B------:R-:W-:Y:S02]  /*24f0*/  @P4 LOP3.LUT R7, R7, R6, RZ, 0x3c, !PT ;  /* 0x0000000607074212 */ /* 0x000fe400078e3cff */
[----:B---3--:R-:W-:-:S06]  /*2500*/  PRMT R12, RZ, 0x7610, R12 ;  /* 0x00007610ff0c7816 */ /* 0x008fcc000000000c */
[----:B------:R0:W3:Y:S01]  /*2510*/  @P4 LDG.E.U8 R12, desc[UR22][R6.64] ;  /* 0x00000016060c4981 */ /* 0x0000e2000c1e1100 */
[----:B------:R-:W-:Y:S01]  /*2520*/  LOP3.LUT P5, RZ, R5, 0x1, RZ, 0xc0, !PT ;  /* 0x0000000105ff7812 */ /* 0x000fe200078ac0ff */
[----:B------:R-:W-:Y:S02]  /*2530*/  USHF.R.S32.HI UR14, URZ, 0x1f, UR5 ;  /* 0x0000001fff0e7899 */ /* 0x000fe40008011405 */
[----:B------:R-:W-:-:S05]  /*2540*/  IADD3 R11, P6, PT, R0, UR5, RZ ;  /* 0x00000005000b7c10 */ /* 0x000fca000ffde0ff */
[----:B0-----:R-:W-:Y:S01]  /*2550*/  IMAD.MOV.U32 R7, RZ, RZ, R11 ;  /* 0x000000ffff077224 */ /* 0x001fe200078e000b */
[----:B------:R-:W-:-:S04]  /*2560*/  IADD3.X R6, PT, PT, R2, UR14, RZ, P6, !PT ;  /* 0x0000000e02067c10 */ /* 0x000fc8000b7fe4ff */
[----:B------:R-:W-:Y:S02]  /*2570*/  @P5 LOP3.LUT R7, R7, R6, RZ, 0x3c, !PT ;  /* 0x0000000607075212 */ /* 0x000fe400078e3cff */
[----:B------:R-:W-:Y:S01]  /*2580*/  SHF.R.U64 R5, R24, 0x1f, RZ ;  /* 0x0000001f18057819 */ /* 0x000fe200000012ff */
[----:B---3--:R0:W-:Y:S04]  /*2590*/  STL [R1+0xf8], R12 ;  /* 0x0000f80c01007387 */ /* 0x0081e80000100800 */
[----:B0-----:R-:W3:Y:S04]  /*25a0*/  LDL.LU R12, [R1+0x6d0] ;  /* 0x0006d000010c7983 */ /* 0x001ee80000300800 */
[----:B------:R0:W-:Y:S04]  /*25b0*/  STL [R1+0x3a4], R11 ;  /* 0x0003a40b01007387 */ /* 0x0001e80000100800 */
[----:B------:R1:W-:Y:S01]  /*25c0*/  STL [R1+0x3a0], R6 ;  /* 0x0003a00601007387 */ /* 0x0003e20000100800 */
[----:B--2---:R-:W-:-:S02]  /*25d0*/  PRMT R9, RZ, 0x7610, R9 ;  /* 0x00007610ff097816 */ /* 0x004fc40000000009 */
[----:B------:R-:W-:Y:S02]  /*25e0*/  LOP3.LUT P4, RZ, R5, 0x1, RZ, 0xc0, !PT ;  /* 0x0000000105ff7812 */ /* 0x000fe4000788c0ff */
[----:B0-----:R-:W-:Y:S02]  /*25f0*/  IADD3 R11, P6, PT, R3, UR5, RZ ;  /* 0x00000005030b7c10 */ /* 0x001fe4000ffde0ff */
[C---:B-1----:R-:W-:Y:S02]  /*2600*/  @P5 LOP3.LUT R6, R7.reuse, R6, RZ, 0x3c, !PT ;  /* 0x0000000607065212 */ /* 0x042fe400078e3cff */
[----:B------:R-:W-:Y:S02]  /*2610*/  IADD3.X R5, PT, PT, R4, UR14, RZ, P6, !PT ;  /* 0x0000000e04057c10 */ /* 0x000fe4000b7fe4ff */
[----:B------:R-:W-:-:S05]  /*2620*/  @P5 LOP3.LUT R7, R7, R6, RZ, 0x3c, !PT ;  /* 0x0000000607075212 */ /* 0x000fca00078e3cff */
[----:B------:R0:W2:Y:S02]  /*2630*/  @P5 LDG.E.U8 R9, desc[UR22][R6.64] ;  /* 0x0000001606095981 */ /* 0x0000a4000c1e1100 */
[----:B0-----:R-:W-:Y:S02]  /*2640*/  IMAD.MOV.U32 R6, RZ, RZ, R5 ;  /* 0x000000ffff067224 */ /* 0x001fe400078e0005 */
[----:B------:R-:W-:-:S05]  /*2650*/  IMAD.MOV.U32 R7, RZ, RZ, R11 ;  /* 0x000000ffff077224 */ /* 0x000fca00078e000b */
[----:B------:R-:W-:-:S04]  /*2660*/  @P5 LOP3.LUT R7, R7, R6, RZ, 0x3c, !PT ;  /* 0x0000000607075212 */ /* 0x000fc800078e3cff */
[----:B------:R-:W-:-:S04]  /*2670*/  @P5 LOP3.LUT R6, R7, R6, RZ, 0x3c, !PT ;  /* 0x0000000607065212 */ /* 0x000fc800078e3cff */
[----:B------:R-:W-:Y:S02]  /*2680*/  @P5 LOP3.LUT R7, R7, R6, RZ, 0x3c, !PT ;  /* 0x0000000607075212 */ /* 0x000fe400078e3cff */
[----:B---3--:R-:W-:-:S06]  /*2690*/  PRMT R12, RZ, 0x7610, R12 ;  /* 0x00007610ff0c7816 */ /* 0x008fcc000000000c */
[----:B------:R-:W3:Y:S04]  /*26a0*/  @P5 LDG.E.U8 R12, desc[UR22][R6.64] ;  /* 0x00000016060c5981 */ /* 0x000ee8000c1e1100 */
[----:B------:R-:W-:Y:S04]  /*26b0*/  STL [R1+0x3ac], R11 ;  /* 0x0003ac0b01007387 */ /* 0x000fe80000100800 */
[----:B--2---:R0:W-:Y:S04]  /*26c0*/  STL [R1+0xe0], R9 ;  /* 0x0000e00901007387 */ /* 0x0041e80000100800 */
[----:B0-----:R-:W2:Y:S04]  /*26d0*/  LDL.LU R9, [R1+0x6cc] ;  /* 0x0006cc0001097983 */ /* 0x001ea80000300800 */
[----:B------:R-:W-:Y:S04]  /*26e0*/  STL [R1+0x3a8], R5 ;  /* 0x0003a80501007387 */ /* 0x000fe80000100800 */
[----:B---3--:R0:W-:Y:S04]  /*26f0*/  STL [R1+0x104], R12 ;  /* 0x0001040c01007387 */ /* 0x0081e80000100800 */
[----:B0-----:R-:W3:Y:S01]  /*2700*/  LDL.LU R12, [R1+0x6c8] ;  /* 0x0006c800010c7983 */ /* 0x001ee20000300800 */
[----:B------:R-:W-:-:S04]  /*2710*/  USHF.L.U32 UR6, UR12, 0x5, URZ ;  /* 0x000000050c067899 */ /* 0x000fc800080006ff */
[----:B------:R-:W-:Y:S02]  /*2720*/  USHF.R.S32.HI UR15, URZ, 0x1f, UR6 ;  /* 0x0000001fff0f7899 */ /* 0x000fe40008011406 */
[----:B------:R-:W-:-:S04]  /*2730*/  IADD3 R11, P6, PT, R0, UR6, RZ ;  /* 0x00000006000b7c10 */ /* 0x000fc8000ffde0ff */
[----:B------:R-:W-:Y:S01]  /*2740*/  IADD3.X R6, PT, PT, R2, UR15, RZ, P6, !PT ;  /* 0x0000000f02067c10 */ /* 0x000fe2000b7fe4ff */
[----:B------:R-:W-:Y:S01]  /*2750*/  IMAD.MOV.U32 R7, RZ, RZ, R11 ;  /* 0x000000ffff077224 */ /* 0x000fe200078e000b */
[----:B------:R-:W-:Y:S04]  /*2760*/  STL [R1+0x400], R11 ;  /* 0x0004000b01007387 */ /* 0x000fe80000100800 */
[-C--:B------:R-:W-:Y:S01]  /*2770*/  @P4 LOP3.LUT R7, R7, R6.reuse, RZ, 0x3c, !PT ;  /* 0x0000000607074212 */ /* 0x080fe200078e3cff */
[----:B------:R0:W-:Y:S03]  /*2780*/  STL [R1+0x3fc], R6 ;  /* 0x0003fc0601007387 */ /* 0x0001e60000100800 */
[----:B0-----:R-:W-:-:S04]  /*2790*/  @P4 LOP3.LUT R6, R7, R6, RZ, 0x3c, !PT ;  /* 0x0000000607064212 */ /* 0x001fc800078e3cff */
[----:B------:R-:W-:Y:S02]  /*27a0*/  @P4 LOP3.LUT R7, R7, R6, RZ, 0x3c, !PT ;  /* 0x0000000607074212 */ /* 0x000fe400078e3cff */
[----:B---3--:R-:W-:-:S06]  /*27b0*/  PRMT R12, RZ, 0x7610, R12 ;  /* 0x00007610ff0c7816 */ /* 0x008fcc000000000c */
[----:B------:R0:W3:Y:S01]  /*27c0*/  @P4 LDG.E.U8 R12, desc[UR22][R6.64] ;  /* 0x00000016060c4981 */ /* 0x0000e2000c1e1100 */
[----:B------:R-:W-:-:S05]  /*27d0*/  IADD3 R11, P6, PT, R3, UR6, RZ ;  /* 0x00000006030b7c10 */ /* 0x000fca000ffde0ff */
[----:B0-----:R-:W-:Y:S01]  /*27e0*/  IMAD.MOV.U32 R7, RZ, RZ, R11 ;  /* 0x000000ffff077224 */ /* 0x001fe200078e000b */
[----:B------:R-:W-:-:S04]  /*27f0*/  IADD3.X R6, PT, PT, R4, UR15, RZ, P6, !PT ;  /* 0x0000000f04067c10 */ /* 0x000fc8000b7fe4ff */
[-C--:B------:R-:W-:Y:S02]  /*2800*/  @P4 LOP3.LUT R7, R7, R6.reuse, RZ, 0x3c, !PT ;  /* 0x0000000607074212 */ /* 0x080fe400078e3cff */
[----:B--2---:R-:W-:Y:S01]  /*2810*/  PRMT R9, RZ, 0x7610, R9 ;  /* 0x00007610ff097816 */ /* 0x004fe20000000009 */
[----:B---3--:R0:W-:Y:S04]  /*2820*/  STL [R1+0xf4], R12 ;  /* 0x0000f40c01007387 */ /* 0x0081e80000100800 */
[----:B0-----:R-:W2:Y:S04]  /*2830*/  LDL.LU R12, [R1+0x6c4] ;  /* 0x0006c400010c7983 */ /* 0x001ea80000300800 */
[----:B------:R-:W-:Y:S04]  /*2840*/  STL [R1+0x408], R11 ;  /* 0x0004080b01007387 */ /* 0x000fe80000100800 */
[----:B------:R0:W-:Y:S02]  /*2850*/  STL [R1+0x404], R6 ;  /* 0x0004040601007387 */ /* 0x0001e40000100800 */
[----:B0-----:R-:W-:-:S04]  /*2860*/  @P4 LOP3.LUT R6, R7, R6, RZ, 0x3c, !PT ;  /* 0x0000000607064212 */ /* 0x001fc800078e3cff */
[----:B------:R-:W-:-:S05]  /*2870*/  @P4 LOP3.LUT R7, R7, R6, RZ, 0x3c, !PT ;  /* 0x0000000607074212 */ /* 0x000fca00078e3cff */
[----:B------:R0:W3:Y:S01]  /*2880*/  @P4 LDG.E.U8 R9, desc[UR22][R6.64] ;  /* 0x0000001606094981 */ /* 0x0000e2000c1e1100 */
[----:B------:R-:W-:Y:S01]  /*2890*/  SHF.R.U64 R5, R24, 0x17, RZ ;  /* 0x0000001718057819 */ /* 0x000fe200000012ff */
[----:B------:R-:W-:-:S03]  /*28a0*/  UIMAD UR5, UR12, 0x28, URZ ;  /* 0x000000280c0578a4 */ /* 0x000fc6000f8e02ff */
[----:B------:R-:W-:Y:S01]  /*28b0*/  LOP3.LUT P5, RZ, R5, 0x1, RZ, 0xc0, !PT ;  /* 0x0000000105ff7812 */ /* 0x000fe200078ac0ff */
[----:B------:R-:W-:Y:S02]  /*28c0*/  USHF.R.S32.HI UR14, URZ, 0x1f, UR5 ;  /* 0x0000001fff0e7899 */ /* 0x000fe40008011405 */
[----:B------:R-:W-:-:S04]  /*28d0*/  IADD3 R11, P6, PT, R0, UR5, RZ ;  /* 0x00000005000b7c10 */ /* 0x000fc8000ffde0ff */
[----:B0-----:R-:W-:Y:S01]  /*28e0*/  IADD3.X R6, PT, PT, R2, UR14, RZ, P6, !PT ;  /* 0x0000000e02067c10 */ /* 0x001fe2000b7fe4ff */
[----:B------:R-:W-:Y:S01]  /*28f0*/  IMAD.MOV.U32 R7, RZ, RZ, R11 ;  /* 0x000000ffff077224 */ /* 0x000fe200078e000b */
[----:B------:R-:W-:-:S04]  /*2900*/  SHF.R.U64 R5, R24, 0xf, RZ ;  /* 0x0000000f18057819 */ /* 0x000fc800000012ff */
[----:B------:R-:W-:Y:S02]  /*2910*/  @P5 LOP3.LUT R7, R7, R6, RZ, 0x3c, !PT ;  /* 0x0000000607075212 */ /* 0x000fe400078e3cff */
[----:B------:R-:W-:Y:S02]  /*2920*/  PRMT R10, RZ, 0x7610, R10 ;  /* 0x00007610ff0a7816 */ /* 0x000fe4000000000a */
[----:B------:R-:W-:Y:S02]  /*2930*/  LOP3.LUT P4, RZ, R5, 0x1, RZ, 0xc0, !PT ;  /* 0x0000000105ff7812 */ /* 0x000fe4000788c0ff */
[----:B------:R-:W-:Y:S01]  /*2940*/  PRMT R35, RZ, 0x7610, R35 ;  /* 0x00007610ff237816 */ /* 0x000fe20000000023 */
[----:B---3--:R0:W-:Y:S04]  /*2950*/  STL [R1+0xdc], R9 ;  /* 0x0000dc0901007387 */ /* 0x0081e80000100800 */
[----:B0-----:R-:W3:Y:S04]  /*2960*/  LDL.LU R9, [R1+0x6c0] ;  /* 0x0006c00001097983 */ /* 0x001ee80000300800 */
[----:B------:R0:W-:Y:S04]  /*2970*/  STL [R1+0x450], R11 ;  /* 0x0004500b01007387 */ /* 0x0001e80000100800 */
[----:B------:R1:W-:Y:S01]  /*2980*/  STL [R1+0x44c], R6 ;  /* 0x00044c0601007387 */ /* 0x0003e20000100800 */
[----:B0-----:R-:W-:-:S02]  /*2990*/  IADD3 R11, P6, PT, R3, UR5, RZ ;  /* 0x00000005030b7c10 */ /* 0x001fc4000ffde0ff */
[C---:B-1----:R-:W-:Y:S02]  /*29a0*/  @P5 LOP3.LUT R6, R7.reuse, R6, RZ, 0x3c, !PT ;  /* 0x0000000607065212 */ /* 0x042fe400078e3cff */
[----:B------:R-:W-:Y:S02]  /*29b0*/  IADD3.X R5, PT, PT, R4, UR14, RZ, P6, !PT ;  /* 0x0000000e04057c10 */ /* 0x000fe4000b7fe4ff */
[----:B------:R-:W-:-:S05]  /*29c0*/  @P5 LOP3.LUT R7, R7, R6, RZ, 0x3c, !PT ;  /* 0x0000000607075212 */ /* 0x000fca00078e3cff */
[----:B------:R0:W3:Y:S02]  /*29d0*/  @P5 LDG.E.U8 R10, desc[UR22][R6.64] ;  /* 0x00000016060a5981 */ /* 0x0000e4000c1e1100 */
[----:B0-----:R-:W-:Y:S02]  /*29e0*/  IMAD.MOV.U32 R6, RZ, RZ, R5 ;  /* 0x000000ffff067224 */ /* 0x001fe400078e0005 */
[----:B------:R-:W-:-:S05]  /*29f0*/  IMAD.MOV.U32 R7, RZ, RZ, R11 ;  /* 0x000000ffff077224 */ /* 0x000fca00078e000b */
[----:B------:R-:W-:-:S04]  /*2a00*/  @P5 LOP3.LUT R7, R7, R6, RZ, 0x3c, !PT ;  /* 0x0000000607075212 */ /* 0x000fc800078e3cff */
[----:B------:R-:W-:-:S04]  /*2a10*/  @P5 LOP3.LUT R6, R7, R6, RZ, 0x3c, !PT ;  /* 0x0000000607065212 */ /* 0x000fc800078e3cff */
[----:B------:R-:W-:-:S05]  /*2a20*/  @P5 LOP3.LUT R7, R7, R6, RZ, 0x3c, !PT ;  /* 0x0000000607075212 */ /* 0x000fca00078e3cff */
[----:B------:R0:W4:Y:S01]  /*2a30*/  @P5 LDG.E.U8 R35, desc[UR22][R6.64] ;  /* 0x0000001606235981 */ /* 0x000122000c1e1100 */
[----:B------:R-:W-:-:S03]  /*2a40*/  UIMAD UR6, UR12, 0x30, URZ ;  /* 0x000000300c0678a4 */ /* 0x000fc6000f8e02ff */
[----:B------:R1:W-:Y:S01]  /*2a50*/  STL [R1+0x458], R11 ;  /* 0x0004580b01007387 */ /* 0x0003e20000100800 */
[----:B------:R-:W-:Y:S02]  /*2a60*/  USHF.R.S32.HI UR15, URZ, 0x1f, UR6 ;  /* 0x0000001fff0f7899 */ /* 0x000fe40008011406 */
[----:B-1----:R-:W-:-:S04]  /*2a70*/  IADD3 R11, P6, PT, R0, UR6, RZ ;  /* 0x00000006000b7c10 */ /* 0x002fc8000ffde0ff */
[----:B0-----:R-:W-:Y:S01]  /*2a80*/  IADD3.X R6, PT, PT, R2, UR15, RZ, P6, !PT ;  /* 0x0000000f02067c10 */ /* 0x001fe2000b7fe4ff */
[----:B------:R-:W-:-:S05]  /*2a90*/  IMAD.MOV.U32 R7, RZ, RZ, R11 ;  /* 0x000000ffff077224 */ /* 0x000fca00078e000b */
[-C--:B------:R-:W-:Y:S02]  /*2aa0*/  @P4 LOP3.LUT R7, R7, R6.reuse, RZ, 0x3c, !PT ;  /* 0x0000000607074212 */ /* 0x080fe400078e3cff */
[----:B--2---:R-:W-:Y:S01]  /*2ab0*/  PRMT R12, RZ, 0x7610, R12 ;  /* 0x00007610ff0c7816 */ /* 0x004fe2000000000c */
[----:B---3--:R0:W-:Y:S04]  /*2ac0*/  STL [R1+0x100], R10 ;  /* 0x0001000a01007387 */ /* 0x0081e80000100800 */
[----:B0-----:R-:W2:Y:S04]  /*2ad0*/  LDL.LU R10, [R1+0x6bc] ;  /* 0x0006bc00010a7983 */ /* 0x001ea80000300800 */
[----:B------:R-:W-:Y:S04]  /*2ae0*/  STL [R1+0x454], R5 ;  /* 0x0004540501007387 */ /* 0x000fe80000100800 */
[----:B----4-:R0:W-:Y:S04]  /*2af0*/  STL [R1+0xfc], R35 ;  /* 0x0000fc2301007387 */ /* 0x0101e80000100800 */
[----:B0-----:R-:W3:Y:S04]  /*2b00*/  LDL.LU R35, [R1+0x6b8] ;  /* 0x0006b80001237983 */ /* 0x001ee80000300800 */
[----:B------:R-:W-:Y:S04]  /*2b10*/  STL [R1+0x4a0], R11 ;  /* 0x0004a00b01007387 */ /* 0x000fe80000100800 */
[----:B------:R0:W-:Y:S02]  /*2b20*/  STL [R1+0x49c], R6 ;  /* 0x00049c0601007387 */ /* 0x0001e40000100800 */
[----:B0-----:R-:W-:-:S04]  /*2b30*/  @P4 LOP3.LUT R6, R7, R6, RZ, 0x3c, !PT ;  /* 0x0000000607064212 */ /* 0x001fc800078e3cff */
[----:B------:R-:W-:-:S05]  /*2b40*/  @P4 LOP3.LUT R7, R7, R6, RZ, 0x3c, !PT ;  /* 0x0000000607074212 */ /* 0x000fca00078e3cff */
[----:B------:R0:W4:Y:S01]  /*2b50*/  @P4 LDG.E.U8 R12, desc[UR22][R6.64] ;  /* 0x00000016060c4981 */ /* 0x000122000c1e1100 */
[----:B------:R-:W-:-:S05]  /*2b60*/  IADD3 R11, P6, PT, R3, UR6, RZ ;  /* 0x00000006030b7c10 */ /* 0x000fca000ffde0ff */
[----:B0-----:R-:W-:Y:S01]  /*2b70*/  IMAD.MOV.U32 R7, RZ, RZ, R11 ;  /* 0x000000ffff077224 */ /* 0x001fe200078e000b */
[----:B------:R-:W-:Y:S01]  /*2b80*/  IADD3.X R6, PT, PT, R4, UR15, RZ, P6, !PT ;  /* 0x0000000f04067c10 */ /* 0x000fe2000b7fe4ff */
[----:B------:R-:W-:Y:S03]  /*2b90*/  STL [R1+0x4a8], R11 ;  /* 0x0004a80b01007387 */ /* 0x000fe60000100800 */
[----:B------:R-:W-:Y:S02]  /*2ba0*/  @P4 LOP3.LUT R7, R7, R6, RZ, 0x3c, !PT ;  /* 0x0000000607074212 */ /* 0x000fe400078e3cff */
[----:B------:R-:W-:Y:S01]  /*2bb0*/  PRMT R15, RZ, 0x7610, R15 ;  /* 0x00007610ff0f7816 */ /* 0x000fe2000000000f */
[----:B----4-:R0:W-:Y:S04]  /*2bc0*/  STL [R1+0xd4], R12 ;  /* 0x0000d40c01007387 */ /* 0x0101e80000100800 */
[----:B------:R1:W-:Y:S01]  /*2bd0*/  STL [R1+0x4a4], R6 ;  /* 0x0004a40601007387 */ /* 0x0003e20000100800 */
[----:B------:R-:W-:Y:S01]  /*2be0*/  SHF.R.U64 R5, R24, 0x7, RZ ;  /* 0x0000000718057819 */ /* 0x000fe200000012ff */
[----:B------:R-:W-:Y:S01]  /*2bf0*/  UIMAD UR5, UR12, 0x38, URZ ;  /* 0x000000380c0578a4 */ /* 0x000fe2000f8e02ff */
[----:B------:R-:W-:-:S02]  /*2c00*/  PRMT R8, RZ, 0x7610, R8 ;  /* 0x00007610ff087816 */ /* 0x000fc40000000008 */
[----:B------:R-:W-:Y:S01]  /*2c10*/  PRMT R9, RZ, 0x7610, R9 ;  /* 0x00007610ff097816 */ /* 0x000fe20000000009 */
[----:B0-----:R-:W0:Y:S01]  /*2c20*/  LDC R12, c[0x0][0x3a0] ;  /* 0x0000e800ff0c7b82 */ /* 0x001e220000000800 */
[----:B-1----:R-:W-:-:S04]  /*2c30*/  @P4 LOP3.LUT R6, R7, R6, RZ, 0x3c, !PT ;  /* 0x0000000607064212 */ /* 0x002fc800078e3cff */
[----:B------:R-:W-:-:S05]  /*2c40*/  @P4 LOP3.LUT R7, R7, R6, RZ, 0x3c, !PT ;  /* 0x0000000607074212 */ /* 0x000fca00078e3cff */
[----:B------:R1:W4:Y:S01]  /*2c50*/  @P4 LDG.E.U8 R15, desc[UR22][R6.64] ;  /* 0x00000016060f4981 */ /* 0x000322000c1e1100 */
[----:B------:R-:W-:Y:S01]  /*2c60*/  LOP3.LUT P5, RZ, R5, 0x1, RZ, 0xc0, !PT ;  /* 0x0000000105ff7812 */ /* 0x000fe200078ac0ff */
[----:B------:R-:W-:Y:S02]  /*2c70*/  USHF.R.S32.HI UR14, URZ, 0x1f, UR5 ;  /* 0x0000001fff0e7899 */ /* 0x000fe40008011405 */
[----:B------:R-:W-:-:S05]  /*2c80*/  IADD3 R11, P6, PT, R0, UR5, RZ ;  /* 0x00000005000b7c10 */ /* 0x000fca000ffde0ff */
[----:B-1----:R-:W-:Y:S01]  /*2c90*/  IMAD.MOV.U32 R7, RZ, RZ, R11 ;  /* 0x000000ffff077224 */ /* 0x002fe200078e000b */
[----:B------:R-:W-:Y:S01]  /*2ca0*/  IADD3.X R6, PT, PT, R2, UR14, RZ, P6, !PT ;  /* 0x0000000e02067c10 */ /* 0x000fe2000b7fe4ff */
[----:B------:R1:W-:Y:S03]  /*2cb0*/  STL [R1+0x4f0], R11 ;  /* 0x0004f00b01007387 */ /* 0x0003e60000100800 */
[-C--:B------:R-:W-:Y:S01]  /*2cc0*/  @P5 LOP3.LUT R7, R7, R6.reuse, RZ, 0x3c, !PT ;  /* 0x0000000607075212 */ /* 0x080fe200078e3cff */
[----:B------:R2:W-:Y:S01]  /*2cd0*/  STL [R1+0x4ec], R6 ;  /* 0x0004ec0601007387 */ /* 0x0005e20000100800 */
[----:B-1----:R-:W-:Y:S02]  /*2ce0*/  IADD3 R11, P6, PT, R3, UR5, RZ ;  /* 0x00000005030b7c10 */ /* 0x002fe4000ffde0ff */
[----:B--2---:R-:W-:-:S03]  /*2cf0*/  @P5 LOP3.LUT R6, R7, R6, RZ, 0x3c, !PT ;  /* 0x0000000607065212 */ /* 0x004fc600078e3cff */
[----:B------:R-:W-:Y:S01]  /*2d00*/  STL [R1+0x4f8], R11 ;  /* 0x0004f80b01007387 */ /* 0x000fe20000100800 */
[----:B------:R-:W-:-:S05]  /*2d10*/  @P5 LOP3.LUT R7, R7, R6, RZ, 0x3c, !PT ;  /* 0x0000000607075212 */ /* 0x000fca00078e3cff */
[----:B------:R1:W2:Y:S02]  /*2d20*/  @P5 LDG.E.U8 R8, desc[UR22][R6.64] ;  /* 0x0000001606085981 */ /* 0x0002a4000c1e1100 */
[----:B-1----:R-:W-:Y:S02]  /*2d30*/  @P5 IMAD.MOV.U32 R6, RZ, RZ, R11 ;  /* 0x000000ffff065224 */ /* 0x002fe400078e000b */
[----:B----4-:R1:W-:Y:S02]  /*2d40*/  STL [R1+0xd8], R15 ;  /* 0x0000d80f01007387 */ /* 0x0103e40000100800 */
[----:B-1----:R-:W-:-:S05]  /*2d50*/  IADD3.X R15, PT, PT, R4, UR14, RZ, P6, !PT ;  /* 0x0000000e040f7c10 */ /* 0x002fca000b7fe4ff */
[----:B------:R-:W-:-:S05]  /*2d60*/  @P5 IMAD.MOV.U32 R7, RZ, RZ, R15 ;  /* 0x000000ffff075224 */ /* 0x000fca00078e000f */
[----:B------:R1:W4:Y:S01]  /*2d70*/  @P5 LDG.E.U8 R9, desc[UR22][R6.64] ;  /* 0x0000001606095981 */ /* 0x000322000c1e1100 */
[----:B0-----:R-:W-:Y:S01]  /*2d80*/  VIADD R5, R12, 0xfffffff6 ;  /* 0xfffffff60c057836 */ /* 0x001fe20000000000 */
[----:B------:R-:W-:Y:S02]  /*2d90*/  USHF.R.S32.HI UR6, URZ, 0x1f, UR12 ;  /* 0x0000001fff067899 */ /* 0x000fe4000801140c */
[----:B------:R-:W-:Y:S02]  /*2da0*/  STL [R1+0x4f4], R15 ;  /* 0x0004f40f01007387 */ /* 0x000fe40000100800 */
[----:B------:R-:W-:Y:S02]  /*2db0*/  ISETP.GE.U32.AND P4, PT, R5, 0x7fffffb7, PT ;  /* 0x7fffffb70500780c */ /* 0x000fe40003f86070 */
[----:B------:R-:W-:-:S04]  /*2dc0*/  IADD3 R5, P6, PT, R0, UR12, RZ ;  /* 0x0000000c00057c10 */ /* 0x000fc8000ffde0ff */
[----:B-1----:R-:W-:Y:S01]  /*2dd0*/  IADD3.X R6, PT, PT, R2, UR6, RZ, P6, !PT ;  /* 0x0000000602067c10 */ /* 0x002fe2000b7fe4ff */
[----:B--2---:R0:W-:Y:S01]  /*2de0*/  STL [R1+0xec], R8 ;  /* 0x0000ec0801007387 */ /* 0x0041e20000100800 */
[----:B------:R-:W-:Y:S01]  /*2df0*/  PRMT R10, RZ, 0x7610, R10 ;  /* 0x00007610ff0a7816 */ /* 0x000fe2000000000a */
[----:B0-----:R-:W-:-:S05]  /*2e00*/  VIADD R8, R12, 0xfffffffd ;  /* 0xfffffffd0c087836 */ /* 0x001fca0000000000 */
[----:B------:R-:W-:Y:S01]  /*2e10*/  ISETP.GE.U32.AND P5, PT, R8, 0x7fffffbe, PT ;  /* 0x7fffffbe0800780c */ /* 0x000fe20003fa6070 */
[----:B------:R-:W-:Y:S01]  /*2e20*/  @!P3 IMAD.MOV.U32 R8, RZ, RZ, R5 ;  /* 0x000000ffff08b224 */ /* 0x000fe200078e0005 */
[----:B----4-:R0:W-:Y:S02]  /*2e30*/  STL [R1+0xe8], R9 ;  /* 0x0000e80901007387 */ /* 0x0101e40000100800 */
[----:B0-----:R-:W-:-:S05]  /*2e40*/  @!P3 IMAD.MOV.U32 R9, RZ, RZ, R6 ;  /* 0x000000ffff09b224 */ /* 0x001fca00078e0006 */
[----:B------:R0:W2:Y:S01]  /*2e50*/  @!P3 LDG.E.U8 R10, desc[UR22][R8.64] ;  /* 0x00000016080ab981 */ /* 0x0000a2000c1e1100 */
[----:B------:R-:W-:-:S03]  /*2e60*/  IADD3 R7, P6, PT, R3, UR12, RZ ;  /* 0x0000000c03077c10 */ /* 0x000fc6000ffde0ff */
[----:B------:R-:W-:Y:S01]  /*2e70*/  STL [R1+0x5b8], R5 ;  /* 0x0005b80501007387 */ /* 0x000fe20000100800 */
[----:B---3--:R-:W-:Y:S02]  /*2e80*/  PRMT R35, RZ, 0x7610, R35 ;  /* 0x00007610ff237816 */ /* 0x008fe40000000023 */
[----:B0-----:R-:W-:Y:S01]  /*2e90*/  IADD3.X R8, PT, PT, R4, UR6, RZ, P6, !PT ;  /* 0x0000000604087c10 */ /* 0x001fe2000b7fe4ff */
[----:B------:R-:W-:Y:S04]  /*2ea0*/  STL [R1+0x5b4], R6 ;  /* 0x0005b40601007387 */ /* 0x000fe80000100800 */
[----:B------:R-:W-:Y:S01]  /*2eb0*/  @!P3 IMAD.MOV.U32 R11, RZ, RZ, R8 ;  /* 0x000000ffff0bb224 */ /* 0x000fe200078e0008 */
[----:B--2---:R0:W-:Y:S02]  /*2ec0*/  STL [R1+0xcc], R10 ;  /* 0x0000cc0a01007387 */ /* 0x0041e40000100800 */
[----:B0-----:R-:W-:-:S05]  /*2ed0*/  @!P3 IMAD.MOV.U32 R10, RZ, RZ, R7 ;  /* 0x000000ffff0ab224 */ /* 0x001fca00078e0007 */
[----:B------:R0:W2:Y:S01]  /*2ee0*/  @!P3 LDG.E.U8 R35, desc[UR22][R10.64] ;  /* 0x000000160a23b981 */ /* 0x0000a2000c1e1100 */
[----:B------:R-:W-:-:S04]  /*2ef0*/  UIMAD UR5, UR12, 0x9, URZ ;  /* 0x000000090c0578a4 */ /* 0x000fc8000f8e02ff */
[----:B------:R-:W-:Y:S02]  /*2f00*/  USHF.R.S32.HI UR14, URZ, 0x1f, UR5 ;  /* 0x0000001fff0e7899 */ /* 0x000fe40008011405 */
[----:B------:R-:W-:Y:S01]  /*2f10*/  IADD3 R15, P6, PT, R0, UR5, RZ ;  /* 0x00000005000f7c10 */ /* 0x000fe2000ffde0ff */
[----:B------:R-:W-:Y:S03]  /*2f20*/  STL [R1+0x5c0], R7 ;  /* 0x0005c00701007387 */ /* 0x000fe60000100800 */
[----:B0-----:R-:W-:Y:S01]  /*2f30*/  IADD3.X R10, PT, PT, R2, UR14, RZ, P6, !PT ;  /* 0x0000000e020a7c10 */ /* 0x001fe2000b7fe4ff */
[----:B------:R-:W-:Y:S01]  /*2f40*/  STL [R1+0x5bc], R8 ;  /* 0x0005bc0801007387 */ /* 0x000fe20000100800 */
[----:B------:R-:W-:-:S03]  /*2f50*/  PRMT R36, RZ, 0x7610, R36 ;  /* 0x00007610ff247816 */ /* 0x000fc60000000024 */
[----:B------:R-:W-:Y:S01]  /*2f60*/  STL [R1+0x184], R15 ;  /* 0x0001840f01007387 */ /* 0x000fe20000100800 */
[----:B------:R-:W-:Y:S01]  /*2f70*/  @!P4 IMAD.MOV.U32 R11, RZ, RZ, R10 ;  /* 0x000000ffff0bc224 */ /* 0x000fe200078e000a */
[----:B------:R-:W-:-:S04]  /*2f80*/  SHF.R.U32.HI R9, RZ, 0xe, R25 ;  /* 0x0000000eff097819 */ /* 0x000fc80000011619 */
[----:B------:R-:W-:Y:S01]  /*2f90*/  LOP3.LUT P3, RZ, R9, 0x1, RZ, 0xc0, !PT ;  /* 0x0000000109ff7812 */ /* 0x000fe2000786c0ff */
[----:B--2---:R-:W-:Y:S04]  /*2fa0*/  STL [R1+0xf0], R35 ;  /* 0x0000f02301007387 */ /* 0x004fe80000100800 */
[----:B------:R0:W-:Y:S02]  /*2fb0*/  STL [R1+0x180], R10 ;  /* 0x0001800a01007387 */ /* 0x0001e40000100800 */
[----:B0-----:R-:W-:-:S05]  /*2fc0*/  @!P4 IMAD.MOV.U32 R10, RZ, RZ, R15 ;  /* 0x000000ffff0ac224 */ /* 0x001fca00078e000f */
[----:B------:R0:W2:Y:S01]  /*2fd0*/  @!P4 LDG.E.U8 R36, desc[UR22][R10.64] ;  /* 0x000000160a24c981 */ /* 0x0000a2000c1e1100 */
[----:B------:R-:W-:-:S04]  /*2fe0*/  IADD3 R35, P6, PT, R3, UR5, RZ ;  /* 0x0000000503237c10 */ /* 0x000fc8000ffde0ff */
[----:B------:R-:W-:-:S05]  /*2ff0*/  IADD3.X R9, PT, PT, R4, UR14, RZ, P6, !PT ;  /* 0x0000000e04097c10 */ /* 0x000fca000b7fe4ff */
[----:B0-----:R-:W-:Y:S02]  /*3000*/  IMAD.MOV.U32 R10, RZ, RZ, R9 ;  /* 0x000000ffff0a7224 */ /* 0x001fe400078e0009 */
[----:B------:R-:W-:-:S05]  /*3010*/  IMAD.MOV.U32 R11, RZ, RZ, R35 ;  /* 0x000000ffff0b7224 */ /* 0x000fca00078e0023 */
[----:B------:R-:W-:-:S04]  /*3020*/  @!P4 LOP3.LUT R11, R11, R10, RZ, 0x3c, !PT ;  /* 0x0000000a0b0bc212 */ /* 0x000fc800078e3cff */
[C---:B------:R-:W-:Y:S02]  /*3030*/  @!P4 LOP3.LUT R10, R11.reuse, R10, RZ, 0x3c, !PT ;  /* 0x0000000a0b0ac212 */ /* 0x040fe400078e3cff */
[----:B------:R-:W-:Y:S02]  /*3040*/  PRMT R37, RZ, 0x7610, R37 ;  /* 0x00007610ff257816 */ /* 0x000fe40000000025 */
[----:B------:R-:W-:Y:S01]  /*3050*/  @!P4 LOP3.LUT R11, R11, R10, RZ, 0x3c, !PT ;  /* 0x0000000a0b0bc212 */ /* 0x000fe200078e3cff */
[----:B------:R-:W-:Y:S04]  /*3060*/  STL [R1+0x18c], R35 ;  /* 0x00018c2301007387 */ /* 0x000fe80000100800 */
[----:B------:R0:W3:Y:S04]  /*3070*/  @!P4 LDG.E.U8 R37, desc[UR22][R10.64] ;  /* 0x000000160a25c981 */ /* 0x0000e8000c1e1100 */
[----:B------:R-:W4:Y:S04]  /*3080*/  LDL.LU R15, [R1+0x6b4] ;  /* 0x0006b400010f7983 */ /* 0x000f280000300800 */
[----:B--2---:R1:W-:Y:S04]  /*3090*/  STL [R1+0xc8], R36 ;  /* 0x0000c82401007387 */ /* 0x0043e80000100800 */
[----:B-1----:R-:W2:Y:S01]  /*30a0*/  LDL.LU R36, [R1+0x6b0] ;  /* 0x0006b00001247983 */ /* 0x002ea20000300800 */
[----:B------:R-:W-:-:S04]  /*30b0*/  UIMAD UR6, UR12, 0x11, URZ ;  /* 0x000000110c0678a4 */ /* 0x000fc8000f8e02ff */
[----:B------:R-:W-:Y:S02]  /*30c0*/  USHF.R.S32.HI UR15, URZ, 0x1f, UR6 ;  /* 0x0000001fff0f7899 */ /* 0x000fe40008011406 */
[----:B------:R-:W-:Y:S01]  /*30d0*/  IADD3 R35, P6, PT, R0, UR6, RZ ;  /* 0x0000000600237c10 */ /* 0x000fe2000ffde0ff */
[----:B------:R-:W-:Y:S03]  /*30e0*/  STL [R1+0x188], R9 ;  /* 0x0001880901007387 */ /* 0x000fe60000100800 */
[----:B0-----:R-:W-:Y:S01]  /*30f0*/  IADD3.X R10, PT, PT, R2, UR15, RZ, P6, !PT ;  /* 0x0000000f020a7c10 */ /* 0x001fe2000b7fe4ff */
[----:B------:R-:W-:-:S05]  /*3100*/  IMAD.MOV.U32 R11, RZ, RZ, R35 ;  /* 0x000000ffff0b7224 */ /* 0x000fca00078e0023 */
[-C--:B------:R-:W-:Y:S01]  /*3110*/  @P3 LOP3.LUT R11, R11, R10.reuse, RZ, 0x3c, !PT ;  /* 0x0000000a0b0b3212 */ /* 0x080fe200078e3cff */
[----:B---3--:R0:W-:Y:S04]  /*3120*/  STL [R1+0xc4], R37 ;  /* 0x0000c42501007387 */ /* 0x0081e80000100800 */
[----:B0-----:R-:W3:Y:S04]  /*3130*/  LDL.LU R37, [R1+0x6ac] ;  /* 0x0006ac0001257983 */ /* 0x001ee80000300800 */
[----:B------:R-:W-:Y:S04]  /*3140*/  STL [R1+0x354], R35 ;  /* 0x0003542301007387 */ /* 0x000fe80000100800 */
[----:B------:R0:W-:Y:S02]  /*3150*/  STL [R1+0x350], R10 ;  /* 0x0003500a01007387 */ /* 0x0001e40000100800 */
[----:B0-----:R-:W-:-:S04]  /*3160*/  @P3 LOP3.LUT R10, R11, R10, RZ, 0x3c, !PT ;  /* 0x0000000a0b0a3212 */ /* 0x001fc800078e3cff */
[----:B------:R-:W-:Y:S02]  /*3170*/  @P3 LOP3.LUT R11, R11, R10, RZ, 0x3c, !PT ;  /* 0x0000000a0b0b3212 */ /* 0x000fe400078e3cff */
[----:B--2---:R-:W-:-:S06]  /*3180*/  PRMT R36, RZ, 0x7610, R36 ;  /* 0x00007610ff247816 */ /* 0x004fcc0000000024 */
[----:B------:R0:W2:Y:S01]  /*3190*/  @P3 LDG.E.U8 R36, desc[UR22][R10.64] ;  /* 0x000000160a243981 */ /* 0x0000a2000c1e1100 */
[----:B------:R-:W-:Y:S01]  /*31a0*/  IADD3 R35, P6, PT, R3, UR6, RZ ;  /* 0x0000000603237c10 */ /* 0x000fe2000ffde0ff */
[----:B------:R-:W-:Y:S01]  /*31b0*/  UIMAD UR5, UR12, 0x19, URZ ;  /* 0x000000190c0578a4 */ /* 0x000fe2000f8e02ff */
[----:B------:R-:W-:-:S03]  /*31c0*/  SHF.R.U32.HI R9, RZ, 0x6, R25 ;  /* 0x00000006ff097819 */ /* 0x000fc60000011619 */
[----:B0-----:R-:W-:Y:S01]  /*31d0*/  IMAD.MOV.U32 R11, RZ, RZ, R35 ;  /* 0x000000ffff0b7224 */ /* 0x001fe200078e0023 */
[----:B------:R-:W-:-:S04]  /*31e0*/  IADD3.X R10, PT, PT, R4, UR15, RZ, P6, !PT ;  /* 0x0000000f040a7c10 */ /* 0x000fc8000b7fe4ff */
[-C--:B------:R-:W-:Y:S02]  /*31f0*/  @P3 LOP3.LUT R11, R11, R10.reuse, RZ, 0x3c, !PT ;  /* 0x0000000a0b0b3212 */ /* 0x080fe400078e3cff */
[----:B------:R-:W-:Y:S01]  /*3200*/  LOP3.LUT P4, RZ, R9, 0x1, RZ, 0xc0, !PT ;  /* 0x0000000109ff7812 */ /* 0x000fe2000788c0ff */
[----:B--2---:R0:W-:Y:S04]  /*3210*/  STL [R1+0xbc], R36 ;  /* 0x0000bc2401007387 */ /* 0x0041e80000100800 */
[----:B0-----:R-:W2:Y:S04]  /*3220*/  LDL.LU R36, [R1+0x6a8] ;  /* 0x0006a80001247983 */ /* 0x001ea80000300800 */
[----:B------:R-:W-:Y:S04]  /*3230*/  STL [R1+0x35c], R35 ;  /* 0x00035c2301007387 */ /* 0x000fe80000100800 */
[----:B------:R0:W-:Y:S01]  /*3240*/  STL [R1+0x358], R10 ;  /* 0x0003580a01007387 */ /* 0x0001e20000100800 */
[----:B---3--:R-:W-:Y:S01]  /*3250*/  PRMT R37, RZ, 0x7610, R37 ;  /* 0x00007610ff257816 */ /* 0x008fe20000000025 */
[----:B------:R-:W-:Y:S01]  /*3260*/  USHF.R.S32.HI UR14, URZ, 0x1f, UR5 ;  /* 0x0000001fff0e7899 */ /* 0x000fe20008011405 */
[----:B0-----:R-:W-:-:S02]  /*3270*/  @P3 LOP3.LUT R10, R11, R10, RZ, 0x3c, !PT ;  /* 0x0000000a0b0a3212 */ /* 0x001fc400078e3cff */
[----:B------:R-:W-:Y:S02]  /*3280*/  IADD3 R35, P6, PT, R0, UR5, RZ ;  /* 0x0000000500237c10 */ /* 0x000fe4000ffde0ff */
[----:B------:R-:W-:-:S05]  /*3290*/  @P3 LOP3.LUT R11, R11, R10, RZ, 0x3c, !PT ;  /* 0x0000000a0b0b3212 */ /* 0x000fca00078e3cff */
[----:B------:R0:W3:Y:S01]  /*32a0*/  @P3 LDG.E.U8 R37, desc[UR22][R10.64] ;  /* 0x000000160a253981 */ /* 0x0000e2000c1e1100 */
[----:B------:R-:W-:Y:S01]  /*32b0*/  SHF.R.U64 R9, R24, 0x1e, RZ ;  /* 0x0000001e18097819 */ /* 0x000fe200000012ff */
[----:B0-----:R-:W-:Y:S01]  /*32c0*/  IMAD.MOV.U32 R11, RZ, RZ, R35 ;  /* 0x000000ffff0b7224 */ /* 0x001fe200078e0023 */
[----:B------:R-:W-:Y:S01]  /*32d0*/  IADD3.X R10, PT, PT, R2, UR14, RZ, P6, !PT ;  /* 0x0000000e020a7c10 */ /* 0x000fe2000b7fe4ff */
[----:B------:R0:W-:Y:S03]  /*32e0*/  STL [R1+0x3b4], R35 ;  /* 0x0003b42301007387 */ /* 0x0001e60000100800 */
[----:B------:R-:W-:Y:S01]  /*32f0*/  @P4 LOP3.LUT R11, R11, R10, RZ, 0x3c, !PT ;  /* 0x0000000a0b0b4212 */ /* 0x000fe200078e3cff */
[----:B------:R1:W-:Y:S01]  /*3300*/  STL [R1+0x3b0], R10 ;  /* 0x0003b00a01007387 */ /* 0x0003e20000100800 */
[----:B------:R-:W-:Y:S02]  /*3310*/  LOP3.LUT P3, RZ, R9, 0x1, RZ, 0xc0, !PT ;  /* 0x0000000109ff7812 */ /* 0x000fe4000786c0ff */
[----:B0-----:R-:W-:-:S02]  /*3320*/  IADD3 R35, P6, PT, R3, UR5, RZ ;  /* 0x0000000503237c10 */ /* 0x001fc4000ffde0ff */
[C---:B-1----:R-:W-:Y:S02]  /*3330*/  @P4 LOP3.LUT R10, R11.reuse, R10, RZ, 0x3c, !PT ;  /* 0x0000000a0b0a4212 */ /* 0x042fe400078e3cff */
[----:B------:R-:W-:Y:S02]  /*3340*/  IADD3.X R9, PT, PT, R4, UR14, RZ, P6, !PT ;  /* 0x0000000e04097c10 */ /* 0x000fe4000b7fe4ff */
[----:B------:R-:W-:Y:S02]  /*3350*/  @P4 LOP3.LUT R11, R11, R10, RZ, 0x3c, !PT ;  /* 0x0000000a0b0b4212 */ /* 0x000fe400078e3cff */
[----:B----4-:R-:W-:Y:S02]  /*3360*/  PRMT R15, RZ, 0x7610, R15 ;  /* 0x00007610ff0f7816 */ /* 0x010fe4000000000f */
[----:B--2---:R-:W-:-:S06]  /*3370*/  PRMT R36, RZ, 0x7610, R36 ;  /* 0x00007610ff247816 */ /* 0x004fcc0000000024 */
[----:B------:R0:W2:Y:S02]  /*3380*/  @P4 LDG.E.U8 R36, desc[UR22][R10.64] ;  /* 0x000000160a244981 */ /* 0x0000a4000c1e1100 */
[----:B0-----:R-:W-:Y:S02]  /*3390*/  IMAD.MOV.U32 R10, RZ, RZ, R9 ;  /* 0x000000ffff0a7224 */ /* 0x001fe400078e0009 */
[----:B------:R-:W-:-:S05]  /*33a0*/  IMAD.MOV.U32 R11, RZ, RZ, R35 ;  /* 0x000000ffff0b7224 */ /* 0x000fca00078e0023 */
[----:B------:R-:W-:-:S04]  /*33b0*/  @P4 LOP3.LUT R11, R11, R10, RZ, 0x3c, !PT ;  /* 0x0000000a0b0b4212 */ /* 0x000fc800078e3cff */
[----:B------:R-:W-:-:S04]  /*33c0*/  @P4 LOP3.LUT R10, R11, R10, RZ, 0x3c, !PT ;  /* 0x0000000a0b0a4212 */ /* 0x000fc800078e3cff */
[----:B------:R-:W-:-:S05]  /*33d0*/  @P4 LOP3.LUT R11, R11, R10, RZ, 0x3c, !PT ;  /* 0x0000000a0b0b4212 */ /* 0x000fca00078e3cff */
[----:B------:R-:W4:Y:S04]  /*33e0*/  @P4 LDG.E.U8 R15, desc[UR22][R10.64] ;  /* 0x000000160a0f4981 */ /* 0x000f28000c1e1100 */
[----:B------:R0:W-:Y:S04]  /*33f0*/  STL [R1+0x3bc], R35 ;  /* 0x0003bc2301007387 */ /* 0x0001e80000100800 */
[----:B------:R-:W-:Y:S01]  /*3400*/  STL [R1+0x3b8], R9 ;  /* 0x0003b80901007387 */ /* 0x000fe20000100800 */
[----:B------:R-:W-:-:S04]  /*3410*/  UIMAD UR6, UR12, 0x21, URZ ;  /* 0x000000210c0678a4 */ /* 0x000fc8000f8e02ff */
[----:B------:R-:W-:Y:S02]  /*3420*/  USHF.R.S32.HI UR15, URZ, 0x1f, UR6 ;  /* 0x0000001fff0f7899 */ /* 0x000fe40008011406 */
[----:B0-----:R-:W-:Y:S01]  /*3430*/  IADD3 R35, P6, PT, R0, UR6, RZ ;  /* 0x0000000600237c10 */ /* 0x001fe2000ffde0ff */
[----:B----4-:R0:W-:Y:S04]  /*3440*/  STL [R1+0xc0], R15 ;  /* 0x0000c00f01007387 */ /* 0x0101e80000100800 */
[----:B0-----:R-:W4:Y:S01]  /*3450*/  LDL.LU R15, [R1+0x6a4] ;  /* 0x0006a400010f7983 */ /* 0x001f220000300800 */
[----:B------:R-:W-:Y:S01]  /*3460*/  IMAD.MOV.U32 R11, RZ, RZ, R35 ;  /* 0x000000ffff0b7224 */ /* 0x000fe200078e0023 */
[----:B------:R-:W-:Y:S02]  /*3470*/  IADD3.X R10, PT, PT, R2, UR15, RZ, P6, !PT ;  /* 0x0000000f020a7c10 */ /* 0x000fe4000b7fe4ff */
[----:B------:R-:W-:Y:S02]  /*3480*/  STL [R1+0x410], R35 ;  /* 0x0004102301007387 */ /* 0x000fe40000100800 */
[----:B------:R-:W-:-:S02]  /*3490*/  @P3 LOP3.LUT R11, R11, R10, RZ, 0x3c, !PT ;  /* 0x0000000a0b0b3212 */ /* 0x000fc400078e3cff */
[----:B------:R0:W-:Y:S02]  /*34a0*/  STL [R1+0x40c], R10 ;  /* 0x00040c0a01007387 */ /* 0x0001e40000100800 */
[----:B0-----:R-:W-:-:S04]  /*34b0*/  @P3 LOP3.LUT R10, R11, R10, RZ, 0x3c, !PT ;  /* 0x0000000a0b0a3212 */ /* 0x001fc800078e3cff */
[----:B------:R-:W-:Y:S02]  /*34c0*/  @P3 LOP3.LUT R11, R11, R10, RZ, 0x3c, !PT ;  /* 0x0000000a0b0b3212 */ /* 0x000fe400078e3cff */
[----:B----4-:R-:W-:-:S06]  /*34d0*/  PRMT R15, RZ, 0x7610, R15 ;  /* 0x00007610ff0f7816 */ /* 0x010fcc000000000f */
[----:B------:R0:W4:Y:S01]  /*34e0*/  @P3 LDG.E.U8 R15, desc[UR22][R10.64] ;  /* 0x000000160a0f3981 */ /* 0x000122000c1e1100 */
[----:B------:R-:W-:-:S05]  /*34f0*/  IADD3 R35, P6, PT, R3, UR6, RZ ;  /* 0x0000000603237c10 */ /* 0x000fca000ffde0ff */
[----:B0-----:R-:W-:Y:S01]  /*3500*/  IMAD.MOV.U32 R11, RZ, RZ, R35 ;  /* 0x000000ffff0b7224 */ /* 0x001fe200078e0023 */
[----:B------:R-:W-:-:S04]  /*3510*/  IADD3.X R10, PT, PT, R4, UR15, RZ, P6, !PT ;  /* 0x0000000f040a7c10 */ /* 0x000fc8000b7fe4ff */
[-C--:B------:R-:W-:Y:S02]  /*3520*/  @P3 LOP3.LUT R11, R11, R10.reuse, RZ, 0x3c, !PT ;  /* 0x0000000a0b0b3212 */ /* 0x080fe400078e3cff */
[----:B------:R-:W-:Y:S01]  /*3530*/  PRMT R13, RZ, 0x7610, R13 ;  /* 0x00007610ff0d7816 */ /* 0x000fe2000000000d */
[----:B----4-:R0:W-:Y:S04]  /*3540*/  STL [R1+0xb8], R15 ;  /* 0x0000b80f01007387 */ /* 0x0101e80000100800 */
[----:B0-----:R-:W4:Y:S04]  /*3550*/  LDL.LU R15, [R1+0x6a0] ;  /* 0x0006a000010f7983 */ /* 0x001f280000300800 */
[----:B------:R-:W-:Y:S04]  /*3560*/  STL [R1+0x418], R35 ;  /* 0x0004182301007387 */ /* 0x000fe80000100800 */
[----:B------:R0:W-:Y:S02]  /*3570*/  STL [R1+0x414], R10 ;  /* 0x0004140a01007387 */ /* 0x0001e40000100800 */
[----:B0-----:R-:W-:-:S04]  /*3580*/  @P3 LOP3.LUT R10, R11, R10, RZ, 0x3c, !PT ;  /* 0x0000000a0b0a3212 */ /* 0x001fc800078e3cff */
[----:B------:R-:W-:-:S05]  /*3590*/  @P3 LOP3.LUT R11, R11, R10, RZ, 0x3c, !PT ;  /* 0x0000000a0b0b3212 */ /* 0x000fca00078e3cff */
[----:B------:R0:W2:Y:S01]  /*35a0*/  @P3 LDG.E.U8 R13, desc[UR22][R10.64] ;  /* 0x000000160a0d3981 */ /* 0x0000a2000c1e1100 */
        /* <DEDUP_REMOVED lines=12> */
[----:B--2---:R0:W-:Y:S04]  /*3670*/  STL [R1+0xb0], R13 ;  /* 0x0000b00d01007387 */ /* 0x0041e80000100800 */
[----:B0-----:R-:W2:Y:S04]  /*3680*/  LDL.LU R13, [R1+0x69c] ;  /* 0x00069c00010d7983 */ /* 0x001ea80000300800 */
[----:B------:R0:W-:Y:S04]  /*3690*/  STL [R1+0x460], R35 ;  /* 0x0004602301007387 */ /* 0x0001e80000100800 */
[----:B------:R1:W-:Y:S01]  /*36a0*/  STL [R1+0x45c], R10 ;  /* 0x00045c0a01007387 */ /* 0x0003e20000100800 */
[----:B0-----:R-:W-:-:S02]  /*36b0*/  IADD3 R35, P6, PT, R3, UR5, RZ ;  /* 0x0000000503237c10 */ /* 0x001fc4000ffde0ff */
        /* <DEDUP_REMOVED lines=8> */
[----:B------:R-:W-:-:S05]  /*3740*/  @P4 LOP3.LUT R11, R11, R10, RZ, 0x3c, !PT ;  /* 0x0000000a0b0b4212 */ /* 0x000fca00078e3cff */
[----:B------:R0:W3:Y:S01]  /*3750*/  @P4 LDG.E.U8 R41, desc[UR22][R10.64] ;  /* 0x000000160a294981 */ /* 0x0000e2000c1e1100 */
[----:B------:R-:W-:-:S03]  /*3760*/  UIMAD UR6, UR12, 0x31, URZ ;  /* 0x000000310c0678a4 */ /* 0x000fc6000f8e02ff */
[----:B------:R1:W-:Y:S01]  /*3770*/  STL [R1+0x468], R35 ;  /* 0x0004682301007387 */ /* 0x0003e20000100800 */
[----:B------:R-:W-:Y:S02]  /*3780*/  USHF.R.S32.HI UR5, URZ, 0x1f, UR6 ;  /* 0x0000001fff057899 */ /* 0x000fe40008011406 */
[----:B-1----:R-:W-:-:S04]  /*3790*/  IADD3 R35, P6, PT, R0, UR6, RZ ;  /* 0x0000000600237c10 */ /* 0x002fc8000ffde0ff */
[----:B0-----:R-:W-:Y:S01]  /*37a0*/  IADD3.X R10, PT, PT, R2, UR5, RZ, P6, !PT ;  /* 0x00000005020a7c10 */ /* 0x001fe2000b7fe4ff */
[----:B------:R-:W-:-:S05]  /*37b0*/  IMAD.MOV.U32 R11, RZ, RZ, R35 ;  /* 0x000000ffff0b7224 */ /* 0x000fca00078e0023 */
[-C--:B------:R-:W-:Y:S02]  /*37c0*/  @P3 LOP3.LUT R11, R11, R10.reuse, RZ, 0x3c, !PT ;  /* 0x0000000a0b0b3212 */ /* 0x080fe400078e3cff */
[----:B------:R-:W-:Y:S01]  /*37d0*/  PRMT R40, RZ, 0x7610, R40 ;  /* 0x00007610ff287816 */ /* 0x000fe20000000028 */
[----:B--2---:R0:W-:Y:S04]  /*37e0*/  STL [R1+0xac], R38 ;  /* 0x0000ac2601007387 */ /* 0x0041e80000100800 */
[----:B0-----:R-:W2:Y:S04]  /*37f0*/  LDL.LU R38, [R1+0x698] ;  /* 0x0006980001267983 */ /* 0x001ea80000300800 */
[----:B------:R-:W-:Y:S04]  /*3800*/  STL [R1+0x464], R9 ;  /* 0x0004640901007387 */ /* 0x000fe80000100800 */
[----:B---3--:R0:W-:Y:S04]  /*3810*/  STL [R1+0xb4], R41 ;  /* 0x0000b42901007387 */ /* 0x0081e80000100800 */
[----:B0-----:R-:W3:Y:S04]  /*3820*/  LDL.LU R41, [R1+0x694] ;  /* 0x0006940001297983 */ /* 0x001ee80000300800 */
[----:B------:R-:W-:Y:S04]  /*3830*/  STL [R1+0x4b0], R35 ;  /* 0x0004b02301007387 */ /* 0x000fe80000100800 */
[----:B------:R0:W-:Y:S02]  /*3840*/  STL [R1+0x4ac], R10 ;  /* 0x0004ac0a01007387 */ /* 0x0001e40000100800 */
[----:B0-----:R-:W-:-:S04]  /*3850*/  @P3 LOP3.LUT R10, R11, R10, RZ, 0x3c, !PT ;  /* 0x0000000a0b0a3212 */ /* 0x001fc800078e3cff */
[----:B------:R-:W-:-:S05]  /*3860*/  @P3 LOP3.LUT R11, R11, R10, RZ, 0x3c, !PT ;  /* 0x0000000a0b0b3212 */ /* 0x000fca00078e3cff */
[----:B------:R0:W2:Y:S01]  /*3870*/  @P3 LDG.E.U8 R40, desc[UR22][R10.64] ;  /* 0x000000160a283981 */ /* 0x0000a2000c1e1100 */
[----:B------:R-:W-:Y:S02]  /*3880*/  IMAD.MOV.U32 R35, RZ, RZ, R34 ;  /* 0x000000ffff237224 */ /* 0x000fe400078e0022 */
[----:B------:R-:W-:Y:S02]  /*3890*/  IMAD.MOV.U32 R34, RZ, RZ, R22 ;  /* 0x000000ffff227224 */ /* 0x000fe400078e0016 */
[----:B------:R-:W-:Y:S01]  /*38a0*/  IMAD.MOV.U32 R22, RZ, RZ, R14 ;  /* 0x000000ffff167224 */ /* 0x000fe200078e000e */
[----:B------:R-:W-:-:S04]  /*38b0*/  IADD3 R14, P6, PT, R3, UR6, RZ ;  /* 0x00000006030e7c10 */ /* 0x000fc8000ffde0ff */
[----:B0-----:R-:W-:Y:S01]  /*38c0*/  IADD3.X R10, PT, PT, R4, UR5, RZ, P6, !PT ;  /* 0x00000005040a7c10 */ /* 0x001fe2000b7fe4ff */
[----:B------:R-:W-:-:S05]  /*38d0*/  IMAD.MOV.U32 R11, RZ, RZ, R14 ;  /* 0x000000ffff0b7224 */ /* 0x000fca00078e000e */
[-C--:B------:R-:W-:Y:S02]  /*38e0*/  @P3 LOP3.LUT R11, R11, R10.reuse, RZ, 0x3c, !PT ;  /* 0x0000000a0b0b3212 */ /* 0x080fe400078e3cff */
[----:B----4-:R-:W-:Y:S01]  /*38f0*/  PRMT R15, RZ, 0x7610, R15 ;  /* 0x00007610ff0f7816 */ /* 0x010fe2000000000f */
[----:B--2---:R0:W-:Y:S04]  /*3900*/  STL [R1+0xa4], R40 ;  /* 0x0000a42801007387 */ /* 0x0041e80000100800 */
[----:B0-----:R-:W2:Y:S04]  /*3910*/  LDL.LU R40, [R1+0x690] ;  /* 0x0006900001287983 */ /* 0x001ea80000300800 */
[----:B------:R-:W-:Y:S04]  /*3920*/  STL [R1+0x4b8], R14 ;  /* 0x0004b80e01007387 */ /* 0x000fe80000100800 */
[----:B------:R0:W-:Y:S02]  /*3930*/  STL [R1+0x4b4], R10 ;  /* 0x0004b40a01007387 */ /* 0x0001e40000100800 */
[----:B0-----:R-:W-:-:S04]  /*3940*/  @P3 LOP3.LUT R10, R11, R10, RZ, 0x3c, !PT ;  /* 0x0000000a0b0a3212 */ /* 0x001fc800078e3cff */
[----:B------:R-:W-:-:S05]  /*3950*/  @P3 LOP3.LUT R11, R11, R10, RZ, 0x3c, !PT ;  /* 0x0000000a0b0b3212 */ /* 0x000fca00078e3cff */
[----:B------:R0:W4:Y:S01]  /*3960*/  @P3 LDG.E.U8 R15, desc[UR22][R10.64] ;  /* 0x000000160a0f3981 */ /* 0x000122000c1e1100 */
[----:B------:R-:W-:Y:S01]  /*3970*/  SHF.R.U64 R9, R24, 0x6, RZ ;  /* 0x0000000618097819 */ /* 0x000fe200000012ff */
[----:B------:R-:W-:-:S03]  /*3980*/  UIMAD UR6, UR12, 0x39, URZ ;  /* 0x000000390c0678a4 */ /* 0x000fc6000f8e02ff */
[----:B------:R-:W-:Y:S01]  /*3990*/  LOP3.LUT P4, RZ, R9, 0x1, RZ, 0xc0, !PT ;  /* 0x0000000109ff7812 */ /* 0x000fe2000788c0ff */
[----:B------:R-:W-:Y:S02]  /*39a0*/  USHF.R.S32.HI UR14, URZ, 0x1f, UR6 ;  /* 0x0000001fff0e7899 */ /* 0x000fe40008011406 */
[----:B------:R-:W-:-:S04]  /*39b0*/  IADD3 R14, P6, PT, R0, UR6, RZ ;  /* 0x00000006000e7c10 */ /* 0x000fc8000ffde0ff */
[----:B0-----:R-:W-:Y:S01]  /*39c0*/  IADD3.X R10, PT, PT, R2, UR14, RZ, P6, !PT ;  /* 0x0000000e020a7c10 */ /* 0x001fe2000b7fe4ff */
[----:B------:R-:W-:Y:S01]  /*39d0*/  IMAD.MOV.U32 R11, RZ, RZ, R14 ;  /* 0x000000ffff0b7224 */ /* 0x000fe200078e000e */
[----:B------:R0:W-:Y:S04]  /*39e0*/  STL [R1+0x500], R14 ;  /* 0x0005000e01007387 */ /* 0x0001e80000100800 */
[----:B------:R-:W-:Y:S01]  /*39f0*/  @P4 LOP3.LUT R11, R11, R10, RZ, 0x3c, !PT ;  /* 0x0000000a0b0b4212 */ /* 0x000fe200078e3cff */
[----:B------:R1:W-:Y:S01]  /*3a00*/  STL [R1+0x4fc], R10 ;  /* 0x0004fc0a01007387 */ /* 0x0003e20000100800 */
[----:B0-----:R-:W-:Y:S02]  /*3a10*/  IADD3 R14, P6, PT, R3, UR6, RZ ;  /* 0x00000006030e7c10 */ /* 0x001fe4000ffde0ff */
[----:B------:R-:W-:-:S02]  /*3a20*/  PRMT R43, RZ, 0x7610, R43 ;  /* 0x00007610ff2b7816 */ /* 0x000fc4000000002b */
[C---:B-1----:R-:W-:Y:S01]  /*3a30*/  @P4 LOP3.LUT R10, R11.reuse, R10, RZ, 0x3c, !PT ;  /* 0x0000000a0b0a4212 */ /* 0x042fe200078e3cff */
[----:B------:R-:W-:Y:S03]  /*3a40*/  STL [R1+0x508], R14 ;  /* 0x0005080e01007387 */ /* 0x000fe60000100800 */
[----:B------:R-:W-:Y:S02]  /*3a50*/  @P4 LOP3.LUT R11, R11, R10, RZ, 0x3c, !PT ;  /* 0x0000000a0b0b4212 */ /* 0x000fe400078e3cff */
[----:B------:R-:W-:-:S03]  /*3a60*/  PRMT R13, RZ, 0x7610, R13 ;  /* 0x00007610ff0d7816 */ /* 0x000fc6000000000d */
[----:B------:R0:W2:Y:S02]  /*3a70*/  @P4 LDG.E.U8 R43, desc[UR22][R10.64] ;  /* 0x000000160a2b4981 */ /* 0x0000a4000c1e1100 */
[----:B0-----:R-:W-:Y:S02]  /*3a80*/  @P4 IMAD.MOV.U32 R10, RZ, RZ, R14 ;  /* 0x000000ffff0a4224 */ /* 0x001fe400078e000e */
[----:B----4-:R0:W-:Y:S02]  /*3a90*/  STL [R1+0xa8], R15 ;  /* 0x0000a80f01007387 */ /* 0x0101e40000100800 */
[----:B0-----:R-:W-:-:S05]  /*3aa0*/  IADD3.X R15, PT, PT, R4, UR14, RZ, P6, !PT ;  /* 0x0000000e040f7c10 */ /* 0x001fca000b7fe4ff */
[----:B------:R-:W-:-:S05]  /*3ab0*/  @P4 IMAD.MOV.U32 R11, RZ, RZ, R15 ;  /* 0x000000ffff0b4224 */ /* 0x000fca00078e000f */
[----:B------:R0:W4:Y:S01]  /*3ac0*/  @P4 LDG.E.U8 R13, desc[UR22][R10.64] ;  /* 0x000000160a0d4981 */ /* 0x000122000c1e1100 */
[----:B------:R-:W-:Y:S01]  /*3ad0*/  VIADD R9, R12, 0xfffffff5 ;  /* 0xfffffff50c097836 */ /* 0x000fe20000000000 */
[----:B------:R-:W-:-:S04]  /*3ae0*/  USHF.L.U32 UR5, UR12, 0x1, URZ ;  /* 0x000000010c057899 */ /* 0x000fc800080006ff */
[----:B------:R-:W-:Y:S01]  /*3af0*/  USHF.R.S32.HI UR6, URZ, 0x1f, UR5 ;  /* 0x0000001fff067899 */ /* 0x000fe20008011405 */
[----:B------:R-:W-:Y:S02]  /*3b00*/  ISETP.GE.U32.AND P3, PT, R9, 0x7fffffb6, PT ;  /* 0x7fffffb60900780c */ /* 0x000fe40003f66070 */
[----:B------:R-:W-:Y:S01]  /*3b10*/  IADD3 R9, P6, PT, R0, UR5, RZ ;  /* 0x0000000500097c10 */ /* 0x000fe2000ffde0ff */
[----:B------:R-:W-:-:S03]  /*3b20*/  VIADD R12, R12, 0xfffffffc ;  /* 0xfffffffc0c0c7836 */ /* 0x000fc60000000000 */
[----:B0-----:R-:W-:Y:S01]  /*3b30*/  IADD3.X R10, PT, PT, R2, UR6, RZ, P6, !PT ;  /* 0x00000006020a7c10 */ /* 0x001fe2000b7fe4ff */
[----:B------:R-:W-:Y:S01]  /*3b40*/  STL [R1+0x504], R15 ;  /* 0x0005040f01007387 */ /* 0x000fe20000100800 */
[----:B------:R-:W-:Y:S02]  /*3b50*/  PRMT R38, RZ, 0x7610, R38 ;  /* 0x00007610ff267816 */ /* 0x000fe40000000026 */
[----:B------:R-:W-:Y:S01]  /*3b60*/  ISETP.GE.U32.AND P4, PT, R12, 0x7fffffbd, PT ;  /* 0x7fffffbd0c00780c */ /* 0x000fe20003f86070 */
[----:B------:R-:W-:Y:S01]  /*3b70*/  @!P5 IMAD.MOV.U32 R12, RZ, RZ, R9 ;  /* 0x000000ffff0cd224 */ /* 0x000fe200078e0009 */
[----:B------:R-:W-:-:S05]  /*3b80*/  IADD3 R11, P6, PT, R3, UR5, RZ ;  /* 0x00000005030b7c10 */ /* 0x000fca000ffde0ff */
[----:B------:R-:W-:Y:S01]  /*3b90*/  @!P5 IMAD.MOV.U32 R14, RZ, RZ, R11 ;  /* 0x000000ffff0ed224 */ /* 0x000fe200078e000b */
[----:B----4-:R0:W-:Y:S02]  /*3ba0*/  STL [R1+0x9c], R13 ;  /* 0x00009c0d01007387 */ /* 0x0101e40000100800 */
[----:B0-----:R-:W-:Y:S02]  /*3bb0*/  @!P5 IMAD.MOV.U32 R13, RZ, RZ, R10 ;  /* 0x000000ffff0dd224 */ /* 0x001fe400078e000a */
[----:B------:R0:W-:Y:S04]  /*3bc0*/  STL [R1+0x5c8], R9 ;  /* 0x0005c80901007387 */ /* 0x0001e80000100800 */
[----:B------:R1:W4:Y:S01]  /*3bd0*/  @!P5 LDG.E.U8 R38, desc[UR22][R12.64] ;  /* 0x000000160c26d981 */ /* 0x000322000c1e1100 */
[----:B0-----:R-:W-:-:S02]  /*3be0*/  PRMT R9, RZ, 0x7610, R9 ;  /* 0x00007610ff097816 */ /* 0x001fc40000000009 */
[----:B-1----:R-:W-:-:S05]  /*3bf0*/  IADD3.X R12, PT, PT, R4, UR6, RZ, P6, !PT ;  /* 0x00000006040c7c10 */ /* 0x002fca000b7fe4ff */
[----:B------:R-:W-:-:S05]  /*3c00*/  @!P5 IMAD.MOV.U32 R15, RZ, RZ, R12 ;  /* 0x000000ffff0fd224 */ /* 0x000fca00078e000c */
[----:B------:R0:W4:Y:S01]  /*3c10*/  @!P5 LDG.E.U8 R9, desc[UR22][R14.64] ;  /* 0x000000160e09d981 */ /* 0x000122000c1e1100 */
[----:B------:R-:W-:-:S03]  /*3c20*/  UIMAD UR5, UR12, 0xa, URZ ;  /* 0x0000000a0c0578a4 */ /* 0x000fc6000f8e02ff */
[----:B------:R-:W-:Y:S01]  /*3c30*/  STL [R1+0x5c4], R10 ;  /* 0x0005c40a01007387 */ /* 0x000fe20000100800 */
[----:B------:R-:W-:-:S03]  /*3c40*/  USHF.R.S32.HI UR14, URZ, 0x1f, UR5 ;  /* 0x0000001fff0e7899 */ /* 0x000fc60008011405 */
[----:B--2---:R1:W-:Y:S01]  /*3c50*/  STL [R1+0xa0], R43 ;  /* 0x0000a02b01007387 */ /* 0x0043e20000100800 */
[----:B------:R-:W-:-:S03]  /*3c60*/  SHF.R.U32.HI R13, RZ, 0xd, R25 ;  /* 0x0000000dff0d7819 */ /* 0x000fc60000011619 */
[----:B------:R-:W-:Y:S01]  /*3c70*/  STL [R1+0x5d0], R11 ;  /* 0x0005d00b01007387 */ /* 0x000fe20000100800 */
[----:B-1----:R-:W-:-:S03]  /*3c80*/  IADD3 R43, P6, PT, R0, UR5, RZ ;  /* 0x00000005002b7c10 */ /* 0x002fc6000ffde0ff */
[----:B------:R-:W-:Y:S01]  /*3c90*/  STL [R1+0x5cc], R12 ;  /* 0x0005cc0c01007387 */ /* 0x000fe20000100800 */
[----:B0-----:R-:W-:-:S03]  /*3ca0*/  IADD3.X R14, PT, PT, R2, UR14, RZ, P6, !PT ;  /* 0x0000000e020e7c10 */ /* 0x001fc6000b7fe4ff */
[----:B------:R-:W-:Y:S01]  /*3cb0*/  STL [R1+0x194], R43 ;  /* 0x0001942b01007387 */ /* 0x000fe20000100800 */
[----:B---3--:R-:W-:Y:S02]  /*3cc0*/  PRMT R41, RZ, 0x7610, R41 ;  /* 0x00007610ff297816 */ /* 0x008fe40000000029 */
[----:B------:R-:W-:Y:S01]  /*3cd0*/  LOP3.LUT P5, RZ, R13, 0x1, RZ, 0xc0, !PT ;  /* 0x000000010dff7812 */ /* 0x000fe200078ac0ff */
[----:B------:R-:W-:Y:S01]  /*3ce0*/  @!P3 IMAD.MOV.U32 R15, RZ, RZ, R14 ;  /* 0x000000ffff0fb224 */ /* 0x000fe200078e000e */
[----:B------:R-:W-:Y:S01]  /*3cf0*/  UIMAD UR6, UR12, 0x12, URZ ;  /* 0x000000120c0678a4 */ /* 0x000fe2000f8e02ff */
[----:B------:R-:W-:-:S03]  /*3d00*/  PRMT R40, RZ, 0x7610, R40 ;  /* 0x00007610ff287816 */ /* 0x000fc60000000028 */
[----:B------:R-:W-:Y:S01]  /*3d10*/  USHF.R.S32.HI UR15, URZ, 0x1f, UR6 ;  /* 0x0000001fff0f7899 */ /* 0x000fe20008011406 */
[----:B------:R-:W-:Y:S01]  /*3d20*/  PRMT R42, RZ, 0x7610, R42 ;  /* 0x00007610ff2a7816 */ /* 0x000fe2000000002a */
[----:B----4-:R0:W-:Y:S04]  /*3d30*/  STL [R1+0x98], R9 ;  /* 0x0000980901007387 */ /* 0x0101e80000100800 */
[----:B------:R1:W-:Y:S01]  /*3d40*/  STL [R1+0x190], R14 ;  /* 0x0001900e01007387 */ /* 0x0003e20000100800 */
[----:B0-----:R-:W-:Y:S01]  /*3d50*/  IADD3 R9, P6, PT, R3, UR5, RZ ;  /* 0x0000000503097c10 */ /* 0x001fe2000ffde0ff */
[----:B-1----:R-:W-:-:S03]  /*3d60*/  @!P3 IMAD.MOV.U32 R14, RZ, RZ, R43 ;  /* 0x000000ffff0eb224 */ /* 0x002fc600078e002b */
[----:B------:R-:W-:Y:S02]  /*3d70*/  IADD3.X R13, PT, PT, R4, UR14, RZ, P6, !PT ;  /* 0x0000000e040d7c10 */ /* 0x000fe4000b7fe4ff */
[----:B------:R0:W2:Y:S03]  /*3d80*/  @!P3 LDG.E.U8 R41, desc[UR22][R14.64] ;  /* 0x000000160e29b981 */ /* 0x0000a6000c1e1100 */
[----:B0-----:R-:W-:Y:S02]  /*3d90*/  IMAD.MOV.U32 R14, RZ, RZ, R13 ;  /* 0x000000ffff0e7224 */ /* 0x001fe400078e000d */
[----:B------:R-:W-:-:S05]  /*3da0*/  IMAD.MOV.U32 R15, RZ, RZ, R9 ;  /* 0x000000ffff0f7224 */ /* 0x000fca00078e0009 */
[----:B------:R-:W-:-:S04]  /*3db0*/  @!P3 LOP3.LUT R15, R15, R14, RZ, 0x3c, !PT ;  /* 0x0000000e0f0fb212 */ /* 0x000fc800078e3cff */
[C---:B------:R-:W-:Y:S01]  /*3dc0*/  @!P3 LOP3.LUT R14, R15.reuse, R14, RZ, 0x3c, !PT ;  /* 0x0000000e0f0eb212 */ /* 0x040fe200078e3cff */
[----:B------:R0:W-:Y:S03]  /*3dd0*/  STL [R1+0x19c], R9 ;  /* 0x00019c0901007387 */ /* 0x0001e60000100800 */
[----:B------:R-:W-:Y:S01]  /*3de0*/  @!P3 LOP3.LUT R15, R15, R14, RZ, 0x3c, !PT ;  /* 0x0000000e0f0fb212 */ /* 0x000fe200078e3cff */
[----:B------:R-:W3:Y:S04]  /*3df0*/  LDL.LU R43, [R1+0x68c] ;  /* 0x00068c00012b7983 */ /* 0x000ee80000300800 */
[----:B------:R1:W4:Y:S01]  /*3e00*/  @!P3 LDG.E.U8 R40, desc[UR22][R14.64] ;  /* 0x000000160e28b981 */ /* 0x000322000c1e1100 */
[----:B0-----:R-:W-:-:S03]  /*3e10*/  IADD3 R9, P6, PT, R0, UR6, RZ ;  /* 0x0000000600097c10 */ /* 0x001fc6000ffde0ff */
[----:B------:R-:W-:Y:S02]  /*3e20*/  STL [R1+0x198], R13 ;  /* 0x0001980d01007387 */ /* 0x000fe40000100800 */
[----:B-1----:R-:W-:Y:S01]  /*3e30*/  IMAD.MOV.U32 R15, RZ, RZ, R9 ;  /* 0x000000ffff0f7224 */ /* 0x002fe200078e0009 */
[----:B------:R-:W-:Y:S01]  /*3e40*/  IADD3.X R14, PT, PT, R2, UR15, RZ, P6, !PT ;  /* 0x0000000f020e7c10 */ /* 0x000fe2000b7fe4ff */
[----:B------:R-:W-:Y:S03]  /*3e50*/  STL [R1+0x364], R9 ;  /* 0x0003640901007387 */ /* 0x000fe60000100800 */
[-C--:B------:R-:W-:Y:S01]  /*3e60*/  @P5 LOP3.LUT R15, R15, R14.reuse, RZ, 0x3c, !PT ;  /* 0x0000000e0f0f5212 */ /* 0x080fe200078e3cff */
[----:B------:R0:W-:Y:S03]  /*3e70*/  STL [R1+0x360], R14 ;  /* 0x0003600e01007387 */ /* 0x0001e60000100800 */
[----:B0-----:R-:W-:-:S04]  /*3e80*/  @P5 LOP3.LUT R14, R15, R14, RZ, 0x3c, !PT ;  /* 0x0000000e0f0e5212 */ /* 0x001fc800078e3cff */
[----:B------:R-:W-:-:S05]  /*3e90*/  @P5 LOP3.LUT R15, R15, R14, RZ, 0x3c, !PT ;  /* 0x0000000e0f0f5212 */ /* 0x000fca00078e3cff */
[----:B------:R0:W2:Y:S01]  /*3ea0*/  @P5 LDG.E.U8 R42, desc[UR22][R14.64] ;  /* 0x000000160e2a5981 */ /* 0x0000a2000c1e1100 */
[----:B------:R-:W-:-:S05]  /*3eb0*/  IADD3 R9, P6, PT, R3, UR6, RZ ;  /* 0x0000000603097c10 */ /* 0x000fca000ffde0ff */
[----:B0-----:R-:W-:Y:S01]  /*3ec0*/  IMAD.MOV.U32 R15, RZ, RZ, R9 ;  /* 0x000000ffff0f7224 */ /* 0x001fe200078e0009 */
[----:B------:R-:W-:-:S04]  /*3ed0*/  IADD3.X R14, PT, PT, R4, UR15, RZ, P6, !PT ;  /* 0x0000000f040e7c10 */ /* 0x000fc8000b7fe4ff */
[-C--:B------:R-:W-:Y:S02]  /*3ee0*/  @P5 LOP3.LUT R15, R15, R14.reuse, RZ, 0x3c, !PT ;  /* 0x0000000e0f0f5212 */ /* 0x080fe400078e3cff */
[----:B------:R-:W-:Y:S01]  /*3ef0*/  PRMT R16, RZ, 0x7610, R16 ;  /* 0x00007610ff107816 */ /* 0x000fe20000000010 */
[----:B--2---:R0:W-:Y:S04]  /*3f00*/  STL [R1+0x94], R42 ;  /* 0x0000942a01007387 */ /* 0x0041e80000100800 */
[----:B0-----:R-:W2:Y:S04]  /*3f10*/  LDL.LU R42, [R1+0x688] ;  /* 0x00068800012a7983 */ /* 0x001ea80000300800 */
[----:B------:R-:W-:Y:S04]  /*3f20*/  STL [R1+0x36c], R9 ;  /* 0x00036c0901007387 */ /* 0x000fe80000100800 */
[----:B------:R0:W-:Y:S02]  /*3f30*/  STL [R1+0x368], R14 ;  /* 0x0003680e01007387 */ /* 0x0001e40000100800 */
[----:B0-----:R-:W-:-:S04]  /*3f40*/  @P5 LOP3.LUT R14, R15, R14, RZ, 0x3c, !PT ;  /* 0x0000000e0f0e5212 */ /* 0x001fc800078e3cff */
[----:B------:R-:W-:-:S05]  /*3f50*/  @P5 LOP3.LUT R15, R15, R14, RZ, 0x3c, !PT ;  /* 0x0000000e0f0f5212 */ /* 0x000fca00078e3cff */
[----:B------:R0:W2:Y:S01]  /*3f60*/  @P5 LDG.E.U8 R16, desc[UR22][R14.64] ;  /* 0x000000160e105981 */ /* 0x0000a2000c1e1100 */
[----:B------:R-:W-:Y:S01]  /*3f70*/  SHF.R.U32.HI R13, RZ, 0x5, R25 ;  /* 0x00000005ff0d7819 */ /* 0x000fe20000011619 */
        /* <DEDUP_REMOVED lines=8> */
[----:B---3--:R-:W-:Y:S02]  /*4000*/  PRMT R43, RZ, 0x7610, R43 ;  /* 0x00007610ff2b7816 */ /* 0x008fe4000000002b */
        /* <DEDUP_REMOVED lines=16> */
[----:B------:R0:W2:Y:S01]  /*4110*/  @P3 LDG.E.U8 R39, desc[UR22][R14.64] ;  /* 0x000000160e273981 */ /* 0x0000a2000c1e1100 */
[----:B------:R-:W-:-:S03]  /*4120*/  UIMAD UR6, UR12, 0x22, URZ ;  /* 0x000000220c0678a4 */ /* 0x000fc6000f8e02ff */
[----:B------:R1:W-:Y:S01]  /*4130*/  STL [R1+0x3cc], R9 ;  /* 0x0003cc0901007387 */ /* 0x0003e20000100800 */
[----:B------:R-:W-:Y:S02]  /*4140*/  USHF.R.S32.HI UR15, URZ, 0x1f, UR6 ;  /* 0x0000001fff0f7899 */ /* 0x000fe40008011406 */
[----:B-1----:R-:W-:Y:S01]  /*4150*/  IADD3 R9, P6, PT, R0, UR6, RZ ;  /* 0x0000000600097c10 */ /* 0x002fe2000ffde0ff */
[----:B------:R-:W-:Y:S03]  /*4160*/  STL [R1+0x3c8], R13 ;  /* 0x0003c80d01007387 */ /* 0x000fe60000100800 */
[----:B0-----:R-:W-:Y:S01]  /*4170*/  IADD3.X R14, PT, PT, R2, UR15, RZ, P6, !PT ;  /* 0x0000000f020e7c10 */ /* 0x001fe2000b7fe4ff */
[----:B------:R-:W-:-:S05]  /*4180*/  IMAD.MOV.U32 R15, RZ, RZ, R9 ;  /* 0x000000ffff0f7224 */ /* 0x000fca00078e0009 */
        /* <DEDUP_REMOVED lines=9> */
[----:B------:R-:W-:Y:S01]  /*4220*/  IADD3 R9, P6, PT, R3, UR6, RZ ;  /* 0x0000000603097c10 */ /* 0x000fe2000ffde0ff */
[----:B------:R-:W-:Y:S01]  /*4230*/  UIMAD UR5, UR12, 0x2a, URZ ;  /* 0x0000002a0c0578a4 */ /* 0x000fe2000f8e02ff */
[----:B------:R-:W-:-:S03]  /*4240*/  SHF.R.U64 R13, R24, 0x15, RZ ;  /* 0x00000015180d7819 */ /* 0x000fc600000012ff */
[----:B0-----:R-:W-:Y:S01]  /*4250*/  IMAD.MOV.U32 R15, RZ, RZ, R9 ;  /* 0x000000ffff0f7224 */ /* 0x001fe200078e0009 */
[----:B------:R-:W-:-:S04]  /*4260*/  IADD3.X R14, PT, PT, R4, UR15, RZ, P6, !PT ;  /* 0x0000000f040e7c10 */ /* 0x000fc8000b7fe4ff */
[-C--:B------:R-:W-:Y:S02]  /*4270*/  @P5 LOP3.LUT R15, R15, R14.reuse, RZ, 0x3c, !PT ;  /* 0x0000000e0f0f5212 */ /* 0x080fe400078e3cff */
[----:B------:R-:W-:Y:S02]  /*4280*/  LOP3.LUT P3, RZ, R13, 0x1, RZ, 0xc0, !PT ;  /* 0x000000010dff7812 */ /* 0x000fe4000786c0ff */
[----:B------:R-:W-:Y:S01]  /*4290*/  PRMT R42, RZ, 0x7610, R42 ;  /* 0x00007610ff2a7816 */ /* 0x000fe2000000002a */
[----:B------:R-:W-:Y:S01]  /*42a0*/  USHF.R.S32.HI UR14, URZ, 0x1f, UR5 ;  /* 0x0000001fff0e7899 */ /* 0x000fe20008011405 */
[----:B------:R-:W-:Y:S02]  /*42b0*/  SHF.R.U64 R13, R24, 0xd, RZ ;  /* 0x0000000d180d7819 */ /* 0x000fe400000012ff */
[----:B------:R-:W-:Y:S02]  /*42c0*/  PRMT R44, RZ, 0x7610, R44 ;  /* 0x00007610ff2c7816 */ /* 0x000fe4000000002c */
[----:B------:R-:W-:Y:S01]  /*42d0*/  PRMT R32, RZ, 0x7610, R32 ;  /* 0x00007610ff207816 */ /* 0x000fe20000000020 */
[----:B------:R-:W-:Y:S01]  /*42e0*/  UIMAD UR6, UR12, 0x32, URZ ;  /* 0x000000320c0678a4 */ /* 0x000fe2000f8e02ff */
[----:B------:R-:W-:Y:S01]  /*42f0*/  PRMT R45, RZ, 0x7610, R45 ;  /* 0x00007610ff2d7816 */ /* 0x000fe2000000002d */
[----:B--2---:R0:W-:Y:S04]  /*4300*/  STL [R1+0x88], R18 ;  /* 0x0000881201007387 */ /* 0x0041e80000100800 */
[----:B0-----:R-:W2:Y:S04]  /*4310*/  LDL.LU R18, [R1+0x67c] ;  /* 0x00067c0001127983 */ /* 0x001ea80000300800 */
[----:B------:R-:W-:Y:S04]  /*4320*/  STL [R1+0x428], R9 ;  /* 0x0004280901007387 */ /* 0x000fe80000100800 */
[----:B------:R0:W-:Y:S02]  /*4330*/  STL [R1+0x424], R14 ;  /* 0x0004240e01007387 */ /* 0x0001e40000100800 */
[----:B0-----:R-:W-:-:S02]  /*4340*/  @P5 LOP3.LUT R14, R15, R14, RZ, 0x3c, !PT ;  /* 0x0000000e0f0e5212 */ /* 0x001fc400078e3cff */
[----:B------:R-:W-:Y:S02]  /*4350*/  IADD3 R9, P6, PT, R0, UR5, RZ ;  /* 0x0000000500097c10 */ /* 0x000fe4000ffde0ff */
[----:B------:R-:W-:-:S05]  /*4360*/  @P5 LOP3.LUT R15, R15, R14, RZ, 0x3c, !PT ;  /* 0x0000000e0f0f5212 */ /* 0x000fca00078e3cff */
[----:B------:R0:W2:Y:S02]  /*4370*/  @P5 LDG.E.U8 R42, desc[UR22][R14.64] ;  /* 0x000000160e2a5981 */ /* 0x0000a4000c1e1100 */
        /* <DEDUP_REMOVED lines=15> */
[----:B------:R-:W-:Y:S01]  /*4470*/  @P3 LOP3.LUT R15, R15, R14, RZ, 0x3c, !PT ;  /* 0x0000000e0f0f3212 */ /* 0x000fe200078e3cff */
[----:B------:R-:W-:-:S04]  /*4480*/  USHF.R.S32.HI UR5, URZ, 0x1f, UR6 ;  /* 0x0000001fff057899 */ /* 0x000fc80008011406 */
[----:B------:R0:W3:Y:S04]  /*4490*/  @P3 LDG.E.U8 R32, desc[UR22][R14.64] ;  /* 0x000000160e203981 */ /* 0x0000e8000c1e1100 */
[----:B------:R1:W-:Y:S02]  /*44a0*/  STL [R1+0x478], R9 ;  /* 0x0004780901007387 */ /* 0x0003e40000100800 */
[----:B-1----:R-:W-:-:S04]  /*44b0*/  IADD3 R9, P6, PT, R0, UR6, RZ ;  /* 0x0000000600097c10 */ /* 0x002fc8000ffde0ff */
[----:B0-----:R-:W-:Y:S01]  /*44c0*/  IADD3.X R15, PT, PT, R2, UR5, RZ, P6, !PT ;  /* 0x00000005020f7c10 */ /* 0x001fe2000b7fe4ff */
[----:B------:R-:W-:-:S05]  /*44d0*/  @P5 IMAD.MOV.U32 R14, RZ, RZ, R9 ;  /* 0x000000ffff0e5224 */ /* 0x000fca00078e0009 */
[----:B------:R0:W4:Y:S01]  /*44e0*/  @P5 LDG.E.U8 R45, desc[UR22][R14.64] ;  /* 0x000000160e2d5981 */ /* 0x000122000c1e1100 */
[----:B------:R-:W-:Y:S02]  /*44f0*/  PRMT R26, RZ, 0x7610, R26 ;  /* 0x00007610ff1a7816 */ /* 0x000fe4000000001a */
[----:B------:R-:W-:Y:S01]  /*4500*/  PRMT R16, RZ, 0x7610, R16 ;  /* 0x00007610ff107816 */ /* 0x000fe20000000010 */
[----:B--2---:R1:W-:Y:S04]  /*4510*/  STL [R1+0x84], R44 ;  /* 0x0000842c01007387 */ /* 0x0043e80000100800 */
[----:B-1----:R-:W2:Y:S04]  /*4520*/  LDL.LU R44, [R1+0x678] ;  /* 0x00067800012c7983 */ /* 0x002ea80000300800 */
[----:B------:R1:W-:Y:S04]  /*4530*/  STL [R1+0x474], R13 ;  /* 0x0004740d01007387 */ /* 0x0003e80000100800 */
[----:B------:R0:W-:Y:S01]  /*4540*/  STL [R1+0x4c0], R9 ;  /* 0x0004c00901007387 */ /* 0x0001e20000100800 */
[----:B-1----:R-:W-:Y:S01]  /*4550*/  SHF.R.U64 R13, R24, 0x5, RZ ;  /* 0x00000005180d7819 */ /* 0x002fe200000012ff */
[----:B0-----:R-:W0:Y:S02]  /*4560*/  LDC R9, c[0x0][0x3a0] ;  /* 0x0000e800ff097b82 */ /* 0x001e240000000800 */
[----:B---3--:R1:W-:Y:S01]  /*4570*/  STL [R1+0x80], R32 ;  /* 0x0000802001007387 */ /* 0x0083e20000100800 */
[----:B------:R-:W-:-:S03]  /*4580*/  LOP3.LUT P3, RZ, R13, 0x1, RZ, 0xc0, !PT ;  /* 0x000000010dff7812 */ /* 0x000fc6000786c0ff */
[----:B------:R3:W-:Y:S01]  /*4590*/  STL [R1+0x4bc], R15 ;  /* 0x0004bc0f01007387 */ /* 0x0007e20000100800 */
[----:B-1----:R-:W-:-:S04]  /*45a0*/  IADD3 R32, P6, PT, R3, UR6, RZ ;  /* 0x0000000603207c10 */ /* 0x002fc8000ffde0ff */
[----:B---3--:R-:W-:Y:S01]  /*45b0*/  IADD3.X R15, PT, PT, R4, UR5, RZ, P6, !PT ;  /* 0x00000005040f7c10 */ /* 0x008fe2000b7fe4ff */
[----:B------:R-:W-:Y:S01]  /*45c0*/  @P5 IMAD.MOV.U32 R14, RZ, RZ, R32 ;  /* 0x000000ffff0e5224 */ /* 0x000fe200078e0020 */
[----:B------:R-:W-:Y:S01]  /*45d0*/  UIMAD UR6, UR12, 0x3a, URZ ;  /* 0x0000003a0c0678a4 */ /* 0x000fe2000f8e02ff */
[----:B------:R-:W-:Y:S04]  /*45e0*/  STL [R1+0x4c8], R32 ;  /* 0x0004c82001007387 */ /* 0x000fe80000100800 */
[----:B------:R1:W3:Y:S01]  /*45f0*/  @P5 LDG.E.U8 R26, desc[UR22][R14.64] ;  /* 0x000000160e1a5981 */ /* 0x0002e2000c1e1100 */
[----:B------:R-:W-:-:S03]  /*4600*/  USHF.R.S32.HI UR14, URZ, 0x1f, UR6 ;  /* 0x0000001fff0e7899 */ /* 0x000fc60008011406 */
[----:B------:R-:W-:Y:S04]  /*4610*/  STL [R1+0x4c4], R15 ;  /* 0x0004c40f01007387 */ /* 0x000fe80000100800 */
[----:B----4-:R4:W-:Y:S02]  /*4620*/  STL [R1+0x74], R45 ;  /* 0x0000742d01007387 */ /* 0x0109e40000100800 */
[----:B----4-:R-:W-:-:S04]  /*4630*/  IADD3 R45, P6, PT, R0, UR6, RZ ;  /* 0x00000006002d7c10 */ /* 0x010fc8000ffde0ff */
[----:B-1----:R-:W-:Y:S01]  /*4640*/  IADD3.X R15, PT, PT, R2, UR14, RZ, P6, !PT ;  /* 0x0000000e020f7c10 */ /* 0x002fe2000b7fe4ff */
[----:B------:R-:W-:-:S05]  /*4650*/  @P3 IMAD.MOV.U32 R14, RZ, RZ, R45 ;  /* 0x000000ffff0e3224 */ /* 0x000fca00078e002d */
[----:B------:R1:W4:Y:S04]  /*4660*/  @P3 LDG.E.U8 R16, desc[UR22][R14.64] ;  /* 0x000000160e103981 */ /* 0x000328000c1e1100 */
[----:B------:R1:W-:Y:S01]  /*4670*/  STL [R1+0x510], R45 ;  /* 0x0005102d01007387 */ /* 0x0003e20000100800 */
[----:B0-----:R-:W-:Y:S01]  /*4680*/  VIADD R13, R9, 0xfffffff4 ;  /* 0xfffffff4090d7836 */ /* 0x001fe20000000000 */
[----:B------:R-:W-:Y:S01]  /*4690*/  UIMAD UR5, UR12, 0x3, URZ ;  /* 0x000000030c0578a4 */ /* 0x000fe2000f8e02ff */
[----:B------:R-:W-:-:S03]  /*46a0*/  PRMT R39, RZ, 0x7610, R39 ;  /* 0x00007610ff277816 */ /* 0x000fc60000000027 */
[----:B------:R-:W-:Y:S02]  /*46b0*/  ISETP.GE.U32.AND P5, PT, R13, 0x7fffffb5, PT ;  /* 0x7fffffb50d00780c */ /* 0x000fe40003fa6070 */
[----:B------:R-:W-:Y:S01]  /*46c0*/  PRMT R18, RZ, 0x7610, R18 ;  /* 0x00007610ff127816 */ /* 0x000fe20000000012 */
[----:B-1----:R-:W-:Y:S02]  /*46d0*/  IMAD.MOV.U32 R45, RZ, RZ, R33 ;  /* 0x000000ffff2d7224 */ /* 0x002fe400078e0021 */
[----:B------:R-:W-:Y:S02]  /*46e0*/  IMAD.MOV.U32 R33, RZ, RZ, R22 ;  /* 0x000000ffff217224 */ /* 0x000fe400078e0016 */
[----:B------:R-:W-:Y:S01]  /*46f0*/  IMAD.MOV.U32 R22, RZ, RZ, R17 ;  /* 0x000000ffff167224 */ /* 0x000fe200078e0011 */
[----:B---3--:R0:W-:Y:S02]  /*4700*/  STL [R1+0x7c], R26 ;  /* 0x00007c1a01007387 */ /* 0x0081e40000100800 */
[----:B0-----:R-:W-:-:S04]  /*4710*/  IADD3 R26, P6, PT, R3, UR6, RZ ;  /* 0x00000006031a7c10 */ /* 0x001fc8000ffde0ff */
[----:B------:R-:W-:Y:S01]  /*4720*/  IADD3.X R32, PT, PT, R4, UR14, RZ, P6, !PT ;  /* 0x0000000e04207c10 */ /* 0x000fe2000b7fe4ff */
[----:B------:R0:W-:Y:S01]  /*4730*/  STL [R1+0x50c], R15 ;  /* 0x00050c0f01007387 */ /* 0x0001e20000100800 */
[----:B------:R-:W-:Y:S01]  /*4740*/  USHF.R.S32.HI UR6, URZ, 0x1f, UR5 ;  /* 0x0000001fff067899 */ /* 0x000fe20008011405 */
[----:B------:R-:W-:Y:S01]  /*4750*/  @P3 IMAD.MOV.U32 R14, RZ, RZ, R26 ;  /* 0x000000ffff0e3224 */ /* 0x000fe200078e001a */
[----:B------:R-:W-:Y:S01]  /*4760*/  IADD3 R13, P6, PT, R0, UR5, RZ ;  /* 0x00000005000d7c10 */ /* 0x000fe2000ffde0ff */
[----:B------:R-:W-:Y:S01]  /*4770*/  STL [R1+0x518], R26 ;  /* 0x0005181a01007387 */ /* 0x000fe20000100800 */
[----:B0-----:R-:W-:-:S03]  /*4780*/  @P3 IMAD.MOV.U32 R15, RZ, RZ, R32 ;  /* 0x000000ffff0f3224 */ /* 0x001fc600078e0020 */
[----:B------:R-:W-:Y:S04]  /*4790*/  STL [R1+0x514], R32 ;  /* 0x0005142001007387 */ /* 0x000fe80000100800 */
[----:B----4-:R0:W-:Y:S04]  /*47a0*/  STL [R1+0x70], R16 ;  /* 0x0000701001007387 */ /* 0x0101e80000100800 */
[----:B------:R1:W3:Y:S01]  /*47b0*/  @P3 LDG.E.U8 R39, desc[UR22][R14.64] ;  /* 0x000000160e273981 */ /* 0x0002e2000c1e1100 */
[----:B0-----:R-:W-:Y:S02]  /*47c0*/  SHF.R.U32.HI R16, RZ, 0x4, R25 ;  /* 0x00000004ff107819 */ /* 0x001fe40000011619 */
[----:B-1----:R-:W-:-:S02]  /*47d0*/  IADD3.X R14, PT, PT, R2, UR6, RZ, P6, !PT ;  /* 0x00000006020e7c10 */ /* 0x002fc4000b7fe4ff */
[----:B------:R-:W-:Y:S01]  /*47e0*/  LOP3.LUT P3, RZ, R16, 0x1, RZ, 0xc0, !PT ;  /* 0x0000000110ff7812 */ /* 0x000fe2000786c0ff */
[----:B------:R-:W-:Y:S02]  /*47f0*/  @!P4 IMAD.MOV.U32 R16, RZ, RZ, R13 ;  /* 0x000000ffff10c224 */ /* 0x000fe400078e000d */
[----:B------:R-:W-:-:S05]  /*4800*/  @!P4 IMAD.MOV.U32 R17, RZ, RZ, R14 ;  /* 0x000000ffff11c224 */ /* 0x000fca00078e000e */
[----:B------:R0:W4:Y:S01]  /*4810*/  @!P4 LDG.E.U8 R18, desc[UR22][R16.64] ;  /* 0x000000161012c981 */ /* 0x000122000c1e1100 */
[----:B------:R-:W-:-:S03]  /*4820*/  IADD3 R15, P6, PT, R3, UR5, RZ ;  /* 0x00000005030f7c10 */ /* 0x000fc6000ffde0ff */
[----:B------:R-:W-:Y:S01]  /*4830*/  STL [R1+0x5d8], R13 ;  /* 0x0005d80d01007387 */ /* 0x000fe20000100800 */
[----:B------:R-:W-:-:S03]  /*4840*/  IMAD.MOV.U32 R32, RZ, RZ, R19 ;  /* 0x000000ffff207224 */ /* 0x000fc600078e0013 */
[----:B------:R-:W-:Y:S01]  /*4850*/  STL [R1+0x5f8], R13 ;  /* 0x0005f80d01007387 */ /* 0x000fe20000100800 */
[----:B0-----:R-:W-:-:S03]  /*4860*/  IADD3.X R16, PT, PT, R4, UR6, RZ, P6, !PT ;  /* 0x0000000604107c10 */ /* 0x001fc6000b7fe4ff */
[----:B------:R-:W-:Y:S01]  /*4870*/  STL [R1+0x5d4], R14 ;  /* 0x0005d40e01007387 */ /* 0x000fe20000100800 */
[----:B------:R-:W-:-:S03]  /*4880*/  PRMT R29, RZ, 0x7610, R29 ;  /* 0x00007610ff1d7816 */ /* 0x000fc6000000001d */
[----:B------:R-:W-:Y:S01]  /*4890*/  STL [R1+0x600], R14 ;  /* 0x0006000e01007387 */ /* 0x000fe20000100800 */
[----:B------:R-:W-:-:S03]  /*48a0*/  @!P4 IMAD.MOV.U32 R19, RZ, RZ, R16 ;  /* 0x000000ffff13c224 */ /* 0x000fc600078e0010 */
[----:B----4-:R0:W-:Y:S02]  /*48b0*/  STL [R1+0x6c], R18 ;  /* 0x00006c1201007387 */ /* 0x0101e40000100800 */
[----:B0-----:R-:W-:-:S05]  /*48c0*/  @!P4 IMAD.MOV.U32 R18, RZ, RZ, R15 ;  /* 0x000000ffff12c224 */ /* 0x001fca00078e000f */
[----:B------:R0:W4:Y:S01]  /*48d0*/  @!P4 LDG.E.U8 R29, desc[UR22][R18.64] ;  /* 0x00000016121dc981 */ /* 0x000122000c1e1100 */
        /* <DEDUP_REMOVED lines=11> */
[----:B----4-:R-:W-:Y:S04]  /*4990*/  STL [R1+0x78], R29 ;  /* 0x0000781d01007387 */ /* 0x010fe80000100800 */
[----:B------:R0:W-:Y:S02]  /*49a0*/  STL [R1+0x1a0], R18 ;  /* 0x0001a01201007387 */ /* 0x0001e40000100800 */
[----:B0-----:R-:W-:Y:S01]  /*49b0*/  @!P5 IMAD.MOV.U32 R18, RZ, RZ, R26 ;  /* 0x000000ffff12d224 */ /* 0x001fe200078e001a */
[----:B------:R-:W-:-:S04]  /*49c0*/  IADD3 R29, P6, PT, R3, UR5, RZ ;  /* 0x00000005031d7c10 */ /* 0x000fc8000ffde0ff */
[----:B------:R0:W4:Y:S04]  /*49d0*/  @!P5 LDG.E.U8 R47, desc[UR22][R18.64] ;  /* 0x00000016122fd981 */ /* 0x000128000c1e1100 */
[----:B------:R1:W-:Y:S04]  /*49e0*/  STL [R1+0x1ac], R29 ;  /* 0x0001ac1d01007387 */ /* 0x0003e80000100800 */
[----:B------:R-:W3:Y:S01]  /*49f0*/  LDL.LU R26, [R1+0x674] ;  /* 0x00067400011a7983 */ /* 0x000ee20000300800 */
[----:B------:R-:W-:Y:S01]  /*4a00*/  IADD3.X R17, PT, PT, R4, UR14, RZ, P6, !PT ;  /* 0x0000000e04117c10 */ /* 0x000fe2000b7fe4ff */
[----:B0-----:R-:W-:-:S04]  /*4a10*/  IMAD.MOV.U32 R19, RZ, RZ, R29 ;  /* 0x000000ffff137224 */ /* 0x001fc800078e001d */
[----:B------:R-:W-:Y:S01]  /*4a20*/  IMAD.MOV.U32 R18, RZ, RZ, R17 ;  /* 0x000000ffff127224 */ /* 0x000fe200078e0011 */
[----:B------:R-:W-:-:S04]  /*4a30*/  UIMAD UR6, UR12, 0x13, URZ ;  /* 0x000000130c0678a4 */ /* 0x000fc8000f8e02ff */
[----:B------:R-:W-:-:S04]  /*4a40*/  @!P5 LOP3.LUT R19, R19, R18, RZ, 0x3c, !PT ;  /* 0x000000121313d212 */ /* 0x000fc800078e3cff */
[C---:B------:R-:W-:Y:S02]  /*4a50*/  @!P5 LOP3.LUT R18, R19.reuse, R18, RZ, 0x3c, !PT ;  /* 0x000000121312d212 */ /* 0x040fe400078e3cff */
[----:B--2---:R-:W-:Y:S01]  /*4a60*/  PRMT R44, RZ, 0x7610, R44 ;  /* 0x00007610ff2c7816 */ /* 0x004fe2000000002c */
[----:B------:R-:W-:Y:S01]  /*4a70*/  USHF.R.S32.HI UR15, URZ, 0x1f, UR6 ;  /* 0x0000001fff0f7899 */ /* 0x000fe20008011406 */
[----:B------:R-:W-:Y:S02]  /*4a80*/  @!P5 LOP3.LUT R19, R19, R18, RZ, 0x3c, !PT ;  /* 0x000000121313d212 */ /* 0x000fe400078e3cff */
[----:B-1----:R-:W-:-:S03]  /*4a90*/  IADD3 R29, P6, PT, R0, UR6, RZ ;  /* 0x00000006001d7c10 */ /* 0x002fc6000ffde0ff */
[----:B------:R0:W2:Y:S02]  /*4aa0*/  @!P5 LDG.E.U8 R44, desc[UR22][R18.64] ;  /* 0x00000016122cd981 */ /* 0x0000a4000c1e1100 */
[----:B0-----:R-:W-:Y:S01]  /*4ab0*/  IMAD.MOV.U32 R19, RZ, RZ, R29 ;  /* 0x000000ffff137224 */ /* 0x001fe200078e001d */
[----:B------:R-:W-:-:S04]  /*4ac0*/  IADD3.X R18, PT, PT, R2, UR15, RZ, P6, !PT ;  /* 0x0000000f02127c10 */ /* 0x000fc8000b7fe4ff */
[----:B------:R-:W-:Y:S01]  /*4ad0*/  @P4 LOP3.LUT R19, R19, R18, RZ, 0x3c, !PT ;  /* 0x0000001213134212 */ /* 0x000fe200078e3cff */
[----:B----4-:R0:W-:Y:S04]  /*4ae0*/  STL [R1+0x60], R47 ;  /* 0x0000602f01007387 */ /* 0x0101e80000100800 */
[----:B0-----:R-:W4:Y:S04]  /*4af0*/  LDL.LU R47, [R1+0x670] ;  /* 0x00067000012f7983 */ /* 0x001f280000300800 */
[----:B------:R-:W-:Y:S04]  /*4b00*/  STL [R1+0x1a8], R17 ;  /* 0x0001a81101007387 */ /* 0x000fe80000100800 */
[----:B------:R-:W-:Y:S04]  /*4b10*/  STL [R1+0x374], R29 ;  /* 0x0003741d01007387 */ /* 0x000fe80000100800 */
[----:B------:R0:W-:Y:S01]  /*4b20*/  STL [R1+0x370], R18 ;  /* 0x0003701201007387 */ /* 0x0001e20000100800 */
[----:B---3--:R-:W-:-:S02]  /*4b30*/  PRMT R26, RZ, 0x7610, R26 ;  /* 0x00007610ff1a7816 */ /* 0x008fc4000000001a */
[----:B0-----:R-:W-:-:S04]  /*4b40*/  @P4 LOP3.LUT R18, R19, R18, RZ, 0x3c, !PT ;  /* 0x0000001213124212 */ /* 0x001fc800078e3cff */
[----:B------:R-:W-:-:S05]  /*4b50*/  @P4 LOP3.LUT R19, R19, R18, RZ, 0x3c, !PT ;  /* 0x0000001213134212 */ /* 0x000fca00078e3cff */
[----:B------:R0:W3:Y:S01]  /*4b60*/  @P4 LDG.E.U8 R26, desc[UR22][R18.64] ;  /* 0x00000016121a4981 */ /* 0x0000e2000c1e1100 */
[----:B------:R-:W-:-:S05]  /*4b70*/  IADD3 R29, P6, PT, R3, UR6, RZ ;  /* 0x00000006031d7c10 */ /* 0x000fca000ffde0ff */
[----:B0-----:R-:W-:Y:S01]  /*4b80*/  IMAD.MOV.U32 R19, RZ, RZ, R29 ;  /* 0x000000ffff137224 */ /* 0x001fe200078e001d */
[----:B------:R-:W-:-:S04]  /*4b90*/  IADD3.X R18, PT, PT, R4, UR15, RZ, P6, !PT ;  /* 0x0000000f04127c10 */ /* 0x000fc8000b7fe4ff */
[-C--:B------:R-:W-:Y:S02]  /*4ba0*/  @P4 LOP3.LUT R19, R19, R18.reuse, RZ, 0x3c, !PT ;  /* 0x0000001213134212 */ /* 0x080fe400078e3cff */
[----:B------:R-:W-:Y:S01]  /*4bb0*/  PRMT R31, RZ, 0x7610, R31 ;  /* 0x00007610ff1f7816 */ /* 0x000fe2000000001f */
[----:B---3--:R0:W-:Y:S04]  /*4bc0*/  STL [R1+0x68], R26 ;  /* 0x0000681a01007387 */ /* 0x0081e80000100800 */
[----:B0-----:R-:W3:Y:S04]  /*4bd0*/  LDL.LU R26, [R1+0x66c] ;  /* 0x00066c00011a7983 */ /* 0x001ee80000300800 */
[----:B------:R-:W-:Y:S04]  /*4be0*/  STL [R1+0x37c], R29 ;  /* 0x00037c1d01007387 */ /* 0x000fe80000100800 */
[----:B------:R0:W-:Y:S02]  /*4bf0*/  STL [R1+0x378], R18 ;  /* 0x0003781201007387 */ /* 0x0001e40000100800 */
[----:B0-----:R-:W-:-:S04]  /*4c00*/  @P4 LOP3.LUT R18, R19, R18, RZ, 0x3c, !PT ;  /* 0x0000001213124212 */ /* 0x001fc800078e3cff */
[----:B------:R-:W-:-:S05]  /*4c10*/  @P4 LOP3.LUT R19, R19, R18, RZ, 0x3c, !PT ;  /* 0x0000001213134212 */ /* 0x000fca00078e3cff */
[----:B------:R0:W2:Y:S01]  /*4c20*/  @P4 LDG.E.U8 R31, desc[UR22][R18.64] ;  /* 0x00000016121f4981 */ /* 0x0000a2000c1e1100 */
[----:B------:R-:W-:-:S04]  /*4c30*/  UIMAD UR5, UR12, 0x1b, URZ ;  /* 0x0000001b0c0578a4 */ /* 0x000fc8000f8e02ff */
[----:B------:R-:W-:Y:S02]  /*4c40*/  USHF.R.S32.HI UR14, URZ, 0x1f, UR5 ;  /* 0x0000001fff0e7899 */ /* 0x000fe40008011405 */
[----:B------:R-:W-:-:S04]  /*4c50*/  IADD3 R29, P6, PT, R0, UR5, RZ ;  /* 0x00000005001d7c10 */ /* 0x000fc8000ffde0ff */
[----:B0-----:R-:W-:Y:S01]  /*4c60*/  IADD3.X R18, PT, PT, R2, UR14, RZ, P6, !PT ;  /* 0x0000000e02127c10 */ /* 0x001fe2000b7fe4ff */
[----:B------:R-:W-:Y:S01]  /*4c70*/  IMAD.MOV.U32 R19, RZ, RZ, R29 ;  /* 0x000000ffff137224 */ /* 0x000fe200078e001d */
[----:B------:R-:W-:-:S04]  /*4c80*/  SHF.R.U64 R17, R24, 0x1c, RZ ;  /* 0x0000001c18117819 */ /* 0x000fc800000012ff */
[----:B------:R-:W-:Y:S02]  /*4c90*/  @P3 LOP3.LUT R19, R19, R18, RZ, 0x3c, !PT ;  /* 0x0000001213133212 */ /* 0x000fe400078e3cff */
[----:B------:R-:W-:Y:S02]  /*4ca0*/  LOP3.LUT P5, RZ, R17, 0x1, RZ, 0xc0, !PT ;  /* 0x0000000111ff7812 */ /* 0x000fe400078ac0ff */
[----:B------:R-:W-:Y:S02]  /*4cb0*/  SHF.R.U64 R17, R24, 0x14, RZ ;  /* 0x0000001418117819 */ /* 0x000fe400000012ff */
        /* <DEDUP_REMOVED lines=25> */
[----:B------:R-:W-:Y:S02]  /*4e50*/  PRMT R50, RZ, 0x7610, R50 ;  /* 0x00007610ff327816 */ /* 0x000fe40000000032 */
        /* <DEDUP_REMOVED lines=8> */
[----:B0-----:R-:W-:-:S02]  /*4ee0*/  @P5 LOP3.LUT R18, R19, R18, RZ, 0x3c, !PT ;  /* 0x0000001213125212 */ /* 0x001fc400078e3cff */
[----:B------:R-:W-:Y:S02]  /*4ef0*/  IADD3 R29, P6, PT, R3, UR6, RZ ;  /* 0x00000006031d7c10 */ /* 0x000fe4000ffde0ff */
[----:B------:R-:W-:-:S05]  /*4f00*/  @P5 LOP3.LUT R19, R19, R18, RZ, 0x3c, !PT ;  /* 0x0000001213135212 */ /* 0x000fca00078e3cff */
[----:B------:R0:W2:Y:S02]  /*4f10*/  @P5 LDG.E.U8 R50, desc[UR22][R18.64] ;  /* 0x0000001612325981 */ /* 0x0000a4000c1e1100 */
[----:B0-----:R-:W-:Y:S01]  /*4f20*/  IADD3.X R19, PT, PT, R4, UR15, RZ, P6, !PT ;  /* 0x0000000f04137c10 */ /* 0x001fe2000b7fe4ff */
[----:B------:R-:W-:-:S05]  /*4f30*/  @P5 IMAD.MOV.U32 R18, RZ, RZ, R29 ;  /* 0x000000ffff125224 */ /* 0x000fca00078e001d */
[----:B------:R0:W3:Y:S01]  /*4f40*/  @P5 LDG.E.U8 R28, desc[UR22][R18.64] ;  /* 0x00000016121c5981 */ /* 0x0000e2000c1e1100 */
[----:B------:R-:W-:-:S03]  /*4f50*/  UIMAD UR5, UR12, 0x2b, URZ ;  /* 0x0000002b0c0578a4 */ /* 0x000fc6000f8e02ff */
[----:B------:R-:W-:Y:S01]  /*4f60*/  STL [R1+0x438], R29 ;  /* 0x0004381d01007387 */ /* 0x000fe20000100800 */
[----:B------:R-:W-:-:S03]  /*4f70*/  USHF.R.S32.HI UR6, URZ, 0x1f, UR5 ;  /* 0x0000001fff067899 */ /* 0x000fc60008011405 */
[----:B------:R-:W-:Y:S01]  /*4f80*/  STL [R1+0x434], R19 ;  /* 0x0004341301007387 */ /* 0x000fe20000100800 */
[----:B------:R-:W-:Y:S02]  /*4f90*/  PRMT R48, RZ, 0x7610, R48 ;  /* 0x00007610ff307816 */ /* 0x000fe40000000030 */
[----:B------:R-:W-:Y:S01]  /*4fa0*/  PRMT R10, RZ, 0x7610, R10 ;  /* 0x00007610ff0a7816 */ /* 0x000fe2000000000a */
[----:B--2---:R1:W-:Y:S02]  /*4fb0*/  STL [R1+0x54], R50 ;  /* 0x0000543201007387 */ /* 0x0043e40000100800 */
[----:B-1----:R-:W-:-:S04]  /*4fc0*/  IADD3 R50, P6, PT, R0, UR5, RZ ;  /* 0x0000000500327c10 */ /* 0x002fc8000ffde0ff */
[----:B0-----:R-:W-:Y:S01]  /*4fd0*/  IADD3.X R18, PT, PT, R2, UR6, RZ, P6, !PT ;  /* 0x0000000602127c10 */ /* 0x001fe2000b7fe4ff */
[----:B------:R-:W-:Y:S04]  /*4fe0*/  STL [R1+0x480], R50 ;  /* 0x0004803201007387 */ /* 0x000fe80000100800 */
[----:B---3--:R0:W-:Y:S01]  /*4ff0*/  STL [R1+0x4c], R28 ;  /* 0x00004c1c01007387 */ /* 0x0081e20000100800 */
[----:B------:R-:W-:-:S03]  /*5000*/  @P4 IMAD.MOV.U32 R19, RZ, RZ, R18 ;  /* 0x000000ffff134224 */ /* 0x000fc600078e0012 */
[----:B------:R1:W-:Y:S01]  /*5010*/  STL [R1+0x47c], R18 ;  /* 0x00047c1201007387 */ /* 0x0003e20000100800 */
[----:B0-----:R-:W-:Y:S01]  /*5020*/  IADD3 R28, P6, PT, R3, UR5, RZ ;  /* 0x00000005031c7c10 */ /* 0x001fe2000ffde0ff */
[----:B-1----:R-:W-:-:S03]  /*5030*/  @P4 IMAD.MOV.U32 R18, RZ, RZ, R50 ;  /* 0x000000ffff124224 */ /* 0x002fc600078e0032 */
[----:B------:R-:W-:Y:S02]  /*5040*/  IADD3.X R29, PT, PT, R4, UR6, RZ, P6, !PT ;  /* 0x00000006041d7c10 */ /* 0x000fe4000b7fe4ff */
[----:B------:R0:W2:Y:S02]  /*5050*/  @P4 LDG.E.U8 R48, desc[UR22][R18.64] ;  /* 0x0000001612304981 */ /* 0x0000a4000c1e1100 */
[----:B0-----:R-:W-:Y:S02]  /*5060*/  @P4 IMAD.MOV.U32 R18, RZ, RZ, R28 ;  /* 0x000000ffff124224 */ /* 0x001fe400078e001c */
[----:B------:R-:W-:-:S05]  /*5070*/  @P4 IMAD.MOV.U32 R19, RZ, RZ, R29 ;  /* 0x000000ffff134224 */ /* 0x000fca00078e001d */
[----:B------:R-:W3:Y:S01]  /*5080*/  @P4 LDG.E.U8 R10, desc[UR22][R18.64] ;  /* 0x00000016120a4981 */ /* 0x000ee2000c1e1100 */
[C---:B------:R-:W-:Y:S01]  /*5090*/  SHF.R.U64 R17, R24.reuse, 0xc, RZ ;  /* 0x0000000c18117819 */ /* 0x040fe200000012ff */
[----:B------:R-:W-:Y:S02]  /*50a0*/  UIMAD UR5, UR12, 0x33, URZ ;  /* 0x000000330c0578a4 */ /* 0x000fe4000f8e02ff */
[----:B------:R0:W-:Y:S01]  /*50b0*/  STL [R1+0x488], R28 ;  /* 0x0004881c01007387 */ /* 0x0001e20000100800 */
[----:B------:R-:W-:Y:S01]  /*50c0*/  LOP3.LUT P3, RZ, R17, 0x1, RZ, 0xc0, !PT ;  /* 0x0000000111ff7812 */ /* 0x000fe2000786c0ff */
[----:B------:R-:W-:Y:S01]  /*50d0*/  USHF.R.S32.HI UR14, URZ, 0x1f, UR5 ;  /* 0x0000001fff0e7899 */ /* 0x000fe20008011405 */
[----:B------:R-:W-:Y:S01]  /*50e0*/  SHF.R.U64 R17, R24, 0x4, RZ ;  /* 0x0000000418117819 */ /* 0x000fe200000012ff */
[----:B------:R1:W-:Y:S01]  /*50f0*/  STL [R1+0x484], R29 ;  /* 0x0004841d01007387 */ /* 0x0003e20000100800 */
[----:B------:R-:W-:Y:S02]  /*5100*/  UIMAD UR6, UR12, 0x3b, URZ ;  /* 0x0000003b0c0678a4 */ /* 0x000fe4000f8e02ff */
[----:B------:R-:W-:-:S02]  /*5110*/  LOP3.LUT P5, RZ, R17, 0x1, RZ, 0xc0, !PT ;  /* 0x0000000111ff7812 */ /* 0x000fc400078ac0ff */
[----:B0-----:R-:W-:Y:S01]  /*5120*/  IADD3 R28, P4, PT, R3, UR5, RZ ;  /* 0x00000005031c7c10 */ /* 0x001fe2000ff9e0ff */
[----:B------:R-:W-:Y:S01]  /*5130*/  USHF.R.S32.HI UR15, URZ, 0x1f, UR6 ;  /* 0x0000001fff0f7899 */ /* 0x000fe20008011406 */
[----:B-1----:R-:W-:Y:S01]  /*5140*/  IMAD.MOV.U32 R29, RZ, RZ, R32 ;  /* 0x000000ffff1d7224 */ /* 0x002fe200078e0020 */
[----:B----4-:R-:W-:Y:S01]  /*5150*/  PRMT R47, RZ, 0x7610, R47 ;  /* 0x00007610ff2f7816 */ /* 0x010fe2000000002f */
[----:B------:R-:W-:Y:S01]  /*5160*/  IMAD.MOV.U32 R50, RZ, RZ, R45 ;  /* 0x000000ffff327224 */ /* 0x000fe200078e002d */
[----:B------:R-:W-:Y:S01]  /*5170*/  PRMT R16, RZ, 0x7610, R16 ;  /* 0x00007610ff107816 */ /* 0x000fe20000000010 */
[----:B------:R-:W-:Y:S01]  /*5180*/  VIADD R17, R9, 0xfffffffb ;  /* 0xfffffffb09117836 */ /* 0x000fe20000000000 */
[----:B---3--:R0:W-:Y:S02]  /*5190*/  STL [R1+0x44], R10 ;  /* 0x0000440a01007387 */ /* 0x0081e40000100800 */
[----:B0-----:R-:W-:-:S04]  /*51a0*/  IADD3 R10, P6, PT, R0, UR5, RZ ;  /* 0x00000005000a7c10 */ /* 0x001fc8000ffde0ff */
[----:B------:R-:W-:Y:S01]  /*51b0*/  IADD3.X R18, PT, PT, R2, UR14, RZ, P6, !PT ;  /* 0x0000000e02127c10 */ /* 0x000fe2000b7fe4ff */
[----:B------:R-:W-:Y:S01]  /*51c0*/  STL [R1+0x4d0], R10 ;  /* 0x0004d00a01007387 */ /* 0x000fe20000100800 */
[----:B------:R-:W-:-:S03]  /*51d0*/  IADD3 R32, P6, PT, R0, UR6, RZ ;  /* 0x0000000600207c10 */ /* 0x000fc6000ffde0ff */
[----:B------:R-:W-:Y:S01]  /*51e0*/  STL [R1+0x4d8], R28 ;  /* 0x0004d81c01007387 */ /* 0x000fe20000100800 */
[----:B------:R-:W-:Y:S01]  /*51f0*/  @P3 IMAD.MOV.U32 R19, RZ, RZ, R18 ;  /* 0x000000ffff133224 */ /* 0x000fe200078e0012 */
[----:B------:R-:W-:Y:S02]  /*5200*/  IADD3.X R45, PT, PT, R2, UR15, RZ, P6, !PT ;  /* 0x0000000f022d7c10 */ /* 0x000fe4000b7fe4ff */
[----:B------:R0:W-:Y:S02]  /*5210*/  STL [R1+0x4cc], R18 ;  /* 0x0004cc1201007387 */ /* 0x0001e40000100800 */
[----:B0-----:R-:W-:Y:S02]  /*5220*/  @P3 IMAD.MOV.U32 R18, RZ, RZ, R10 ;  /* 0x000000ffff123224 */ /* 0x001fe400078e000a */
[----:B--2---:R0:W-:Y:S04]  /*5230*/  STL [R1+0x48], R48 ;  /* 0x0000483001007387 */ /* 0x0041e80000100800 */
[----:B------:R1:W2:Y:S01]  /*5240*/  @P3 LDG.E.U8 R47, desc[UR22][R18.64] ;  /* 0x00000016122f3981 */ /* 0x0002a2000c1e1100 */
[----:B0-----:R-:W-:Y:S01]  /*5250*/  IADD3.X R48, PT, PT, R4, UR14, RZ, P4, !PT ;  /* 0x0000000e04307c10 */ /* 0x001fe2000a7fe4ff */
[----:B-1----:R-:W-:-:S02]  /*5260*/  @P5 IMAD.MOV.U32 R18, RZ, RZ, R32 ;  /* 0x000000ffff125224 */ /* 0x002fc400078e0020 */
[----:B------:R-:W-:Y:S01]  /*5270*/  @P5 IMAD.MOV.U32 R19, RZ, RZ, R45 ;  /* 0x000000ffff135224 */ /* 0x000fe200078e002d */
[----:B------:R-:W-:-:S04]  /*5280*/  ISETP.GE.U32.AND P4, PT, R17, 0x7fffffbc, PT ;  /* 0x7fffffbc1100780c */ /* 0x000fc80003f86070 */
[----:B------:R0:W3:Y:S01]  /*5290*/  @P5 LDG.E.U8 R16, desc[UR22][R18.64] ;  /* 0x0000001612105981 */ /* 0x0000e2000c1e1100 */
[----:B------:R-:W-:Y:S01]  /*52a0*/  PRMT R17, RZ, 0x7610, R17 ;  /* 0x00007610ff117816 */ /* 0x000fe20000000011 */
[----:B0-----:R-:W-:Y:S02]  /*52b0*/  @P3 IMAD.MOV.U32 R18, RZ, RZ, R28 ;  /* 0x000000ffff123224 */ /* 0x001fe400078e001c */
[----:B------:R-:W-:-:S05]  /*52c0*/  @P3 IMAD.MOV.U32 R19, RZ, RZ, R48 ;  /* 0x000000ffff133224 */ /* 0x000fca00078e0030 */
[----:B------:R0:W4:Y:S01]  /*52d0*/  @P3 LDG.E.U8 R17, desc[UR22][R18.64] ;  /* 0x0000001612113981 */ /* 0x000122000c1e1100 */
[----:B------:R-:W-:-:S03]  /*52e0*/  IADD3 R10, P6, PT, R3, UR6, RZ ;  /* 0x00000006030a7c10 */ /* 0x000fc6000ffde0ff */
[----:B------:R-:W-:Y:S04]  /*52f0*/  STL [R1+0x520], R32 ;  /* 0x0005202001007387 */ /* 0x000fe80000100800 */
[----:B------:R-:W-:Y:S04]  /*5300*/  STL [R1+0x4d4], R48 ;  /* 0x0004d43001007387 */ /* 0x000fe80000100800 */
[----:B------:R1:W-:Y:S01]  /*5310*/  STL [R1+0x51c], R45 ;  /* 0x00051c2d01007387 */ /* 0x0003e20000100800 */
[----:B------:R-:W-:Y:S01]  /*5320*/  USHF.L.U32 UR5, UR12, 0x2, URZ ;  /* 0x000000020c057899 */ /* 0x000fe200080006ff */
[----:B------:R-:W-:-:S02]  /*5330*/  PRMT R14, RZ, 0x7610, R14 ;  /* 0x00007610ff0e7816 */ /* 0x000fc4000000000e */
[----:B-1----:R-:W2:Y:S04]  /*5340*/  LDL.LU R45, [R1+0x65c] ;  /* 0x00065c00012d7983 */ /* 0x002ea80000300800 */
[----:B------:R-:W2:Y:S04]  /*5350*/  LDL.LU R32, [R1+0x658] ;  /* 0x0006580001207983 */ /* 0x000ea80000300800 */
[----:B------:R1:W-:Y:S01]  /*5360*/  STL [R1+0x528], R10 ;  /* 0x0005280a01007387 */ /* 0x0003e20000100800 */
[----:B0-----:R-:W-:Y:S01]  /*5370*/  @P5 IMAD.MOV.U32 R18, RZ, RZ, R10 ;  /* 0x000000ffff125224 */ /* 0x001fe200078e000a */
[----:B------:R-:W-:Y:S01]  /*5380*/  USHF.R.S32.HI UR6, URZ, 0x1f, UR5 ;  /* 0x0000001fff067899 */ /* 0x000fe20008011405 */
[----:B------:R-:W-:-:S02]  /*5390*/  IMAD.MOV.U32 R28, RZ, RZ, R29 ;  /* 0x000000ffff1c7224 */ /* 0x000fc400078e001d */
[----:B------:R-:W-:Y:S01]  /*53a0*/  IMAD.MOV.U32 R29, RZ, RZ, R50 ;  /* 0x000000ffff1d7224 */ /* 0x000fe200078e0032 */
[----:B------:R-:W-:Y:S01]  /*53b0*/  PRMT R46, RZ, 0x7610, R46 ;  /* 0x00007610ff2e7816 */ /* 0x000fe2000000002e */
[----:B------:R-:W-:Y:S02]  /*53c0*/  IMAD.MOV.U32 R50, RZ, RZ, R34 ;  /* 0x000000ffff327224 */ /* 0x000fe400078e0022 */
[----:B-1----:R-:W-:Y:S02]  /*53d0*/  IMAD.MOV.U32 R10, RZ, RZ, R20 ;  /* 0x000000ffff0a7224 */ /* 0x002fe400078e0014 */
[----:B------:R-:W-:Y:S01]  /*53e0*/  IMAD.MOV.U32 R34, RZ, RZ, R23 ;  /* 0x000000ffff227224 */ /* 0x000fe200078e0017 */
[----:B------:R-:W-:Y:S02]  /*53f0*/  PRMT R5, RZ, 0x7610, R5 ;  /* 0x00007610ff057816 */ /* 0x000fe40000000005 */
[----:B------:R-:W-:Y:S01]  /*5400*/  PRMT R51, RZ, 0x7610, R51 ;  /* 0x00007610ff337816 */ /* 0x000fe20000000033 */
[----:B---3--:R0:W-:Y:S04]  /*5410*/  STL [R1+0x58], R16 ;  /* 0x0000581001007387 */ /* 0x0081e80000100800 */
[----:B------:R-:W3:Y:S01]  /*5420*/  LDL.LU R48, [R1+0x654] ;  /* 0x0006540001307983 */ /* 0x000ee20000300800 */
[----:B0-----:R-:W-:-:S05]  /*5430*/  IADD3.X R16, PT, PT, R4, UR15, RZ, P6, !PT ;  /* 0x0000000f04107c10 */ /* 0x001fca000b7fe4ff */
[----:B------:R-:W-:Y:S01]  /*5440*/  @P5 IMAD.MOV.U32 R19, RZ, RZ, R16 ;  /* 0x000000ffff135224 */ /* 0x000fe200078e0010 */
[----:B------:R0:W-:Y:S04]  /*5450*/  STL [R1+0x524], R16 ;  /* 0x0005241001007387 */ /* 0x0001e80000100800 */
[----:B----4-:R1:W-:Y:S04]  /*5460*/  STL [R1+0x3c], R17 ;  /* 0x00003c1101007387 */ /* 0x0103e80000100800 */
[----:B------:R4:W3:Y:S01]  /*5470*/  @P5 LDG.E.U8 R14, desc[UR22][R18.64] ;  /* 0x00000016120e5981 */ /* 0x0008e2000c1e1100 */
[----:B0-----:R-:W-:-:S02]  /*5480*/  IMAD.MOV.U32 R16, RZ, RZ, R21 ;  /* 0x000000ffff107224 */ /* 0x001fc400078e0015 */
[----:B------:R-:W-:Y:S01]  /*5490*/  VIADD R21, R9, 0xfffffff3 ;  /* 0xfffffff309157836 */ /* 0x000fe20000000000 */
[----:B-1----:R-:W-:Y:S02]  /*54a0*/  IADD3 R17, P6, PT, R0, UR5, RZ ;  /* 0x0000000500117c10 */ /* 0x002fe4000ffde0ff */
[----:B----4-:R-:W-:Y:S02]  /*54b0*/  IADD3 R18, P3, PT, R3, UR5, RZ ;  /* 0x0000000503127c10 */ /* 0x010fe4000ff7e0ff */
[----:B------:R-:W-:Y:S02]  /*54c0*/  IADD3.X R19, PT, PT, R2, UR6, RZ, P6, !PT ;  /* 0x0000000602137c10 */ /* 0x000fe4000b7fe4ff */
[----:B------:R-:W-:Y:S02]  /*54d0*/  IADD3.X R20, PT, PT, R4, UR6, RZ, P3, !PT ;  /* 0x0000000604147c10 */ /* 0x000fe40009ffe4ff */
[----:B------:R-:W-:Y:S01]  /*54e0*/  ISETP.GE.U32.AND P3, PT, R21, 0x7fffffb4, PT ;  /* 0x7fffffb41500780c */ /* 0x000fe20003f66070 */
[----:B------:R-:W-:-:S02]  /*54f0*/  IMAD.MOV.U32 R21, RZ, RZ, R22 ;  /* 0x000000ffff157224 */ /* 0x000fc400078e0016 */
[----:B------:R-:W-:Y:S02]  /*5500*/  @!P4 IMAD.MOV.U32 R22, RZ, RZ, R17 ;  /* 0x000000ffff16c224 */ /* 0x000fe400078e0011 */
[----:B------:R-:W-:Y:S01]  /*5510*/  @!P4 IMAD.MOV.U32 R23, RZ, RZ, R19 ;  /* 0x000000ffff17c224 */ /* 0x000fe200078e0013 */
[----:B------:R-:W-:-:S04]  /*5520*/  ISETP.GT.U32.AND P6, PT, R26, R30, PT ;  /* 0x0000001e1a00720c */ /* 0x000fc80003fc4070 */
[----:B------:R0:W4:Y:S01]  /*5530*/  @!P4 LDG.E.U8 R46, desc[UR22][R22.64] ;  /* 0x00000016162ec981 */ /* 0x000122000c1e1100 */
[----:B------:R-:W-:Y:S01]  /*5540*/  UIMAD UR5, UR12, 0xc, URZ ;  /* 0x0000000c0c0578a4 */ /* 0x000fe2000f8e02ff */
[----:B0-----:R-:W-:Y:S02]  /*5550*/  @!P4 IMAD.MOV.U32 R22, RZ, RZ, R18 ;  /* 0x000000ffff16c224 */ /* 0x001fe400078e0012 */
[----:B------:R-:W-:-:S05]  /*5560*/  @!P4 IMAD.MOV.U32 R23, RZ, RZ, R20 ;  /* 0x000000ffff17c224 */ /* 0x000fca00078e0014 */
[----:B------:R0:W3:Y:S01]  /*5570*/  @!P4 LDG.E.U8 R5, desc[UR22][R22.64] ;  /* 0x000000161605c981 */ /* 0x0000e2000c1e1100 */
[----:B------:R-:W-:Y:S01]  /*5580*/  USHF.R.S32.HI UR6, URZ, 0x1f, UR5 ;  /* 0x0000001fff067899 */ /* 0x000fe20008011405 */
[----:B------:R-:W-:Y:S01]  /*5590*/  @!P6 IMAD.IADD R30, R30, 0x1, -R26 ;  /* 0x000000011e1ee824 */ /* 0x000fe200078e0a1a */
[----:B0-----:R-:W-:-:S04]  /*55a0*/  IADD3 R22, P6, PT, R0, UR5, RZ ;  /* 0x0000000500167c10 */ /* 0x001fc8000ffde0ff */
[----:B------:R-:W-:-:S05]  /*55b0*/  IADD3.X R23, PT, PT, R2, UR6, RZ, P6, !PT ;  /* 0x0000000602177c10 */ /* 0x000fca000b7fe4ff */
[----:B------:R0:W3:Y:S01]  /*55c0*/  @!P3 LDG.E.U8 R51, desc[UR22][R22.64] ;  /* 0x000000161633b981 */ /* 0x0000e2000c1e1100 */
[----:B------:R-:W-:-:S03]  /*55d0*/  ISETP.GT.U32.AND P5, PT, R26, R31, PT ;  /* 0x0000001f1a00720c */ /* 0x000fc60003fa4070 */
[----:B------:R-:W-:Y:S01]  /*55e0*/  STL [R1+0x5ec], R17 ;  /* 0x0005ec1101007387 */ /* 0x000fe20000100800 */
[----:B--2---:R-:W-:-:S09]  /*55f0*/  PRMT R45, RZ, 0x7610, R45 ;  /* 0x00007610ff2d7816 */ /* 0x004fd2000000002d */
[----:B------:R-:W-:Y:S01]  /*5600*/  @!P5 IMAD.IADD R31, R31, 0x1, -R26 ;  /* 0x000000011f1fd824 */ /* 0x000fe200078e0a1a */
[----:B------:R-:W-:Y:S02]  /*5610*/  ISETP.GT.U32.AND P6, PT, R26, R16, PT ;  /* 0x000000101a00720c */ /* 0x000fe40003fc4070 */
[----:B------:R-:W-:Y:S02]  /*5620*/  PRMT R49, RZ, 0x7610, R49 ;  /* 0x00007610ff317816 */ /* 0x000fe40000000031 */
[----:B------:R-:W-:-:S09]  /*5630*/  PRMT R8, RZ, 0x7610, R8 ;  /* 0x00007610ff087816 */ /* 0x000fd20000000008 */
[----:B------:R-:W-:Y:S01]  /*5640*/  @!P6 IMAD.IADD R16, R16, 0x1, -R26 ;  /* 0x000000011010e824 */ /* 0x000fe200078e0a1a */
[----:B----4-:R1:W-:Y:S04]  /*5650*/  STL.64 [R1+0x630], R46 ;  /* 0x0006302e01007387 */ /* 0x0103e80000100a00 */
[----:B------:R-:W-:Y:S04]  /*5660*/  STL [R1+0x5f0], R20 ;  /* 0x0005f01401007387 */ /* 0x000fe80000100800 */
[----:B------:R-:W-:Y:S01]  /*5670*/  STL.64 [R1+0x5e0], R18 ;  /* 0x0005e01201007387 */ /* 0x000fe20000100a00 */
[----:B-1----:R-:W-:Y:S01]  /*5680*/  IMAD.MOV.U32 R47, RZ, RZ, R21 ;  /* 0x000000ffff2f7224 */ /* 0x002fe200078e0015 */
[----:B------:R-:W-:-:S02]  /*5690*/  IADD3 R46, P5, PT, R3, UR5, RZ ;  /* 0x00000005032e7c10 */ /* 0x000fc4000ffbe0ff */
[----:B---3--:R1:W-:Y:S02]  /*56a0*/  STL [R1+0x40], R5 ;  /* 0x0000400501007387 */ /* 0x0083e40000100800 */
[----:B------:R-:W-:Y:S02]  /*56b0*/  ISETP.GT.U32.AND P4, PT, R26, R47, PT ;  /* 0x0000002f1a00720c */ /* 0x000fe40003f84070 */
[----:B------:R-:W-:Y:S01]  /*56c0*/  SHF.R.U32.HI R21, RZ, 0xb, R25 ;  /* 0x0000000bff157819 */ /* 0x000fe20000011619 */
[----:B------:R0:W-:Y:S01]  /*56d0*/  STL [R1+0x1b4], R22 ;  /* 0x0001b41601007387 */ /* 0x0001e20000100800 */
[----:B-1----:R-:W-:Y:S02]  /*56e0*/  IMAD.MOV.U32 R5, RZ, RZ, R28 ;  /* 0x000000ffff057224 */ /* 0x002fe400078e001c */
[----:B------:R-:W-:Y:S01]  /*56f0*/  IMAD.MOV.U32 R28, RZ, RZ, R50 ;  /* 0x000000ffff1c7224 */ /* 0x000fe200078e0032 */
[----:B------:R-:W-:Y:S01]  /*5700*/  IADD3.X R50, PT, PT, R4, UR6, RZ, P5, !PT ;  /* 0x0000000604327c10 */ /* 0x000fe2000affe4ff */
[----:B------:R-:W-:Y:S01]  /*5710*/  STL [R1+0x1bc], R46 ;  /* 0x0001bc2e01007387 */ /* 0x000fe20000100800 */
[----:B------:R-:W-:Y:S01]  /*5720*/  UIMAD UR5, UR12, 0x14, URZ ;  /* 0x000000140c0578a4 */ /* 0x000fe2000f8e02ff */
[----:B0-----:R-:W-:-:S02]  /*5730*/  @!P3 IMAD.MOV.U32 R22, RZ, RZ, R46 ;  /* 0x000000ffff16b224 */ /* 0x001fc400078e002e */
[----:B------:R0:W-:Y:S01]  /*5740*/  STL [R1+0x1b0], R23 ;  /* 0x0001b01701007387 */ /* 0x0001e20000100800 */
[----:B------:R-:W-:Y:S01]  /*5750*/  LOP3.LUT P5, RZ, R21, 0x1, RZ, 0xc0, !PT ;  /* 0x0000000115ff7812 */ /* 0x000fe200078ac0ff */
[----:B------:R-:W-:Y:S01]  /*5760*/  USHF.R.S32.HI UR6, URZ, 0x1f, UR5 ;  /* 0x0000001fff067899 */ /* 0x000fe20008011405 */
[----:B------:R-:W-:Y:S02]  /*5770*/  @!P4 IMAD.IADD R47, R47, 0x1, -R26 ;  /* 0x000000012f2fc824 */ /* 0x000fe400078e0a1a */
[----:B0-----:R-:W-:Y:S01]  /*5780*/  @!P3 IMAD.MOV.U32 R23, RZ, RZ, R50 ;  /* 0x000000ffff17b224 */ /* 0x001fe200078e0032 */
[----:B------:R-:W-:Y:S04]  /*5790*/  STL [R1+0x1b8], R50 ;  /* 0x0001b83201007387 */ /* 0x000fe80000100800 */
[----:B------:R0:W2:Y:S04]  /*57a0*/  @!P3 LDG.E.U8 R45, desc[UR22][R22.64] ;  /* 0x00000016162db981 */ /* 0x0000a8000c1e1100 */
[----:B------:R1:W-:Y:S01]  /*57b0*/  STL [R1+0x38], R51 ;  /* 0x0000383301007387 */ /* 0x0003e20000100800 */
[----:B0-----:R-:W-:-:S04]  /*57c0*/  IADD3 R23, P4, PT, R0, UR5, RZ ;  /* 0x0000000500177c10 */ /* 0x001fc8000ff9e0ff */
[----:B------:R-:W-:Y:S01]  /*57d0*/  IADD3.X R22, PT, PT, R2, UR6, RZ, P4, !PT ;  /* 0x0000000602167c10 */ /* 0x000fe2000a7fe4ff */
[----:B-1----:R-:W3:Y:S04]  /*57e0*/  LDL.LU R51, [R1+0x650] ;  /* 0x0006500001337983 */ /* 0x002ee80000300800 */
[----:B------:R-:W4:Y:S04]  /*57f0*/  LDL.LU R50, [R1+0x64c] ;  /* 0x00064c0001327983 */ /* 0x000f280000300800 */
[----:B------:R0:W-:Y:S01]  /*5800*/  STL [R1+0x384], R23 ;  /* 0x0003841701007387 */ /* 0x0001e20000100800 */
[----:B------:R-:W-:-:S03]  /*5810*/  SHF.R.U32.HI R21, RZ, 0x3, R25 ;  /* 0x00000003ff157819 */ /* 0x000fc60000011619 */
[----:B------:R1:W-:Y:S01]  /*5820*/  STL [R1+0x380], R22 ;  /* 0x0003801601007387 */ /* 0x0003e20000100800 */
[----:B------:R-:W-:Y:S02]  /*5830*/  IADD3 R46, P6, PT, R3, UR5, RZ ;  /* 0x00000005032e7c10 */ /* 0x000fe4000ffde0ff */
[----:B0-----:R-:W-:-:S04]  /*5840*/  @P5 LOP3.LUT R23, R23, R22, RZ, 0x3c, !PT ;  /* 0x0000001617175212 */ /* 0x001fc800078e3cff */
[----:B-1----:R-:W-:Y:S02]  /*5850*/  @P5 LOP3.LUT R22, R23, R22, RZ, 0x3c, !PT ;  /* 0x0000001617165212 */ /* 0x002fe400078e3cff */
[----:B------:R-:W-:Y:S02]  /*5860*/  LOP3.LUT P4, RZ, R21, 0x1, RZ, 0xc0, !PT ;  /* 0x0000000115ff7812 */ /* 0x000fe4000788c0ff */
[----:B------:R-:W-:Y:S02]  /*5870*/  @P5 LOP3.LUT R23, R23, R22, RZ, 0x3c, !PT ;  /* 0x0000001617175212 */ /* 0x000fe400078e3cff */
[----:B------:R-:W-:-:S03]  /*5880*/  IADD3.X R21, PT, PT, R4, UR6, RZ, P6, !PT ;  /* 0x0000000604157c10 */ /* 0x000fc6000b7fe4ff */
[----:B------:R0:W2:Y:S02]  /*5890*/  @P5 LDG.E.U8 R49, desc[UR22][R22.64] ;  /* 0x0000001616315981 */ /* 0x0000a4000c1e1100 */
[----:B0-----:R-:W-:Y:S02]  /*58a0*/  @P5 IMAD.MOV.U32 R22, RZ, RZ, R46 ;  /* 0x000000ffff165224 */ /* 0x001fe400078e002e */
[----:B------:R-:W-:-:S05]  /*58b0*/  @P5 IMAD.MOV.U32 R23, RZ, RZ, R21 ;  /* 0x000000ffff175224 */ /* 0x000fca00078e0015 */
[----:B------:R0:W3:Y:S01]  /*58c0*/  @P5 LDG.E.U8 R8, desc[UR22][R22.64] ;  /* 0x0000001616085981 */ /* 0x0000e2000c1e1100 */
[----:B------:R-:W-:-:S04]  /*58d0*/  UIMAD UR5, UR12, 0x1c, URZ ;  /* 0x0000001c0c0578a4 */ /* 0x000fc8000f8e02ff */
[----:B------:R-:W-:Y:S01]  /*58e0*/  USHF.R.S32.HI UR6, URZ, 0x1f, UR5 ;  /* 0x0000001fff067899 */ /* 0x000fe20008011405 */
[----:B------:R-:W-:Y:S01]  /*58f0*/  STL [R1+0x38c], R46 ;  /* 0x00038c2e01007387 */ /* 0x000fe20000100800 */
[----:B------:R-:W-:Y:S02]  /*5900*/  PRMT R48, RZ, 0x7610, R48 ;  /* 0x00007610ff307816 */ /* 0x000fe40000000030 */
[----:B0-----:R-:W-:-:S04]  /*5910*/  IADD3 R22, P5, PT, R0, UR5, RZ ;  /* 0x0000000500167c10 */ /* 0x001fc8000ffbe0ff */
[----:B------:R-:W-:Y:S02]  /*5920*/  IADD3.X R23, PT, PT, R2, UR6, RZ, P5, !PT ;  /* 0x0000000602177c10 */ /* 0x000fe4000affe4ff */
[----:B------:R-:W-:-:S03]  /*5930*/  PRMT R6, RZ, 0x7610, R6 ;  /* 0x00007610ff067816 */ /* 0x000fc60000000006 */
[----:B------:R0:W4:Y:S04]  /*5940*/  @P4 LDG.E.U8 R48, desc[UR22][R22.64] ;  /* 0x0000001616304981 */ /* 0x000128000c1e1100 */
[----:B--2---:R1:W-:Y:S04]  /*5950*/  STL [R1+0x34], R49 ;  /* 0x0000343101007387 */ /* 0x0043e80000100800 */
[----:B-1----:R-:W2:Y:S04]  /*5960*/  LDL.LU R49, [R1+0x648] ;  /* 0x0006480001317983 */ /* 0x002ea80000300800 */
[----:B------:R1:W-:Y:S04]  /*5970*/  STL [R1+0x388], R21 ;  /* 0x0003881501007387 */ /* 0x0003e80000100800 */
[----:B---3--:R3:W-:Y:S01]  /*5980*/  STL [R1+0x30], R8 ;  /* 0x0000300801007387 */ /* 0x0087e20000100800 */
[----:B-1----:R-:W-:Y:S01]  /*5990*/  VIADD R21, R9, 0xfffffffa ;  /* 0xfffffffa09157836 */ /* 0x002fe20000000000 */
[----:B------:R-:W-:-:S02]  /*59a0*/  IADD3 R9, P5, PT, R3, UR5, RZ ;  /* 0x0000000503097c10 */ /* 0x000fc4000ffbe0ff */
[----:B---3--:R-:W3:Y:S04]  /*59b0*/  LDL.LU R8, [R1+0x10] ;  /* 0x0000100001087983 */ /* 0x008ee80000300800 */
[----:B------:R0:W-:Y:S04]  /*59c0*/  STL [R1+0x3f0], R22 ;  /* 0x0003f01601007387 */ /* 0x0001e80000100800 */
[----:B------:R1:W-:Y:S01]  /*59d0*/  STL [R1+0x3e0], R23 ;  /* 0x0003e01701007387 */ /* 0x0003e20000100800 */
[----:B0-----:R-:W-:Y:S01]  /*59e0*/  @P4 IMAD.MOV.U32 R22, RZ, RZ, R9 ;  /* 0x000000ffff164224 */ /* 0x001fe200078e0009 */
[----:B-1----:R-:W-:-:S05]  /*59f0*/  IADD3.X R23, PT, PT, R4, UR6, RZ, P5, !PT ;  /* 0x0000000604177c10 */ /* 0x002fca000affe4ff */
[----:B------:R0:W2:Y:S01]  /*5a00*/  @P4 LDG.E.U8 R6, desc[UR22][R22.64] ;  /* 0x0000001616064981 */ /* 0x0000a2000c1e1100 */
[C---:B------:R-:W-:Y:S02]  /*5a10*/  ISETP.GT.U32.AND P3, PT, R26.reuse, R10, PT ;  /* 0x0000000a1a00720c */ /* 0x040fe40003f64070 */
[----:B------:R-:W-:Y:S01]  /*5a20*/  ISETP.GT.U32.AND P6, PT, R26, R32, PT ;  /* 0x000000201a00720c */ /* 0x000fe20003fc4070 */
[----:B------:R-:W-:-:S10]  /*5a30*/  UIMAD UR5, UR12, 0x24, URZ ;  /* 0x000000240c0578a4 */ /* 0x000fd4000f8e02ff */
[--C-:B------:R-:W-:Y:S01]  /*5a40*/  @!P3 IMAD.IADD R10, R10, 0x1, -R26.reuse ;  /* 0x000000010a0ab824 */ /* 0x100fe200078e0a1a */
[----:B------:R-:W-:Y:S02]  /*5a50*/  ISETP.GE.U32.AND P3, PT, R21, 0x7fffffbb, PT ;  /* 0x7fffffbb1500780c */ /* 0x000fe40003f66070 */
[----:B------:R-:W-:Y:S01]  /*5a60*/  SHF.R.U64 R21, R24, 0x1b, RZ ;  /* 0x0000001b18157819 */ /* 0x000fe200000012ff */
[----:B------:R-:W-:Y:S01]  /*5a70*/  @!P6 IMAD.IADD R32, R32, 0x1, -R26 ;  /* 0x000000012020e824 */ /* 0x000fe200078e0a1a */
[----:B------:R-:W-:Y:S02]  /*5a80*/  USHF.R.S32.HI UR6, URZ, 0x1f, UR5 ;  /* 0x0000001fff067899 */ /* 0x000fe40008011405 */
[----:B------:R-:W-:Y:S02]  /*5a90*/  LOP3.LUT P6, RZ, R21, 0x1, RZ, 0xc0, !PT ;  /* 0x0000000115ff7812 */ /* 0x000fe400078cc0ff */
[----:B------:R-:W-:Y:S01]  /*5aa0*/  IADD3 R46, P5, PT, R0, UR5, RZ ;  /* 0x00000005002e7c10 */ /* 0x000fe2000ffbe0ff */
[----:B------:R-:W-:Y:S03]  /*5ab0*/  STL [R1+0x3f8], R9 ;  /* 0x0003f80901007387 */ /* 0x000fe60000100800 */
[----:B0-----:R-:W-:Y:S01]  /*5ac0*/  IADD3.X R22, PT, PT, R2, UR6, RZ, P5, !PT ;  /* 0x0000000602167c10 */ /* 0x001fe2000affe4ff */
[----:B------:R0:W-:Y:S01]  /*5ad0*/  STL [R1+0x3f4], R23 ;  /* 0x0003f41701007387 */ /* 0x0001e20000100800 */
[----:B------:R-:W-:-:S03]  /*5ae0*/  PRMT R11, RZ, 0x7610, R11 ;  /* 0x00007610ff0b7816 */ /* 0x000fc6000000000b */
[----:B------:R-:W-:Y:S02]  /*5af0*/  STL [R1+0x440], R46 ;  /* 0x0004402e01007387 */ /* 0x000fe40000100800 */
[----:B0-----:R-:W-:Y:S02]  /*5b00*/  @P6 IMAD.MOV.U32 R23, RZ, RZ, R22 ;  /* 0x000000ffff176224 */ /* 0x001fe400078e0016 */
[----:B--2---:R-:W-:Y:S04]  /*5b10*/  STL [R1+0x2c], R6 ;  /* 0x00002c0601007387 */ /* 0x004fe80000100800 */
[----:B------:R0:W-:Y:S02]  /*5b20*/  STL [R1+0x43c], R22 ;  /* 0x00043c1601007387 */ /* 0x0001e40000100800 */
[----:B0-----:R-:W-:-:S05]  /*5b30*/  @P6 IMAD.MOV.U32 R22, RZ, RZ, R46 ;  /* 0x000000ffff166224 */ /* 0x001fca00078e002e */
[----:B------:R0:W2:Y:S01]  /*5b40*/  @P6 LDG.E.U8 R11, desc[UR22][R22.64] ;  /* 0x00000016160b6981 */ /* 0x0000a2000c1e1100 */
[----:B------:R-:W-:Y:S02]  /*5b50*/  IADD3 R6, P5, PT, R3, UR5, RZ ;  /* 0x0000000503067c10 */ /* 0x000fe4000ffbe0ff */
[----:B------:R-:W-:Y:S02]  /*5b60*/  SHF.R.U64 R21, R24, 0x13, RZ ;  /* 0x0000001318157819 */ /* 0x000fe400000012ff */
[----:B------:R-:W-:Y:S01]  /*5b70*/  IADD3.X R9, PT, PT, R4, UR6, RZ, P5, !PT ;  /* 0x0000000604097c10 */ /* 0x000fe2000affe4ff */
[----:B------:R-:W-:Y:S01]  /*5b80*/  UIMAD UR5, UR12, 0x2c, URZ ;  /* 0x0000002c0c0578a4 */ /* 0x000fe2000f8e02ff */
[----:B------:R-:W-:Y:S02]  /*5b90*/  LOP3.LUT P4, RZ, R21, 0x1, RZ, 0xc0, !PT ;  /* 0x0000000115ff7812 */ /* 0x000fe4000788c0ff */
[----:B------:R-:W-:Y:S01]  /*5ba0*/  PRMT R51, RZ, 0x7610, R51 ;  /* 0x00007610ff337816 */ /* 0x000fe20000000033 */
[----:B0-----:R-:W-:-:S02]  /*5bb0*/  @P6 IMAD.MOV.U32 R22, RZ, RZ, R6 ;  /* 0x000000ffff166224 */ /* 0x001fc400078e0006 */
[----:B------:R-:W-:Y:S01]  /*5bc0*/  @P6 IMAD.MOV.U32 R23, RZ, RZ, R9 ;  /* 0x000000ffff176224 */ /* 0x000fe200078e0009 */
[----:B------:R0:W-:Y:S01]  /*5bd0*/  STL [R1+0x448], R6 ;  /* 0x0004480601007387 */ /* 0x0001e20000100800 */
[----:B------:R-:W-:Y:S01]  /*5be0*/  IADD3 R46, P5, PT, R0, UR5, RZ ;  /* 0x00000005002e7c10 */ /* 0x000fe2000ffbe0ff */
[----:B------:R-:W-:Y:S02]  /*5bf0*/  USHF.R.S32.HI UR6, URZ, 0x1f, UR5 ;  /* 0x0000001fff067899 */ /* 0x000fe40008011405 */
[----:B------:R1:W-:Y:S04]  /*5c00*/  STL [R1+0x444], R9 ;  /* 0x0004440901007387 */ /* 0x0003e80000100800 */
[----:B------:R3:W4:Y:S01]  /*5c10*/  @P6 LDG.E.U8 R51, desc[UR22][R22.64] ;  /* 0x0000001616336981 */ /* 0x000722000c1e1100 */
[----:B------:R-:W-:-:S03]  /*5c20*/  PRMT R12, RZ, 0x7610, R12 ;  /* 0x00007610ff0c7816 */ /* 0x000fc6000000000c */
[----:B0-----:R-:W4:Y:S01]  /*5c30*/  LDL.LU R6, [R1+0xc] ;  /* 0x00000c0001067983 */ /* 0x001f220000300800 */
[----:B-1----:R-:W-:-:S03]  /*5c40*/  IADD3 R9, P6, PT, R3, UR5, RZ ;  /* 0x0000000503097c10 */ /* 0x002fc6000ffde0ff */
[----:B------:R-:W-:Y:S01]  /*5c50*/  STL [R1+0x490], R46 ;  /* 0x0004902e01007387 */ /* 0x000fe20000100800 */
[----:B---3--:R-:W-:Y:S01]  /*5c60*/  IADD3.X R23, PT, PT, R2, UR6, RZ, P5, !PT ;  /* 0x0000000602177c10 */ /* 0x008fe2000affe4ff */
[----:B------:R-:W-:Y:S02]  /*5c70*/  @P4 IMAD.MOV.U32 R22, RZ, RZ, R46 ;  /* 0x000000ffff164224 */ /* 0x000fe400078e002e */
[----:B------:R-:W-:Y:S01]  /*5c80*/  STL [R1+0x498], R9 ;  /* 0x0004980901007387 */ /* 0x000fe20000100800 */
[----:B------:R-:W-:-:S03]  /*5c90*/  PRMT R7, RZ, 0x7610, R7 ;  /* 0x00007610ff077816 */ /* 0x000fc60000000007 */
[----:B------:R0:W3:Y:S02]  /*5ca0*/  @P4 LDG.E.U8 R12, desc[UR22][R22.64] ;  /* 0x00000016160c4981 */ /* 0x0000e4000c1e1100 */
[----:B0-----:R-:W-:Y:S02]  /*5cb0*/  @P4 IMAD.MOV.U32 R22, RZ, RZ, R9 ;  /* 0x000000ffff164224 */ /* 0x001fe400078e0009 */
[----:B--2---:R0:W-:Y:S04]  /*5cc0*/  STL [R1+0x28], R11 ;  /* 0x0000280b01007387 */ /* 0x0041e80000100800 */
[----:B------:R1:W-:Y:S01]  /*5cd0*/  STL [R1+0x48c], R23 ;  /* 0x00048c1701007387 */ /* 0x0003e20000100800 */
[----:B0-----:R-:W-:-:S05]  /*5ce0*/  IADD3.X R11, PT, PT, R4, UR6, RZ, P6, !PT ;  /* 0x00000006040b7c10 */ /* 0x001fca000b7fe4ff */
[----:B-1----:R-:W-:-:S05]  /*5cf0*/  @P4 IMAD.MOV.U32 R23, RZ, RZ, R11 ;  /* 0x000000ffff174224 */ /* 0x002fca00078e000b */
[----:B------:R0:W2:Y:S01]  /*5d00*/  @P4 LDG.E.U8 R7, desc[UR22][R22.64] ;  /* 0x0000001616074981 */ /* 0x0000a2000c1e1100 */
[----:B------:R-:W-:Y:S01]  /*5d10*/  ISETP.GT.U32.AND P5, PT, R26, R8, PT ;  /* 0x000000081a00720c */ /* 0x000fe20003fa4070 */
[----:B------:R-:W-:Y:S01]  /*5d20*/  UIMAD UR6, UR12, 0x34, URZ ;  /* 0x000000340c0678a4 */ /* 0x000fe2000f8e02ff */
[----:B------:R-:W-:-:S03]  /*5d30*/  SHF.R.U64 R21, R24, 0xb, RZ ;  /* 0x0000000b18157819 */ /* 0x000fc600000012ff */
[----:B------:R-:W-:Y:S01]  /*5d40*/  USHF.R.S32.HI UR15, URZ, 0x1f, UR6 ;  /* 0x0000001fff0f7899 */ /* 0x000fe20008011406 */
[----:B------:R-:W-:Y:S02]  /*5d50*/  LOP3.LUT P6, RZ, R21, 0x1, RZ, 0xc0, !PT ;  /* 0x0000000115ff7812 */ /* 0x000fe400078cc0ff */
[----:B------:R-:W-:Y:S01]  /*5d60*/  SHF.R.U64 R21, R24, 0x3, RZ ;  /* 0x0000000318157819 */ /* 0x000fe200000012ff */
[----:B------:R-:W-:-:S04]  /*5d70*/  UIMAD UR14, UR12, 0x3c, URZ ;  /* 0x0000003c0c0e78a4 */ /* 0x000fc8000f8e02ff */
[----:B------:R-:W-:Y:S01]  /*5d80*/  @!P5 IMAD.IADD R8, R8, 0x1, -R26 ;  /* 0x000000010808d824 */ /* 0x000fe200078e0a1a */
[----:B0-----:R-:W-:Y:S01]  /*5d90*/  IADD3 R23, P5, PT, R3, UR6, RZ ;  /* 0x0000000603177c10 */ /* 0x001fe2000ffbe0ff */
[----:B------:R-:W-:Y:S01]  /*5da0*/  IMAD.MOV.U32 R46, RZ, RZ, R29 ;  /* 0x000000ffff2e7224 */ /* 0x000fe200078e001d */
[----:B------:R0:W-:Y:S01]  /*5db0*/  STL [R1+0x494], R11 ;  /* 0x0004940b01007387 */ /* 0x0001e20000100800 */
[----:B------:R-:W-:Y:S01]  /*5dc0*/  IMAD.MOV.U32 R9, RZ, RZ, R34 ;  /* 0x000000ffff097224 */ /* 0x000fe200078e0022 */
[----:B------:R-:W-:Y:S02]  /*5dd0*/  IADD3 R34, P4, PT, R0, UR6, RZ ;  /* 0x0000000600227c10 */ /* 0x000fe4000ff9e0ff */
[----:B------:R-:W-:Y:S02]  /*5de0*/  IADD3.X R29, PT, PT, R4, UR15, RZ, P5, !PT ;  /* 0x0000000f041d7c10 */ /* 0x000fe4000affe4ff */
[----:B------:R-:W-:Y:S01]  /*5df0*/  LOP3.LUT P5, RZ, R21, 0x1, RZ, 0xc0, !PT ;  /* 0x0000000115ff7812 */ /* 0x000fe200078ac0ff */
[----:B------:R-:W-:-:S02]  /*5e00*/  USHF.R.S32.HI UR16, URZ, 0x1f, UR14 ;  /* 0x0000001fff107899 */ /* 0x000fc4000801140e */
[----:B------:R-:W-:Y:S01]  /*5e10*/  UIMAD UR5, UR12, 0x5, URZ ;  /* 0x000000050c0578a4 */ /* 0x000fe2000f8e02ff */
[----:B0-----:R-:W-:Y:S01]  /*5e20*/  IMAD.MOV.U32 R11, RZ, RZ, R5 ;  /* 0x000000ffff0b7224 */ /* 0x001fe200078e0005 */
[----:B----4-:R-:W-:Y:S01]  /*5e30*/  PRMT R50, RZ, 0x7610, R50 ;  /* 0x00007610ff327816 */ /* 0x010fe20000000032 */
[----:B------:R-:W-:Y:S01]  /*5e40*/  IMAD.MOV.U32 R5, RZ, RZ, R27 ;  /* 0x000000ffff057224 */ /* 0x000fe200078e001b */
[----:B------:R-:W-:Y:S02]  /*5e50*/  PRMT R52, RZ, 0x7610, R52 ;  /* 0x00007610ff347816 */ /* 0x000fe40000000034 */
[----:B------:R-:W-:Y:S01]  /*5e60*/  PRMT R19, RZ, 0x7610, R19 ;  /* 0x00007610ff137816 */ /* 0x000fe20000000013 */
[----:B--2---:R0:W-:Y:S04]  /*5e70*/  STL [R1+0x20], R7 ;  /* 0x0000200701007387 */ /* 0x0041e80000100800 */
[----:B---3--:R1:W-:Y:S01]  /*5e80*/  STL [R1+0x24], R12 ;  /* 0x0000240c01007387 */ /* 0x0083e20000100800 */
[----:B0-----:R-:W-:-:S02]  /*5e90*/  IMAD.MOV.U32 R7, RZ, RZ, R53 ;  /* 0x000000ffff077224 */ /* 0x001fc400078e0035 */
[----:B-1----:R-:W-:Y:S01]  /*5ea0*/  IMAD.MOV.U32 R12, RZ, RZ, R35 ;  /* 0x000000ffff0c7224 */ /* 0x002fe200078e0023 */
[----:B------:R-:W-:Y:S02]  /*5eb0*/  IADD3.X R35, PT, PT, R2, UR15, RZ, P4, !PT ;  /* 0x0000000f02237c10 */ /* 0x000fe4000a7fe4ff */
[----:B------:R-:W-:Y:S01]  /*5ec0*/  IADD3 R53, P4, PT, R0, UR14, RZ ;  /* 0x0000000e00357c10 */ /* 0x000fe2000ff9e0ff */
[----:B------:R-:W-:Y:S01]  /*5ed0*/  USHF.R.S32.HI UR15, URZ, 0x1f, UR5 ;  /* 0x0000001fff0f7899 */ /* 0x000fe20008011405 */
[----:B------:R0:W-:Y:S02]  /*5ee0*/  STL [R1+0x4e0], R34 ;  /* 0x0004e02201007387 */ /* 0x0001e40000100800 */
[----:B------:R-:W-:Y:S02]  /*5ef0*/  IADD3.X R27, PT, PT, R2, UR16, RZ, P4, !PT ;  /* 0x00000010021b7c10 */ /* 0x000fe4000a7fe4ff */
[----:B------:R-:W-:Y:S01]  /*5f00*/  IADD3 R21, P4, PT, R0, UR5, RZ ;  /* 0x0000000500157c10 */ /* 0x000fe2000ff9e0ff */
[----:B------:R-:W-:Y:S04]  /*5f10*/  STL [R1+0x4e8], R23 ;  /* 0x0004e81701007387 */ /* 0x000fe80000100800 */
[----:B------:R1:W-:Y:S01]  /*5f20*/  STL [R1+0x4dc], R35 ;  /* 0x0004dc2301007387 */ /* 0x0003e20000100800 */
[----:B------:R-:W-:-:S03]  /*5f30*/  IADD3.X R22, PT, PT, R2, UR15, RZ, P4, !PT ;  /* 0x0000000f02167c10 */ /* 0x000fc6000a7fe4ff */
[----:B------:R0:W2:Y:S02]  /*5f40*/  @P6 LDG.E.U8 R50, desc[UR22][R34.64] ;  /* 0x0000001622326981 */ /* 0x0000a4000c1e1100 */
[----:B0-----:R-:W-:Y:S02]  /*5f50*/  @P5 IMAD.MOV.U32 R34, RZ, RZ, R53 ;  /* 0x000000ffff225224 */ /* 0x001fe400078e0035 */
[----:B-1----:R-:W-:-:S05]  /*5f60*/  @P5 IMAD.MOV.U32 R35, RZ, RZ, R27 ;  /* 0x000000ffff235224 */ /* 0x002fca00078e001b */
[----:B------:R0:W3:Y:S02]  /*5f70*/  @P5 LDG.E.U8 R52, desc[UR22][R34.64] ;  /* 0x0000001622345981 */ /* 0x0000e4000c1e1100 */
[----:B0-----:R-:W-:Y:S02]  /*5f80*/  @!P3 IMAD.MOV.U32 R34, RZ, RZ, R21 ;  /* 0x000000ffff22b224 */ /* 0x001fe400078e0015 */
[----:B------:R-:W-:-:S05]  /*5f90*/  @!P3 IMAD.MOV.U32 R35, RZ, RZ, R22 ;  /* 0x000000ffff23b224 */ /* 0x000fca00078e0016 */
[----:B------:R-:W4:Y:S04]  /*5fa0*/  @!P3 LDG.E.U8 R19, desc[UR22][R34.64] ;  /* 0x000000162213b981 */ /* 0x000f28000c1e1100 */
[----:B------:R-:W-:Y:S04]  /*5fb0*/  STL [R1+0x530], R53 ;  /* 0x0005303501007387 */ /* 0x000fe80000100800 */
[----:B------:R-:W-:Y:S04]  /*5fc0*/  STL [R1+0x4e4], R29 ;  /* 0x0004e41d01007387 */ /* 0x000fe80000100800 */
[----:B------:R0:W-:Y:S04]  /*5fd0*/  STL [R1+0x52c], R27 ;  /* 0x00052c1b01007387 */ /* 0x0001e80000100800 */
[----:B--2---:R1:W-:Y:S04]  /*5fe0*/  STL.64 [R1+0x620], R50 ;  /* 0x0006203201007387 */ /* 0x0043e80000100a00 */
[----:B0-----:R-:W2:Y:S01]  /*5ff0*/  LDL.LU R27, [R1+0x644] ;  /* 0x00064400011b7983 */ /* 0x001ea20000300800 */
[----:B-1----:R-:W-:-:S05]  /*6000*/  PRMT R50, RZ, 0x7610, R50 ;  /* 0x00007610ff327816 */ /* 0x002fca0000000032 */
[----:B------:R-:W-:Y:S04]  /*6010*/  STL.S16 [R1+0x18], R50 ;  /* 0x0000183201007387 */ /* 0x000fe80000100600 */
[----:B------:R-:W2:Y:S04]  /*6020*/  LDL.LU R53, [R1+0x640] ;  /* 0x0006400001357983 */ /* 0x000ea80000300800 */
[----:B---3--:R0:W-:Y:S04]  /*6030*/  STL [R1+0x1c], R52 ;  /* 0x00001c3401007387 */ /* 0x0081e80000100800 */
[----:B0-----:R-:W3:Y:S04]  /*6040*/  LDL.LU R52, [R1+0x63c] ;  /* 0x00063c0001347983 */ /* 0x001ee80000300800 */
[----:B------:R-:W-:Y:S04]  /*6050*/  STL [R1+0x604], R21 ;  /* 0x0006041501007387 */ /* 0x000fe80000100800 */
[----:B------:R-:W-:Y:S04]  /*6060*/  STL [R1+0x5f4], R22 ;  /* 0x0005f41601007387 */ /* 0x000fe80000100800 */
[----:B----4-:R0:W-:Y:S04]  /*6070*/  STL [R1+0x608], R19 ;  /* 0x0006081301007387 */ /* 0x0101e80000100800 */
[----:B0-----:R-:W4:Y:S01]  /*6080*/  LDL.LU R19, [R1+0x18] ;  /* 0x0000180001137983 */ /* 0x001f220000300800 */
[----:B------:R-:W-:-:S02]  /*6090*/  @P6 IMAD.MOV.U32 R34, RZ, RZ, R23 ;  /* 0x000000ffff226224 */ /* 0x000fc400078e0017 */
[----:B------:R-:W0:Y:S01]  /*60a0*/  LDC R23, c[0x0][0x3a0] ;  /* 0x0000e800ff177b82 */ /* 0x000e220000000800 */
[----:B------:R-:W-:Y:S01]  /*60b0*/  ISETP.GT.U32.AND P4, PT, R26, R6, PT ;  /* 0x000000061a00720c */ /* 0x000fe20003f84070 */
[----:B------:R-:W-:Y:S01]  /*60c0*/  @P6 IMAD.MOV.U32 R35, RZ, RZ, R29 ;  /* 0x000000ffff236224 */ /* 0x000fe200078e001d */
[----:B------:R-:W-:Y:S01]  /*60d0*/  UIMAD UR6, UR12, 0xd, URZ ;  /* 0x0000000d0c0678a4 */ /* 0x000fe2000f8e02ff */
[----:B------:R-:W-:Y:S01]  /*60e0*/  PRMT R13, RZ, 0x7610, R13 ;  /* 0x00007610ff0d7816 */ /* 0x000fe2000000000d */
[----:B------:R-:W2:Y:S09]  /*60f0*/  LDL.LU R29, [R1+0x638] ;  /* 0x00063800011d7983 */ /* 0x000eb20000300800 */
[----:B------:R-:W-:-:S02]  /*6100*/  @!P4 IMAD.IADD R6, R6, 0x1, -R26 ;  /* 0x000000010606c824 */ /* 0x000fc400078e0a1a */
[----:B0-----:R-:W-:-:S05]  /*6110*/  VIADD R23, R23, 0xfffffff2 ;  /* 0xfffffff217177836 */ /* 0x001fca0000000000 */
[----:B------:R-:W-:Y:S02]  /*6120*/  ISETP.GE.U32.AND P4, PT, R23, 0x7fffffb3, PT ;  /* 0x7fffffb31700780c */ /* 0x000fe40003f86070 */
[----:B------:R-:W-:Y:S01]  /*6130*/  PRMT R49, RZ, 0x7610, R49 ;  /* 0x00007610ff317816 */ /* 0x000fe20000000031 */
[----:B----4-:R0:W4:Y:S01]  /*6140*/  @P6 LDG.E.U8 R19, desc[UR22][R34.64] ;  /* 0x0000001622136981 */ /* 0x010122000c1e1100 */
[----:B------:R-:W-:Y:S01]  /*6150*/  IADD3 R21, P6, PT, R3, UR14, RZ ;  /* 0x0000000e03157c10 */ /* 0x000fe2000ffde0ff */
[----:B------:R-:W-:-:S03]  /*6160*/  USHF.R.S32.HI UR14, URZ, 0x1f, UR6 ;  /* 0x0000001fff0e7899 */ /* 0x000fc60008011406 */
[----:B------:R-:W-:Y:S02]  /*6170*/  IADD3.X R50, PT, PT, R4, UR16, RZ, P6, !PT ;  /* 0x0000001004327c10 */ /* 0x000fe4000b7fe4ff */
[----:B0-----:R-:W-:Y:S01]  /*6180*/  IADD3 R34, P6, PT, R0, UR6, RZ ;  /* 0x0000000600227c10 */ /* 0x001fe2000ffde0ff */
[----:B------:R-:W-:Y:S03]  /*6190*/  STL [R1+0x538], R21 ;  /* 0x0005381501007387 */ /* 0x000fe60000100800 */
[----:B------:R-:W-:Y:S01]  /*61a0*/  IADD3.X R35, PT, PT, R2, UR14, RZ, P6, !PT ;  /* 0x0000000e02237c10 */ /* 0x000fe2000b7fe4ff */
[----:B------:R-:W-:Y:S04]  /*61b0*/  STL [R1+0x534], R50 ;  /* 0x0005343201007387 */ /* 0x000fe80000100800 */
[----:B------:R0:W-:Y:S04]  /*61c0*/  STL [R1+0x264], R34 ;  /* 0x0002642201007387 */ /* 0x0001e80000100800 */
[----:B------:R1:W-:Y:S04]  /*61d0*/  STL [R1+0x260], R35 ;  /* 0x0002602301007387 */ /* 0x0003e80000100800 */
[----:B------:R0:W2:Y:S02]  /*61e0*/  @!P4 LDG.E.U8 R13, desc[UR22][R34.64] ;  /* 0x00000016220dc981 */ /* 0x0000a4000c1e1100 */
[----:B0-----:R-:W-:-:S02]  /*61f0*/  @P5 IMAD.MOV.U32 R34, RZ, RZ, R21 ;  /* 0x000000ffff225224 */ /* 0x001fc400078e0015 */
[----:B-1----:R-:W-:-:S05]  /*6200*/  @P5 IMAD.MOV.U32 R35, RZ, RZ, R50 ;  /* 0x000000ffff235224 */ /* 0x002fca00078e0032 */
[----:B------:R0:W2:Y:S01]  /*6210*/  @P5 LDG.E.U8 R49, desc[UR22][R34.64] ;  /* 0x0000001622315981 */ /* 0x0000a2000c1e1100 */
[----:B------:R-:W-:Y:S01]  /*6220*/  ISETP.GT.U32.AND P6, PT, R26, R31, PT ;  /* 0x0000001f1a00720c */ /* 0x000fe20003fc4070 */
[----:B------:R-:W-:Y:S02]  /*6230*/  IMAD.MOV.U32 R51, RZ, RZ, R46 ;  /* 0x000000ffff337224 */ /* 0x000fe400078e002e */
[----:B------:R-:W-:Y:S01]  /*6240*/  IMAD.MOV.U32 R46, RZ, RZ, R12 ;  /* 0x000000ffff2e7224 */ /* 0x000fe200078e000c */
[----:B------:R-:W-:-:S04]  /*6250*/  IADD3 R12, P5, PT, R3, UR5, RZ ;  /* 0x00000005030c7c10 */ /* 0x000fc8000ffbe0ff */
[----:B------:R-:W-:Y:S01]  /*6260*/  IADD3.X R23, PT, PT, R4, UR15, RZ, P5, !PT ;  /* 0x0000000f04177c10 */ /* 0x000fe2000affe4ff */
[----:B0-----:R-:W-:Y:S01]  /*6270*/  @!P3 IMAD.MOV.U32 R34, RZ, RZ, R12 ;  /* 0x000000ffff22b224 */ /* 0x001fe200078e000c */
[----:B------:R-:W-:-:S03]  /*6280*/  PRMT R18, RZ, 0x7610, R18 ;  /* 0x00007610ff127816 */ /* 0x000fc60000000012 */
[----:B------:R-:W-:Y:S01]  /*6290*/  @!P6 IMAD.IADD R31, R31, 0x1, -R26 ;  /* 0x000000011f1fe824 */ /* 0x000fe200078e0a1a */
[C---:B------:R-:W-:Y:S01]  /*62a0*/  ISETP.GT.U32.AND P6, PT, R26.reuse, R30, PT ;  /* 0x0000001e1a00720c */ /* 0x040fe20003fc4070 */
[----:B------:R-:W-:Y:S01]  /*62b0*/  @!P3 IMAD.MOV.U32 R35, RZ, RZ, R23 ;  /* 0x000000ffff23b224 */ /* 0x000fe200078e0017 */
[----:B------:R-:W-:-:S04]  /*62c0*/  ISETP.GT.U32.AND P5, PT, R26, R47, PT ;  /* 0x0000002f1a00720c */ /* 0x000fc80003fa4070 */
[----:B------:R0:W3:Y:S01]  /*62d0*/  @!P3 LDG.E.U8 R18, desc[UR22][R34.64] ;  /* 0x000000162212b981 */ /* 0x0000e2000c1e1100 */
[----:B------:R-:W-:-:S04]  /*62e0*/  UIMAD UR5, UR12, 0x15, URZ ;  /* 0x000000150c0578a4 */ /* 0x000fc8000f8e02ff */
[----:B------:R-:W-:Y:S02]  /*62f0*/  USHF.R.S32.HI UR15, URZ, 0x1f, UR5 ;  /* 0x0000001fff0f7899 */ /* 0x000fe40008011405 */
[--C-:B------:R-:W-:Y:S02]  /*6300*/  @!P6 IMAD.IADD R30, R30, 0x1, -R26.reuse ;  /* 0x000000011e1ee824 */ /* 0x100fe400078e0a1a */
[----:B------:R-:W-:Y:S01]  /*6310*/  @!P5 IMAD.IADD R47, R47, 0x1, -R26 ;  /* 0x000000012f2fd824 */ /* 0x000fe200078e0a1a */
[----:B------:R-:W-:Y:S02]  /*6320*/  IADD3 R21, P5, PT, R3, UR6, RZ ;  /* 0x0000000603157c10 */ /* 0x000fe4000ffbe0ff */
[----:B------:R-:W-:Y:S02]  /*6330*/  PRMT R20, RZ, 0x7610, R20 ;  /* 0x00007610ff147816 */ /* 0x000fe40000000014 */
[----:B------:R-:W-:Y:S01]  /*6340*/  PRMT R22, RZ, 0x7610, R22 ;  /* 0x00007610ff167816 */ /* 0x000fe20000000016 */
[----:B--2---:R-:W-:Y:S04]  /*6350*/  STL.64 [R1+0x628], R48 ;  /* 0x0006283001007387 */ /* 0x004fe80000100a00 */
[----:B------:R1:W-:Y:S02]  /*6360*/  STL [R1+0x14c], R12 ;  /* 0x00014c0c01007387 */ /* 0x0003e40000100800 */
[----:B-1----:R-:W-:-:S02]  /*6370*/  IMAD.MOV.U32 R12, RZ, RZ, R11 ;  /* 0x000000ffff0c7224 */ /* 0x002fc400078e000b */
[----:B------:R-:W-:Y:S01]  /*6380*/  IMAD.MOV.U32 R11, RZ, RZ, R28 ;  /* 0x000000ffff0b7224 */ /* 0x000fe200078e001c */
[----:B------:R-:W-:-:S04]  /*6390*/  SHF.R.U32.HI R28, RZ, 0xa, R25 ;  /* 0x0000000aff1c7819 */ /* 0x000fc80000011619 */
[----:B------:R-:W-:Y:S02]  /*63a0*/  LOP3.LUT P3, RZ, R28, 0x1, RZ, 0xc0, !PT ;  /* 0x000000011cff7812 */ /* 0x000fe4000786c0ff */
[----:B------:R-:W-:-:S04]  /*63b0*/  IADD3 R49, P6, PT, R0, UR5, RZ ;  /* 0x0000000500317c10 */ /* 0x000fc8000ffde0ff */
[----:B------:R-:W-:Y:S02]  /*63c0*/  IADD3.X R50, PT, PT, R2, UR15, RZ, P6, !PT ;  /* 0x0000000f02327c10 */ /* 0x000fe4000b7fe4ff */
[----:B------:R-:W-:-:S05]  /*63d0*/  IADD3.X R48, PT, PT, R4, UR14, RZ, P5, !PT ;  /* 0x0000000e04307c10 */ /* 0x000fca000affe4ff */
[----:B0-----:R-:W-:Y:S02]  /*63e0*/  @P3 IMAD.MOV.U32 R34, RZ, RZ, R49 ;  /* 0x000000ffff223224 */ /* 0x001fe400078e0031 */
[----:B------:R-:W-:-:S05]  /*63f0*/  @P3 IMAD.MOV.U32 R35, RZ, RZ, R50 ;  /* 0x000000ffff233224 */ /* 0x000fca00078e0032 */
[----:B------:R0:W2:Y:S02]  /*6400*/  @P3 LDG.E.U8 R20, desc[UR22][R34.64] ;  /* 0x0000001622143981 */ /* 0x0000a4000c1e1100 */
[----:B0-----:R-:W-:Y:S02]  /*6410*/  @!P4 IMAD.MOV.U32 R34, RZ, RZ, R21 ;  /* 0x000000ffff22c224 */ /* 0x001fe400078e0015 */
[----:B------:R-:W-:-:S05]  /*6420*/  @!P4 IMAD.MOV.U32 R35, RZ, RZ, R48 ;  /* 0x000000ffff23c224 */ /* 0x000fca00078e0030 */
[----:B------:R0:W2:Y:S01]  /*6430*/  @!P4 LDG.E.U8 R22, desc[UR22][R34.64] ;  /* 0x000000162216c981 */ /* 0x0000a2000c1e1100 */
[C---:B------:R-:W-:Y:S02]  /*6440*/  ISETP.GT.U32.AND P5, PT, R26.reuse, R16, PT ;  /* 0x000000101a00720c */ /* 0x040fe40003fa4070 */
[C---:B------:R-:W-:Y:S01]  /*6450*/  ISETP.GT.U32.AND P6, PT, R26.reuse, R10, PT ;  /* 0x0000000a1a00720c */ /* 0x040fe20003fc4070 */
[----:B---3--:R1:W-:Y:S01]  /*6460*/  STL [R1+0x5fc], R18 ;  /* 0x0005fc1201007387 */ /* 0x0083e20000100800 */
[----:B------:R-:W-:-:S03]  /*6470*/  ISETP.GT.U32.AND P4, PT, R26, R8, PT ;  /* 0x000000081a00720c */ /* 0x000fc60003f84070 */
[----:B------:R3:W-:Y:S06]  /*6480*/  STL [R1+0x26c], R21 ;  /* 0x00026c1501007387 */ /* 0x0007ec0000100800 */
[--C-:B------:R-:W-:Y:S01]  /*6490*/  @!P5 IMAD.IADD R16, R16, 0x1, -R26.reuse ;  /* 0x000000011010d824 */ /* 0x100fe200078e0a1a */
[----:B-1----:R-:W-:Y:S01]  /*64a0*/  IADD3 R18, P5, PT, R3, UR5, RZ ;  /* 0x0000000503127c10 */ /* 0x002fe2000ffbe0ff */
[----:B------:R-:W-:Y:S01]  /*64b0*/  @!P6 IMAD.IADD R10, R10, 0x1, -R26 ;  /* 0x000000010a0ae824 */ /* 0x000fe200078e0a1a */
[----:B------:R-:W-:Y:S02]  /*64c0*/  ISETP.GT.U32.AND P6, PT, R26, R32, PT ;  /* 0x000000201a00720c */ /* 0x000fe40003fc4070 */
[----:B---3--:R-:W-:-:S02]  /*64d0*/  IADD3.X R21, PT, PT, R4, UR15, RZ, P5, !PT ;  /* 0x0000000f04157c10 */ /* 0x008fc4000affe4ff */
[----:B------:R-:W-:Y:S01]  /*64e0*/  ISETP.GT.U32.AND P5, PT, R26, R6, PT ;  /* 0x000000061a00720c */ /* 0x000fe20003fa4070 */
[----:B0-----:R-:W-:Y:S01]  /*64f0*/  @P3 IMAD.MOV.U32 R34, RZ, RZ, R18 ;  /* 0x000000ffff223224 */ /* 0x001fe200078e0012 */
[----:B------:R-:W-:Y:S01]  /*6500*/  PRMT R17, RZ, 0x7610, R17 ;  /* 0x00007610ff117816 */ /* 0x000fe20000000011 */
[----:B------:R-:W-:Y:S02]  /*6510*/  @P3 IMAD.MOV.U32 R35, RZ, RZ, R21 ;  /* 0x000000ffff233224 */ /* 0x000fe400078e0015 */
[--C-:B------:R-:W-:Y:S01]  /*6520*/  @!P4 IMAD.IADD R8, R8, 0x1, -R26.reuse ;  /* 0x000000010808c824 */ /* 0x100fe200078e0a1a */
[----:B------:R-:W-:Y:S03]  /*6530*/  STL [R1+0x394], R49 ;  /* 0x0003943101007387 */ /* 0x000fe60000100800 */
[--C-:B------:R-:W-:Y:S01]  /*6540*/  @!P6 IMAD.IADD R32, R32, 0x1, -R26.reuse ;  /* 0x000000012020e824 */ /* 0x100fe200078e0a1a */
[----:B------:R0:W3:Y:S03]  /*6550*/  @P3 LDG.E.U8 R17, desc[UR22][R34.64] ;  /* 0x0000001622113981 */ /* 0x0000e6000c1e1100 */
[----:B------:R-:W-:Y:S01]  /*6560*/  @!P5 IMAD.IADD R6, R6, 0x1, -R26 ;  /* 0x000000010606d824 */ /* 0x000fe200078e0a1a */
[----:B------:R-:W-:Y:S01]  /*6570*/  SHF.R.U32.HI R26, RZ, 0x2, R25 ;  /* 0x00000002ff1a7819 */ /* 0x000fe20000011619 */
[----:B------:R-:W-:Y:S01]  /*6580*/  STL [R1+0x268], R48 ;  /* 0x0002683001007387 */ /* 0x000fe20000100800 */
[----:B------:R-:W-:-:S02]  /*6590*/  UIMAD UR5, UR12, 0x1d, URZ ;  /* 0x0000001d0c0578a4 */ /* 0x000fc4000f8e02ff */
[----:B------:R-:W-:Y:S01]  /*65a0*/  LOP3.LUT P3, RZ, R26, 0x1, RZ, 0xc0, !PT ;  /* 0x000000011aff7812 */ /* 0x000fe2000786c0ff */
[----:B------:R1:W-:Y:S01]  /*65b0*/  STL [R1+0x390], R50 ;  /* 0x0003903201007387 */ /* 0x0003e20000100800 */
[----:B------:R-:W-:Y:S01]  /*65c0*/  USHF.R.S32.HI UR6, URZ, 0x1f, UR5 ;  /* 0x0000001fff067899 */ /* 0x000fe20008011405 */
[----:B-1----:R-:W-:Y:S02]  /*65d0*/  IMAD.MOV.U32 R50, RZ, RZ, R51 ;  /* 0x000000ffff327224 */ /* 0x002fe400078e0033 */
[----:B------:R-:W3:Y:S01]  /*65e0*/  LDL.LU R51, [R1+0x114] ;  /* 0x0001140001337983 */ /* 0x000ee20000300800 */
[----:B------:R-:W-:Y:S02]  /*65f0*/  ISETP.GE.AND P6, PT, R27, RZ, PT ;  /* 0x000000ff1b00720c */ /* 0x000fe40003fc6270 */
[----:B------:R-:W-:Y:S02]  /*6600*/  PRMT R15, RZ, 0x7610, R15 ;  /* 0x00007610ff0f7816 */ /* 0x000fe4000000000f */
[----:B------:R-:W-:Y:S01]  /*6610*/  PRMT R53, RZ, 0x7610, R53 ;  /* 0x00007610ff357816 */ /* 0x000fe20000000035 */
[----:B0-----:R-:W-:-:S02]  /*6620*/  IMAD.MOV.U32 R34, RZ, RZ, R31 ;  /* 0x000000ffff227224 */ /* 0x001fc400078e001f */
[----:B------:R-:W-:-:S06]  /*6630*/  IMAD.MOV.U32 R28, RZ, RZ, R10 ;  /* 0x000000ffff1c7224 */ /* 0x000fcc00078e000a */
[----:B------:R-:W-:Y:S01]  /*6640*/  @!P6 IMAD.MOV R34, RZ, RZ, -R34 ;  /* 0x000000ffff22e224 */ /* 0x000fe200078e0a22 */
[----:B------:R-:W-:Y:S02]  /*6650*/  ISETP.GE.AND P6, PT, R50, RZ, PT ;  /* 0x000000ff3200720c */ /* 0x000fe40003fc6270 */
[----:B------:R-:W-:Y:S01]  /*6660*/  ISETP.GE.AND P4, PT, R9, RZ, PT ;  /* 0x000000ff0900720c */ /* 0x000fe20003f86270 */
[----:B------:R-:W-:Y:S02]  /*6670*/  IMAD.MOV.U32 R9, RZ, RZ, R33 ;  /* 0x000000ffff097224 */ /* 0x000fe400078e0021 */
[----:B------:R-:W-:-:S08]  /*6680*/  IMAD.MOV.U32 R31, RZ, RZ, R47 ;  /* 0x000000ffff1f7224 */ /* 0x000fd000078e002f */
[----:B------:R-:W-:Y:S01]  /*6690*/  @!P6 IMAD.MOV R31, RZ, RZ, -R31 ;  /* 0x000000ffff1fe224 */ /* 0x000fe200078e0a1f */
[----:B------:R-:W-:Y:S01]  /*66a0*/  PRMT R52, RZ, 0x7610, R52 ;  /* 0x00007610ff347816 */ /* 0x000fe20000000034 */
[----:B--2---:R-:W-:Y:S04]  /*66b0*/  STL.64 [R1+0x610], R22 ;  /* 0x0006101601007387 */ /* 0x004fe80000100a00 */
[----:B------:R0:W-:Y:S04]  /*66c0*/  STL [R1+0x39c], R18 ;  /* 0x00039c1201007387 */ /* 0x0001e80000100800 */
[----:B------:R1:W-:Y:S01]  /*66d0*/  STL [R1+0x398], R21 ;  /* 0x0003981501007387 */ /* 0x0003e20000100800 */
[----:B0-----:R-:W-:-:S04]  /*66e0*/  IADD3 R18, P5, PT, R0, UR5, RZ ;  /* 0x0000000500127c10 */ /* 0x001fc8000ffbe0ff */
[----:B-1----:R-:W-:Y:S01]  /*66f0*/  IADD3.X R21, PT, PT, R2, UR6, RZ, P5, !PT ;  /* 0x0000000602157c10 */ /* 0x002fe2000affe4ff */
[----:B------:R0:W-:Y:S01]  /*6700*/  STL [R1+0x334], R18 ;  /* 0x0003341201007387 */ /* 0x0001e20000100800 */
[----:B------:R-:W-:-:S03]  /*6710*/  @P3 IMAD.MOV.U32 R26, RZ, RZ, R18 ;  /* 0x000000ffff1a3224 */ /* 0x000fc600078e0012 */
[----:B------:R1:W-:Y:S01]  /*6720*/  STL [R1+0x2a8], R21 ;  /* 0x0002a81501007387 */ /* 0x0003e20000100800 */
[----:B------:R-:W-:Y:S01]  /*6730*/  @P3 IMAD.MOV.U32 R27, RZ, RZ, R21 ;  /* 0x000000ffff1b3224 */ /* 0x000fe200078e0015 */
[----:B0-----:R-:W-:-:S04]  /*6740*/  IADD3 R18, P5, PT, R3, UR5, RZ ;  /* 0x0000000503127c10 */ /* 0x001fc8000ffbe0ff */
[----:B------:R0:W2:Y:S01]  /*6750*/  @P3 LDG.E.U8 R15, desc[UR22][R26.64] ;  /* 0x000000161a0f3981 */ /* 0x0000a2000c1e1100 */
[----:B-1----:R-:W-:Y:S02]  /*6760*/  IADD3.X R21, PT, PT, R4, UR6, RZ, P5, !PT ;  /* 0x0000000604157c10 */ /* 0x002fe4000affe4ff */
[----:B------:R-:W-:Y:S01]  /*6770*/  ISETP.GE.AND P5, PT, R46, RZ, PT ;  /* 0x000000ff2e00720c */ /* 0x000fe20003fa6270 */
[----:B0-----:R-:W-:Y:S02]  /*6780*/  @P3 IMAD.MOV.U32 R26, RZ, RZ, R18 ;  /* 0x000000ffff1a3224 */ /* 0x001fe400078e0012 */
[----:B------:R-:W-:-:S05]  /*6790*/  @P3 IMAD.MOV.U32 R27, RZ, RZ, R21 ;  /* 0x000000ffff1b3224 */ /* 0x000fca00078e0015 */
[----:B------:R0:W2:Y:S01]  /*67a0*/  @P3 LDG.E.U8 R53, desc[UR22][R26.64] ;  /* 0x000000161a353981 */ /* 0x0000a2000c1e1100 */
[----:B------:R-:W-:Y:S01]  /*67b0*/  ISETP.GE.AND P3, PT, R12, RZ, PT ;  /* 0x000000ff0c00720c */ /* 0x000fe20003f66270 */
[----:B------:R-:W-:-:S03]  /*67c0*/  UIMAD UR6, UR12, 0x25, URZ ;  /* 0x000000250c0678a4 */ /* 0x000fc6000f8e02ff */
[----:B------:R-:W-:Y:S01]  /*67d0*/  @!P5 IMAD.MOV R28, RZ, RZ, -R28 ;  /* 0x000000ffff1cd224 */ /* 0x000fe200078e0a1c */
[----:B0-----:R-:W-:Y:S01]  /*67e0*/  SHF.R.U64 R26, R24, 0x1a, RZ ;  /* 0x0000001a181a7819 */ /* 0x001fe200000012ff */
[----:B------:R-:W-:-:S03]  /*67f0*/  USHF.R.S32.HI UR14, URZ, 0x1f, UR6 ;  /* 0x0000001fff0e7899 */ /* 0x000fc60008011406 */
[----:B------:R-:W-:-:S04]  /*6800*/  LOP3.LUT P5, RZ, R26, 0x1, RZ, 0xc0, !PT ;  /* 0x000000011aff7812 */ /* 0x000fc800078ac0ff */
[----:B------:R-:W-:Y:S01]  /*6810*/  @!P3 IMAD.MOV R32, RZ, RZ, -R32 ;  /* 0x000000ffff20b224 */ /* 0x000fe200078e0a20 */
[----:B------:R-:W-:Y:S02]  /*6820*/  ISETP.GE.AND P3, PT, R9, RZ, PT ;  /* 0x000000ff0900720c */ /* 0x000fe40003f66270 */
[----:B------:R-:W-:-:S04]  /*6830*/  IADD3 R9, P6, PT, R0, UR6, RZ ;  /* 0x0000000600097c10 */ /* 0x000fc8000ffde0ff */
[----:B------:R-:W-:Y:S02]  /*6840*/  IADD3.X R10, PT, PT, R2, UR14, RZ, P6, !PT ;  /* 0x0000000e020a7c10 */ /* 0x000fe4000b7fe4ff */
[----:B------:R-:W-:-:S03]  /*6850*/  @P5 IMAD.MOV.U32 R26, RZ, RZ, R9 ;  /* 0x000000ffff1a5224 */ /* 0x000fc600078e0009 */
[----:B------:R-:W-:-:S05]  /*6860*/  @P5 IMAD.MOV.U32 R27, RZ, RZ, R10 ;  /* 0x000000ffff1b5224 */ /* 0x000fca00078e000a */
[----:B------:R0:W2:Y:S01]  /*6870*/  @P5 LDG.E.U8 R52, desc[UR22][R26.64] ;  /* 0x000000161a345981 */ /* 0x0000a2000c1e1100 */
[----:B------:R-:W-:-:S03]  /*6880*/  IMAD.MOV.U32 R33, RZ, RZ, R30 ;  /* 0x000000ffff217224 */ /* 0x000fc600078e001e */
[----:B------:R1:W-:Y:S01]  /*6890*/  STL [R1+0x33c], R18 ;  /* 0x00033c1201007387 */ /* 0x0003e20000100800 */
[----:B------:R-:W-:-:S03]  /*68a0*/  @!P4 IMAD.MOV R33, RZ, RZ, -R33 ;  /* 0x000000ffff21c224 */ /* 0x000fc600078e0a21 */
[----:B------:R0:W-:Y:S01]  /*68b0*/  STL [R1+0x338], R21 ;  /* 0x0003381501007387 */ /* 0x0001e20000100800 */
[----:B---3--:R-:W-:-:S03]  /*68c0*/  ISETP.GE.AND P4, PT, R51, RZ, PT ;  /* 0x000000ff3300720c */ /* 0x008fc60003f86270 */
[----:B------:R3:W-:Y:S04]  /*68d0*/  STL [R1+0x344], R9 ;  /* 0x0003440901007387 */ /* 0x0007e80000100800 */
[----:B------:R1:W-:Y:S01]  /*68e0*/  STL [R1+0x340], R10 ;  /* 0x0003400a01007387 */ /* 0x0003e20000100800 */
[----:B------:R-:W-:Y:S02]  /*68f0*/  IMAD.MOV.U32 R30, RZ, RZ, R16 ;  /* 0x000000ffff1e7224 */ /* 0x000fe400078e0010 */
[----:B------:R-:W1:Y:S03]  /*6900*/  S2R R16, SR_TID.X ;  /* 0x0000000000107919 */ /* 0x000e660000002100 */
[----:B------:R-:W-:Y:S01]  /*6910*/  @!P4 IMAD.MOV R30, RZ, RZ, -R30 ;  /* 0x000000ffff1ec224 */ /* 0x000fe200078e0a1e */
[----:B------:R-:W-:Y:S01]  /*6920*/  ISETP.GE.AND P4, PT, R11, RZ, PT ;  /* 0x000000ff0b00720c */ /* 0x000fe20003f86270 */
[----:B0-----:R-:W-:Y:S01]  /*6930*/  IMAD.MOV.U32 R26, RZ, RZ, R6 ;  /* 0x000000ffff1a7224 */ /* 0x001fe200078e0006 */
[----:B--2---:R-:W-:Y:S04]  /*6940*/  STL.64 [R1+0x618], R52 ;  /* 0x0006183401007387 */ /* 0x004fe80000100a00 */
[----:B------:R-:W2:Y:S04]  /*6950*/  LDL.LU R51, [R1+0xe4] ;  /* 0x0000e40001337983 */ /* 0x000ea80000300800 */
[----:B------:R-:W4:Y:S04]  /*6960*/  LDL.LU R22, [R1+0x10c] ;  /* 0x00010c0001167983 */ /* 0x000f280000300800 */
[----:B------:R-:W4:Y:S01]  /*6970*/  LDL.LU R23, [R1+0x108] ;  /* 0x0001080001177983 */ /* 0x000f220000300800 */
[----:B------:R-:W-:-:S04]  /*6980*/  @!UP1 UIADD3 UR4, UPT, UPT, -UR4, 0x100000, URZ ;  /* 0x0010000004049890 */ /* 0x000fc8000fffe1ff */
[----:B------:R-:W-:Y:S02]  /*6990*/  @!UP1 USHF.L.U32 UR5, UR4, 0xb, URZ ;  /* 0x0000000b04059899 */ /* 0x000fe400080006ff */
[----:B------:R-:W-:Y:S01]  /*69a0*/  @!UP1 USHF.L.U32 UR4, UR4, 0x1, URZ ;  /* 0x0000000104049899 */ /* 0x000fe200080006ff */
[----:B------:R-:W-:Y:S02]  /*69b0*/  IMAD.MOV.U32 R27, RZ, RZ, R8 ;  /* 0x000000ffff1b7224 */ /* 0x000fe400078e0008 */
[----:B------:R-:W-:Y:S01]  /*69c0*/  @!P4 IMAD.MOV R26, RZ, RZ, -R26 ;  /* 0x000000ffff1ac224 */ /* 0x000fe200078e0a1a */
[----:B-1----:R-:W-:Y:S01]  /*69d0*/  IADD3 R18, P4, PT, R3, UR6, RZ ;  /* 0x0000000603127c10 */ /* 0x002fe2000ff9e0ff */
[----:B------:R-:W-:Y:S01]  /*69e0*/  @!P3 IMAD.MOV R27, RZ, RZ, -R27 ;  /* 0x000000ffff1bb224 */ /* 0x000fe200078e0a1b */
[----:B------:R-:W-:Y:S01]  /*69f0*/  ISETP.NE.AND P3, PT, R29, RZ, PT ;  /* 0x000000ff1d00720c */ /* 0x000fe20003f65270 */
[----:B------:R-:W-:Y:S01]  /*6a00*/  VOTEU.ALL UP1, P0 ;  /* 0x0000000000ff7886 */ /* 0x000fe20000020000 */
[----:B------:R-:W-:Y:S01]  /*6a10*/  LOP3.LUT R29, RZ, R29, RZ, 0x33, !PT ;  /* 0x0000001dff1d7212 */ /* 0x000fe200078e33ff */
[----:B------:R-:W-:Y:S01]  /*6a20*/  IMAD.MOV.U32 R47, RZ, RZ, R5 ;  /* 0x000000ffff2f7224 */ /* 0x000fe200078e0005 */
[----:B------:R-:W-:Y:S01]  /*6a30*/  IADD3.X R21, PT, PT, R4, UR14, RZ, P4, !PT ;  /* 0x0000000e04157c10 */ /* 0x000fe2000a7fe4ff */
[----:B------:R-:W-:Y:S01]  /*6a40*/  IMAD.MOV.U32 R46, RZ, RZ, R7 ;  /* 0x000000ffff2e7224 */ /* 0x000fe200078e0007 */
[C---:B------:R-:W-:Y:S01]  /*6a50*/  SEL R5, R29.reuse, R27, !P3 ;  /* 0x0000001b1d057207 */ /* 0x040fe20005800000 */
[----:B------:R0:W1:Y:S01]  /*6a60*/  @!UP1 SYNCS.EXCH.64 URZ, [UR9+0x8808], UR4 ;  /* 0x0088080409ff95b2 */ /* 0x0000620008000100 */
[C---:B---3--:R-:W-:Y:S01]  /*6a70*/  SEL R9, R29.reuse, R31, !P3 ;  /* 0x0000001f1d097207 */ /* 0x048fe20005800000 */
[----:B------:R-:W-:Y:S01]  /*6a80*/  @P5 IMAD.MOV.U32 R31, RZ, RZ, R21 ;  /* 0x000000ffff1f5224 */ /* 0x000fe200078e0015 */
[----:B------:R-:W-:Y:S01]  /*6a90*/  SEL R10, R29, R30, !P3 ;  /* 0x0000001e1d0a7207 */ /* 0x000fe20005800000 */
[----:B------:R-:W-:Y:S01]  /*6aa0*/  @P5 IMAD.MOV.U32 R30, RZ, RZ, R18 ;  /* 0x000000ffff1e5224 */ /* 0x000fe200078e0012 */
[----:B------:R-:W-:Y:S01]  /*6ab0*/  LOP3.LUT R16, R16, 0x7f, RZ, 0xc0, !PT ;  /* 0x0000007f10107812 */ /* 0x000fe200078ec0ff */
[----:B------:R-:W3:Y:S01]  /*6ac0*/  LDL.LU R48, [R1+0xf8] ;  /* 0x0000f80001307983 */ /* 0x000ee20000300800 */
[----:B------:R-:W-:-:S03]  /*6ad0*/  PRMT R27, RZ, 0x7610, R27 ;  /* 0x00007610ff1b7816 */ /* 0x000fc6000000001b */
[----:B------:R-:W3:Y:S01]  /*6ae0*/  LDL.LU R49, [R1+0xe0] ;  /* 0x0000e00001317983 */ /* 0x000ee20000300800 */
[----:B0-----:R-:W-:-:S03]  /*6af0*/  UIMAD UR4, UR12, 0x2d, URZ ;  /* 0x0000002d0c0478a4 */ /* 0x001fc6000f8e02ff */
[----:B------:R0:W-:Y:S01]  /*6b00*/  STL [R1+0x2c0], R18 ;  /* 0x0002c01201007387 */ /* 0x0001e20000100800 */
[----:B------:R-:W-:-:S03]  /*6b10*/  USHF.R.S32.HI UR5, URZ, 0x1f, UR4 ;  /* 0x0000001fff057899 */ /* 0x000fc60008011404 */
[----:B------:R1:W-:Y:S04]  /*6b20*/  STS.U8 [R16+UR9], R46 ;  /* 0x0000002e10007988 */ /* 0x0003e80008000009 */
[----:B------:R1:W-:Y:S04]  /*6b30*/  STL [R1+0x2bc], R21 ;  /* 0x0002bc1501007387 */ /* 0x0003e80000100800 */
[----:B------:R2:W3:Y:S01]  /*6b40*/  @P5 LDG.E.U8 R27, desc[UR22][R30.64] ;  /* 0x000000161e1b5981 */ /* 0x0004e2000c1e1100 */
[----:B0-----:R-:W-:-:S03]  /*6b50*/  IADD3 R18, P5, PT, R0, UR4, RZ ;  /* 0x0000000400127c10 */ /* 0x001fc6000ffbe0ff */
[----:B-1----:R-:W3:Y:S01]  /*6b60*/  LDL.LU R46, [R1+0x104] ;  /* 0x00010400012e7983 */ /* 0x002ee20000300800 */
[----:B------:R-:W-:-:S03]  /*6b70*/  IADD3.X R21, PT, PT, R2, UR5, RZ, P5, !PT ;  /* 0x0000000502157c10 */ /* 0x000fc6000affe4ff */
[----:B------:R-:W3:Y:S01]  /*6b80*/  LDL.LU R50, [R1+0xf4] ;  /* 0x0000f40001327983 */ /* 0x000ee20000300800 */
[C---:B------:R-:W-:Y:S02]  /*6b90*/  SEL R7, R29.reuse, R28, !P3 ;  /* 0x0000001c1d077207 */ /* 0x040fe40005800000 */
[----:B------:R-:W-:Y:S02]  /*6ba0*/  SEL R6, R29, R26, !P3 ;  /* 0x0000001a1d067207 */ /* 0x000fe40005800000 */
[--C-:B------:R-:W-:Y:S01]  /*6bb0*/  SHF.R.U32.HI R26, RZ, 0x1, R25.reuse ;  /* 0x00000001ff1a7819 */ /* 0x100fe20000011619 */
[----:B--2---:R0:W-:Y:S04]  /*6bc0*/  STS.U8 [R16+UR9+0x2000], R51 ;  /* 0x0020003310007988 */ /* 0x0041e80008000009 */
[----:B----4-:R-:W-:Y:S04]  /*6bd0*/  STS.U8 [R16+UR9+0x400], R22 ;  /* 0x0004001610007988 */ /* 0x010fe80008000009 */
[----:B0-----:R-:W2:Y:S04]  /*6be0*/  LDL.LU R51, [R1+0xdc] ;  /* 0x0000dc0001337983 */ /* 0x001ea80000300800 */
[----:B------:R-:W-:Y:S04]  /*6bf0*/  STL [R1+0x2d8], R18 ;  /* 0x0002d81201007387 */ /* 0x000fe80000100800 */
[----:B------:R-:W-:Y:S04]  /*6c00*/  STL [R1+0x2d4], R21 ;  /* 0x0002d41501007387 */ /* 0x000fe80000100800 */
[----:B------:R-:W-:Y:S04]  /*6c10*/  STS.U8 [R16+UR9+0x2400], R23 ;  /* 0x0024001710007988 */ /* 0x000fe80008000009 */
[----:B------:R-:W4:Y:S04]  /*6c20*/  LDL.LU R53, [R1+0x100] ;  /* 0x0001000001357983 */ /* 0x000f280000300800 */
[----:B------:R-:W4:Y:S04]  /*6c30*/  LDL.LU R35, [R1+0xfc] ;  /* 0x0000fc0001237983 */ /* 0x000f280000300800 */
[----:B------:R0:W-:Y:S04]  /*6c40*/  STS.U8 [R16+UR9+0x800], R47 ;  /* 0x0008002f10007988 */ /* 0x0001e80008000009 */
[----:B0-----:R-:W4:Y:S01]  /*6c50*/  LDL.LU R47, [R1+0xd4] ;  /* 0x0000d400012f7983 */ /* 0x001f220000300800 */
[----:B------:R-:W-:-:S02]  /*6c60*/  SHF.R.U32.HI R28, RZ, 0x8, R25 ;  /* 0x00000008ff1c7819 */ /* 0x000fc40000011619 */
[----:B------:R-:W-:-:S04]  /*6c70*/  SHF.R.U32.HI R25, RZ, 0x9, R25 ;  /* 0x00000009ff197819 */ /* 0x000fc80000011619 */
[----:B------:R-:W-:Y:S02]  /*6c80*/  LOP3.LUT P4, RZ, R25, 0x1, RZ, 0xc0, !PT ;  /* 0x0000000119ff7812 */ /* 0x000fe4000788c0ff */
[----:B------:R-:W-:-:S04]  /*6c90*/  SHF.R.U64 R25, R24, 0x12, RZ ;  /* 0x0000001218197819 */ /* 0x000fc800000012ff */
[----:B------:R-:W-:Y:S02]  /*6ca0*/  LOP3.LUT P5, RZ, R25, 0x1, RZ, 0xc0, !PT ;  /* 0x0000000119ff7812 */ /* 0x000fe400078ac0ff */
[C---:B------:R-:W-:Y:S02]  /*6cb0*/  SEL R11, R29.reuse, R34, !P3 ;  /* 0x000000221d0b7207 */ /* 0x040fe40005800000 */
[C---:B------:R-:W-:Y:S02]  /*6cc0*/  SEL R12, R29.reuse, R33, !P3 ;  /* 0x000000211d0c7207 */ /* 0x040fe40005800000 */
[----:B------:R-:W-:Y:S02]  /*6cd0*/  SEL R8, R29, R32, !P3 ;  /* 0x000000201d087207 */ /* 0x000fe40005800000 */
[----:B------:R-:W-:Y:S02]  /*6ce0*/  LOP3.LUT P3, RZ, R26, 0x1, RZ, 0xc0, !PT ;  /* 0x000000011aff7812 */ /* 0x000fe4000786c0ff */
[----:B------:R-:W-:-:S03]  /*6cf0*/  PRMT R26, RZ, 0x7610, R26 ;  /* 0x00007610ff1a7816 */ /* 0x000fc6000000001a */
[----:B------:R-:W-:Y:S01]  /*6d00*/  @P5 IMAD.MOV.U32 R31, RZ, RZ, R21 ;  /* 0x000000ffff1f5224 */ /* 0x000fe200078e0015 */
[----:B------:R-:W-:Y:S01]  /*6d10*/  IADD3 R21, P6, PT, R3, UR4, RZ ;  /* 0x0000000403157c10 */ /* 0x000fe2000ffde0ff */
[----:B------:R-:W-:-:S03]  /*6d20*/  @P5 IMAD.MOV.U32 R30, RZ, RZ, R18 ;  /* 0x000000ffff1e5224 */ /* 0x000fc600078e0012 */
[----:B------:R-:W-:Y:S01]  /*6d30*/  IADD3.X R22, PT, PT, R4, UR5, RZ, P6, !PT ;  /* 0x0000000504167c10 */ /* 0x000fe2000b7fe4ff */
[----:B------:R-:W-:Y:S01]  /*6d40*/  UIMAD UR4, UR12, 0x35, URZ ;  /* 0x000000350c0478a4 */ /* 0x000fe2000f8e02ff */
[----:B------:R0:W4:Y:S01]  /*6d50*/  @P5 LDG.E.U8 R26, desc[UR22][R30.64] ;  /* 0x000000161e1a5981 */ /* 0x000122000c1e1100 */
[----:B------:R-:W-:-:S03]  /*6d60*/  PRMT R25, RZ, 0x7610, R25 ;  /* 0x00007610ff197816 */ /* 0x000fc60000000019 */
[----:B------:R1:W-:Y:S01]  /*6d70*/  STL [R1+0x2e0], R21 ;  /* 0x0002e01501007387 */ /* 0x0003e20000100800 */
[----:B------:R-:W-:Y:S01]  /*6d80*/  USHF.R.S32.HI UR5, URZ, 0x1f, UR4 ;  /* 0x0000001fff057899 */ /* 0x000fe20008011404 */
[----:B0-----:R-:W-:Y:S02]  /*6d90*/  @P5 IMAD.MOV.U32 R30, RZ, RZ, R21 ;  /* 0x000000ffff1e5224 */ /* 0x001fe400078e0015 */
[----:B------:R-:W-:Y:S01]  /*6da0*/  @P5 IMAD.MOV.U32 R31, RZ, RZ, R22 ;  /* 0x000000ffff1f5224 */ /* 0x000fe200078e0016 */
[----:B------:R0:W-:Y:S01]  /*6db0*/  STL [R1+0x2dc], R22 ;  /* 0x0002dc1601007387 */ /* 0x0001e20000100800 */
[----:B------:R-:W-:-:S03]  /*6dc0*/  SHF.R.U64 R29, R24, 0xa, RZ ;  /* 0x0000000a181d7819 */ /* 0x000fc600000012ff */
[----:B------:R-:W4:Y:S04]  /*6dd0*/  LDL.LU R18, [R1+0xd8] ;  /* 0x0000d80001127983 */ /* 0x000f280000300800 */
[----:B------:R2:W4:Y:S01]  /*6de0*/  @P5 LDG.E.U8 R25, desc[UR22][R30.64] ;  /* 0x000000161e195981 */ /* 0x000522000c1e1100 */
[----:B-1----:R-:W-:-:S04]  /*6df0*/  IADD3 R21, P5, PT, R0, UR4, RZ ;  /* 0x0000000400157c10 */ /* 0x002fc8000ffbe0ff */
[----:B0-----:R-:W-:Y:S02]  /*6e00*/  IADD3.X R22, PT, PT, R2, UR5, RZ, P5, !PT ;  /* 0x0000000502167c10 */ /* 0x001fe4000affe4ff */
[----:B------:R-:W-:Y:S01]  /*6e10*/  LOP3.LUT P5, RZ, R29, 0x1, RZ, 0xc0, !PT ;  /* 0x000000011dff7812 */ /* 0x000fe200078ac0ff */
[----:B---3--:R0:W-:Y:S04]  /*6e20*/  STS.U8 [R16+UR9+0x2800], R48 ;  /* 0x0028003010007988 */ /* 0x0081e80008000009 */
[----:B------:R1:W-:Y:S04]  /*6e30*/  STS.U8 [R16+UR9+0xc00], R49 ;  /* 0x000c003110007988 */ /* 0x0003e80008000009 */
[----:B------:R3:W-:Y:S04]  /*6e40*/  STS.U8 [R16+UR9+0x2c00], R46 ;  /* 0x002c002e10007988 */ /* 0x0007e80008000009 */
[----:B0-----:R-:W4:Y:S01]  /*6e50*/  LDL.LU R48, [R1+0xec] ;  /* 0x0000ec0001307983 */ /* 0x001f220000300800 */
[----:B------:R-:W-:-:S03]  /*6e60*/  @P5 IMAD.MOV.U32 R33, RZ, RZ, R22 ;  /* 0x000000ffff215224 */ /* 0x000fc600078e0016 */
[----:B-1----:R-:W4:Y:S04]  /*6e70*/  LDL.LU R49, [R1+0xe8] ;  /* 0x0000e80001317983 */ /* 0x002f280000300800 */
[----:B---3--:R-:W3:Y:S04]  /*6e80*/  LDL.LU R46, [R1+0xcc] ;  /* 0x0000cc00012e7983 */ /* 0x008ee80000300800 */
[----:B------:R0:W-:Y:S04]  /*6e90*/  STL [R1+0x2f8], R21 ;  /* 0x0002f81501007387 */ /* 0x0001e80000100800 */
[----:B------:R1:W-:Y:S01]  /*6ea0*/  STL [R1+0x2f4], R22 ;  /* 0x0002f41601007387 */ /* 0x0003e20000100800 */
[----:B------:R-:W-:-:S03]  /*6eb0*/  @P5 IMAD.MOV.U32 R32, RZ, RZ, R21 ;  /* 0x000000ffff205224 */ /* 0x000fc600078e0015 */
[----:B------:R1:W-:Y:S04]  /*6ec0*/  STS.U8 [R16+UR9+0x1000], R50 ;  /* 0x0010003210007988 */ /* 0x0003e80008000009 */
[----:B0-----:R-:W3:Y:S01]  /*6ed0*/  LDL.LU R21, [R1+0xf0] ;  /* 0x0000f00001157983 */ /* 0x001ee20000300800 */
[----:B-1----:R-:W-:-:S04]  /*6ee0*/  IADD3 R22, P6, PT, R3, UR4, RZ ;  /* 0x0000000403167c10 */ /* 0x002fc8000ffde0ff */
[----:B------:R-:W-:Y:S01]  /*6ef0*/  IADD3.X R23, PT, PT, R4, UR5, RZ, P6, !PT ;  /* 0x0000000504177c10 */ /* 0x000fe2000b7fe4ff */
[----:B------:R-:W3:Y:S04]  /*6f00*/  LDL.LU R50, [R1+0xc8] ;  /* 0x0000c80001327983 */ /* 0x000ee80000300800 */
[----:B--2---:R0:W-:Y:S04]  /*6f10*/  STS.U8 [R16+UR9+0x3000], R51 ;  /* 0x0030003310007988 */ /* 0x0041e80008000009 */
[----:B0-----:R-:W2:Y:S04]  /*6f20*/  LDL.LU R51, [R1+0xc4] ;  /* 0x0000c40001337983 */ /* 0x001ea80000300800 */
[----:B------:R-:W-:Y:S04]  /*6f30*/  STL [R1+0x300], R22 ;  /* 0x0003001601007387 */ /* 0x000fe80000100800 */
[----:B----4-:R-:W-:Y:S04]  /*6f40*/  STS.U8 [R16+UR9+0x1400], R53 ;  /* 0x0014003510007988 */ /* 0x010fe80008000009 */
[----:B------:R-:W-:Y:S04]  /*6f50*/  STS.U8 [R16+UR9+0x3400], R35 ;  /* 0x0034002310007988 */ /* 0x000fe80008000009 */
[----:B------:R-:W-:Y:S04]  /*6f60*/  STL [R1+0x2fc], R23 ;  /* 0x0002fc1701007387 */ /* 0x000fe80000100800 */
[----:B------:R0:W-:Y:S04]  /*6f70*/  STS.U8 [R16+UR9+0x1800], R47 ;  /* 0x0018002f10007988 */ /* 0x0001e80008000009 */
[----:B0-----:R-:W4:Y:S01]  /*6f80*/  LDL.LU R47, [R1+0xbc] ;  /* 0x0000bc00012f7983 */ /* 0x001f220000300800 */
[----:B------:R-:W-:Y:S01]  /*6f90*/  PRMT R31, RZ, 0x7610, R31 ;  /* 0x00007610ff1f7816 */ /* 0x000fe2000000001f */
[----:B------:R-:W-:Y:S01]  /*6fa0*/  UIMAD UR4, UR12, 0x3d, URZ ;  /* 0x0000003d0c0478a4 */ /* 0x000fe2000f8e02ff */
[----:B------:R-:W-:-:S04]  /*6fb0*/  PRMT R30, RZ, 0x7610, R30 ;  /* 0x00007610ff1e7816 */ /* 0x000fc8000000001e */
[----:B------:R0:W4:Y:S01]  /*6fc0*/  @P5 LDG.E.U8 R31, desc[UR22][R32.64] ;  /* 0x00000016201f5981 */ /* 0x000122000c1e1100 */
[----:B------:R-:W-:Y:S01]  /*6fd0*/  USHF.R.S32.HI UR5, URZ, 0x1f, UR4 ;  /* 0x0000001fff057899 */ /* 0x000fe20008011404 */
[----:B------:R-:W-:Y:S01]  /*6fe0*/  SHF.R.U64 R29, R24, 0x2, RZ ;  /* 0x00000002181d7819 */ /* 0x000fe200000012ff */
[----:B0-----:R-:W-:Y:S02]  /*6ff0*/  @P5 IMAD.MOV.U32 R32, RZ, RZ, R22 ;  /* 0x000000ffff205224 */ /* 0x001fe400078e0016 */
[----:B------:R-:W-:-:S05]  /*7000*/  @P5 IMAD.MOV.U32 R33, RZ, RZ, R23 ;  /* 0x000000ffff215224 */ /* 0x000fca00078e0017 */
[----:B------:R0:W4:Y:S04]  /*7010*/  @P5 LDG.E.U8 R30, desc[UR22][R32.64] ;  /* 0x00000016201e5981 */ /* 0x000128000c1e1100 */
[----:B------:R1:W-:Y:S02]  /*7020*/  STS.U8 [R16+UR9+0x3800], R18 ;  /* 0x0038001210007988 */ /* 0x0003e40008000009 */
[----:B-1----:R-:W-:-:S04]  /*7030*/  IADD3 R18, P5, PT, R0, UR4, RZ ;  /* 0x0000000400127c10 */ /* 0x002fc8000ffbe0ff */
[----:B------:R-:W-:Y:S02]  /*7040*/  IADD3.X R23, PT, PT, R2, UR5, RZ, P5, !PT ;  /* 0x0000000502177c10 */ /* 0x000fe4000affe4ff */
[----:B------:R-:W-:Y:S01]  /*7050*/  LOP3.LUT P5, RZ, R29, 0x1, RZ, 0xc0, !PT ;  /* 0x000000011dff7812 */ /* 0x000fe200078ac0ff */
[----:B------:R1:W-:Y:S01]  /*7060*/  STL [R1+0x318], R18 ;  /* 0x0003181201007387 */ /* 0x0003e20000100800 */
[----:B------:R-:W-:-:S03]  /*7070*/  LOP3.LUT R22, R16, 0x10, RZ, 0x3c, !PT ;  /* 0x0000001010167812 */ /* 0x000fc600078e3cff */
[----:B------:R1:W-:Y:S04]  /*7080*/  STL [R1+0x314], R23 ;  /* 0x0003141701007387 */ /* 0x0003e80000100800 */
[----:B------:R-:W-:Y:S04]  /*7090*/  STS.U8 [R16+UR9+0x1c00], R48 ;  /* 0x001c003010007988 */ /* 0x000fe80008000009 */
[----:B0-----:R-:W-:Y:S01]  /*70a0*/  @P5 IMAD.MOV.U32 R32, RZ, RZ, R18 ;  /* 0x000000ffff205224 */ /* 0x001fe200078e0012 */
[----:B-1----:R-:W-:Y:S01]  /*70b0*/  IADD3 R18, P6, PT, R3, UR4, RZ ;  /* 0x0000000403127c10 */ /* 0x002fe2000ffde0ff */
[----:B------:R-:W-:Y:S01]  /*70c0*/  @P5 IMAD.MOV.U32 R33, RZ, RZ, R23 ;  /* 0x000000ffff215224 */ /* 0x000fe200078e0017 */
[----:B------:R-:W-:Y:S02]  /*70d0*/  STS.U8 [R16+UR9+0x3c00], R49 ;  /* 0x003c003110007988 */ /* 0x000fe40008000009 */
[----:B------:R-:W-:-:S02]  /*70e0*/  IADD3.X R23, PT, PT, R4, UR5, RZ, P6, !PT ;  /* 0x0000000504177c10 */ /* 0x000fc4000b7fe4ff */
[----:B---3--:R0:W-:Y:S04]  /*70f0*/  STS.U8 [R22+UR9+0x80], R46 ;  /* 0x0000802e16007988 */ /* 0x0081e80008000009 */
[----:B------:R-:W3:Y:S04]  /*7100*/  LDL.LU R52, [R1+0xc0] ;  /* 0x0000c00001347983 */ /* 0x000ee80000300800 */
[----:B0-----:R-:W3:Y:S04]  /*7110*/  LDL.LU R46, [R1+0xb8] ;  /* 0x0000b800012e7983 */ /* 0x001ee80000300800 */
[----:B------:R0:W-:Y:S04]  /*7120*/  STS.U8 [R22+UR9+0x2080], R21 ;  /* 0x0020801516007988 */ /* 0x0001e80008000009 */
[----:B------:R-:W-:Y:S04]  /*7130*/  STL [R1+0x320], R18 ;  /* 0x0003201201007387 */ /* 0x000fe80000100800 */
[----:B------:R-:W-:Y:S04]  /*7140*/  STS.U8 [R22+UR9+0x480], R50 ;  /* 0x0004803216007988 */ /* 0x000fe80008000009 */
[----:B------:R-:W-:Y:S04]  /*7150*/  STL [R1+0x31c], R23 ;  /* 0x00031c1701007387 */ /* 0x000fe80000100800 */
[----:B------:R-:W3:Y:S04]  /*7160*/  LDL.LU R53, [R1+0xb0] ;  /* 0x0000b00001357983 */ /* 0x000ee80000300800 */
[----:B0-----:R-:W3:Y:S04]  /*7170*/  LDL.LU R21, [R1+0xac] ;  /* 0x0000ac0001157983 */ /* 0x001ee80000300800 */
[----:B--2---:R-:W-:Y:S04]  /*7180*/  STS.U8 [R22+UR9+0x2480], R51 ;  /* 0x0024803316007988 */ /* 0x004fe80008000009 */
[----:B----4-:R0:W-:Y:S04]  /*7190*/  STS.U8 [R22+UR9+0x880], R47 ;  /* 0x0008802f16007988 */ /* 0x0101e80008000009 */
[----:B0-----:R-:W2:Y:S01]  /*71a0*/  LDL.LU R47, [R1+0xb4] ;  /* 0x0000b400012f7983 */ /* 0x001ea20000300800 */
[----:B------:R-:W-:-:S02]  /*71b0*/  @P5 IMAD.MOV.U32 R34, RZ, RZ, R18 ;  /* 0x000000ffff225224 */ /* 0x000fc400078e0012 */
[----:B------:R-:W0:Y:S01]  /*71c0*/  LDC R18, c[0x0][0x3a0] ;  /* 0x0000e800ff127b82 */ /* 0x000e220000000800 */
[----:B------:R-:W-:Y:S01]  /*71d0*/  PRMT R29, RZ, 0x7610, R29 ;  /* 0x00007610ff1d7816 */ /* 0x000fe2000000001d */
[----:B------:R-:W-:Y:S01]  /*71e0*/  @P5 IMAD.MOV.U32 R35, RZ, RZ, R23 ;  /* 0x000000ffff235224 */ /* 0x000fe200078e0017 */
[----:B------:R-:W-:Y:S01]  /*71f0*/  UIMAD UR4, UR12, 0x6, URZ ;  /* 0x000000060c0478a4 */ /* 0x000fe2000f8e02ff */
[----:B------:R-:W4:Y:S04]  /*7200*/  LDL.LU R48, [R1+0xa4] ;  /* 0x0000a40001307983 */ /* 0x000f280000300800 */
[----:B------:R1:W4:Y:S01]  /*7210*/  @P5 LDG.E.U8 R29, desc[UR22][R32.64] ;  /* 0x00000016201d5981 */ /* 0x000322000c1e1100 */
[----:B------:R-:W-:-:S03]  /*7220*/  USHF.R.S32.HI UR5, URZ, 0x1f, UR4 ;  /* 0x0000001fff057899 */ /* 0x000fc60008011404 */
[----:B------:R-:W4:Y:S04]  /*7230*/  LDL.LU R49, [R1+0xa8] ;  /* 0x0000a80001317983 */ /* 0x000f280000300800 */
[----:B------:R-:W-:Y:S01]  /*7240*/  STS.U8 [R22+UR9+0x2880], R37 ;  /* 0x0028802516007988 */ /* 0x000fe20008000009 */
[----:B-1----:R-:W-:-:S03]  /*7250*/  PRMT R32, RZ, 0x7610, R32 ;  /* 0x00007610ff207816 */ /* 0x002fc60000000020 */
[----:B------:R-:W4:Y:S04]  /*7260*/  LDL.LU R50, [R1+0xa0] ;  /* 0x0000a00001327983 */ /* 0x000f280000300800 */
[----:B------:R1:W4:Y:S01]  /*7270*/  @P5 LDG.E.U8 R32, desc[UR22][R34.64] ;  /* 0x0000001622205981 */ /* 0x000322000c1e1100 */
[----:B------:R-:W-:Y:S01]  /*7280*/  IADD3 R23, P5, PT, R0, UR4, RZ ;  /* 0x0000000400177c10 */ /* 0x000fe2000ffbe0ff */
[----:B0-----:R-:W-:-:S03]  /*7290*/  VIADD R33, R18, 0xfffffff9 ;  /* 0xfffffff912217836 */ /* 0x001fc60000000000 */
[----:B------:R-:W-:Y:S02]  /*72a0*/  IADD3.X R51, PT, PT, R2, UR5, RZ, P5, !PT ;  /* 0x0000000502337c10 */ /* 0x000fe4000affe4ff */
[----:B------:R-:W-:Y:S01]  /*72b0*/  ISETP.GE.U32.AND P5, PT, R33, 0x7fffffba, PT ;  /* 0x7fffffba2100780c */ /* 0x000fe20003fa6070 */
[----:B------:R0:W-:Y:S04]  /*72c0*/  STS.U8 [R22+UR9+0xc80], R36 ;  /* 0x000c802416007988 */ /* 0x0001e80008000009 */
[----:B------:R0:W-:Y:S01]  /*72d0*/  STL [R1+0x154], R23 ;  /* 0x0001541701007387 */ /* 0x0001e20000100800 */
[----:B-1----:R-:W-:-:S03]  /*72e0*/  PRMT R35, RZ, 0x7610, R35 ;  /* 0x00007610ff237816 */ /* 0x002fc60000000023 */
[----:B------:R1:W-:Y:S04]  /*72f0*/  STL [R1+0x150], R51 ;  /* 0x0001503301007387 */ /* 0x0003e80000100800 */
[----:B0-----:R-:W-:Y:S02]  /*7300*/  @!P5 IMAD.MOV.U32 R36, RZ, RZ, R23 ;  /* 0x000000ffff24d224 */ /* 0x001fe400078e0017 */
[----:B------:R-:W-:Y:S01]  /*7310*/  @!P5 IMAD.MOV.U32 R37, RZ, RZ, R51 ;  /* 0x000000ffff25d224 */ /* 0x000fe200078e0033 */
[----:B------:R-:W-:Y:S01]  /*7320*/  IADD3 R23, P6, PT, R3, UR4, RZ ;  /* 0x0000000403177c10 */ /* 0x000fe2000ffde0ff */
[----:B-1----:R-:W4:Y:S03]  /*7330*/  LDL.LU R51, [R1+0x9c] ;  /* 0x00009c0001337983 */ /* 0x002f260000300800 */
[----:B------:R-:W-:Y:S01]  /*7340*/  IADD3.X R33, PT, PT, R4, UR5, RZ, P6, !PT ;  /* 0x0000000504217c10 */ /* 0x000fe2000b7fe4ff */
[----:B------:R-:W-:Y:S01]  /*7350*/  UIMAD UR4, UR12, 0xe, URZ ;  /* 0x0000000e0c0478a4 */ /* 0x000fe2000f8e02ff */
[----:B------:R-:W-:Y:S01]  /*7360*/  PRMT R34, RZ, 0x7610, R34 ;  /* 0x00007610ff227816 */ /* 0x000fe20000000022 */
[----:B------:R0:W4:Y:S02]  /*7370*/  @!P5 LDG.E.U8 R35, desc[UR22][R36.64] ;  /* 0x000000162423d981 */ /* 0x000124000c1e1100 */
[----:B------:R-:W-:-:S02]  /*7380*/  USHF.R.S32.HI UR5, URZ, 0x1f, UR4 ;  /* 0x0000001fff057899 */ /* 0x000fc40008011404 */
[----:B------:R1:W-:Y:S01]  /*7390*/  STL [R1+0x15c], R23 ;  /* 0x00015c1701007387 */ /* 0x0003e20000100800 */
[----:B0-----:R-:W-:Y:S02]  /*73a0*/  @!P5 IMAD.MOV.U32 R36, RZ, RZ, R23 ;  /* 0x000000ffff24d224 */ /* 0x001fe400078e0017 */
[----:B------:R-:W-:-:S05]  /*73b0*/  @!P5 IMAD.MOV.U32 R37, RZ, RZ, R33 ;  /* 0x000000ffff25d224 */ /* 0x000fca00078e0021 */
[----:B------:R0:W4:Y:S01]  /*73c0*/  @!P5 LDG.E.U8 R34, desc[UR22][R36.64] ;  /* 0x000000162422d981 */ /* 0x000122000c1e1100 */
[----:B-1----:R-:W-:-:S03]  /*73d0*/  IADD3 R23, P5, PT, R0, UR4, RZ ;  /* 0x0000000400177c10 */ /* 0x002fc6000ffbe0ff */
[----:B---3--:R-:W-:Y:S04]  /*73e0*/  STS.U8 [R22+UR9+0x2c80], R52 ;  /* 0x002c803416007988 */ /* 0x008fe80008000009 */
[----:B------:R1:W-:Y:S01]  /*73f0*/  STS.U8 [R22+UR9+0x1080], R46 ;  /* 0x0010802e16007988 */ /* 0x0003e20008000009 */
[----:B0-----:R-:W-:-:S03]  /*7400*/  IADD3.X R36, PT, PT, R2, UR5, RZ, P5, !PT ;  /* 0x0000000502247c10 */ /* 0x001fc6000affe4ff */
[----:B------:R-:W-:Y:S04]  /*7410*/  STL [R1+0x158], R33 ;  /* 0x0001582101007387 */ /* 0x000fe80000100800 */
[----:B-1----:R-:W3:Y:S04]  /*7420*/  LDL.LU R46, [R1+0x98] ;  /* 0x00009800012e7983 */ /* 0x002ee80000300800 */
[----:B------:R-:W-:Y:S04]  /*7430*/  STS.U8 [R22+UR9+0x3080], R53 ;  /* 0x0030803516007988 */ /* 0x000fe80008000009 */
[----:B------:R-:W-:Y:S04]  /*7440*/  STL [R1+0x274], R23 ;  /* 0x0002741701007387 */ /* 0x000fe80000100800 */
[----:B------:R0:W-:Y:S04]  /*7450*/  STS.U8 [R22+UR9+0x1480], R21 ;  /* 0x0014801516007988 */ /* 0x0001e80008000009 */
[----:B------:R-:W-:Y:S04]  /*7460*/  STL [R1+0x270], R36 ;  /* 0x0002702401007387 */ /* 0x000fe80000100800 */
[----:B0-----:R-:W3:Y:S04]  /*7470*/  LDL.LU R21, [R1+0x94] ;  /* 0x0000940001157983 */ /* 0x001ee80000300800 */
[----:B--2---:R0:W-:Y:S04]  /*7480*/  STS.U8 [R22+UR9+0x3480], R47 ;  /* 0x0034802f16007988 */ /* 0x0041e80008000009 */
[----:B0-----:R-:W2:Y:S01]  /*7490*/  LDL.LU R47, [R1+0x8c] ;  /* 0x00008c00012f7983 */ /* 0x001ea20000300800 */
[----:B------:R-:W-:-:S05]  /*74a0*/  VIADD R33, R18, 0xfffffff1 ;  /* 0xfffffff112217836 */ /* 0x000fca0000000000 */
[----:B------:R-:W-:Y:S01]  /*74b0*/  ISETP.GE.U32.AND P5, PT, R33, 0x7fffffb2, PT ;  /* 0x7fffffb22100780c */ /* 0x000fe20003fa6070 */
[----:B----4-:R0:W-:-:S12]  /*74c0*/  STS.U8 [R22+UR9+0x1880], R48 ;  /* 0x0018803016007988 */ /* 0x0101d80008000009 */
[----:B------:R-:W-:Y:S02]  /*74d0*/  @!P5 IMAD.MOV.U32 R37, RZ, RZ, R36 ;  /* 0x000000ffff25d224 */ /* 0x000fe400078e0024 */
[----:B------:R-:W-:Y:S01]  /*74e0*/  @!P5 IMAD.MOV.U32 R36, RZ, RZ, R23 ;  /* 0x000000ffff24d224 */ /* 0x000fe200078e0017 */
[----:B------:R-:W-:-:S04]  /*74f0*/  IADD3 R23, P6, PT, R3, UR4, RZ ;  /* 0x0000000403177c10 */ /* 0x000fc8000ffde0ff */
[----:B0-----:R-:W-:Y:S01]  /*7500*/  IADD3.X R48, PT, PT, R4, UR5, RZ, P6, !PT ;  /* 0x0000000504307c10 */ /* 0x001fe2000b7fe4ff */
[----:B------:R-:W-:Y:S04]  /*7510*/  STS.U8 [R22+UR9+0x3880], R49 ;  /* 0x0038803116007988 */ /* 0x000fe80008000009 */
[----:B------:R-:W-:Y:S04]  /*7520*/  STL [R1+0x27c], R23 ;  /* 0x00027c1701007387 */ /* 0x000fe80000100800 */
[----:B------:R0:W-:Y:S04]  /*7530*/  STS.U8 [R22+UR9+0x1c80], R50 ;  /* 0x001c803216007988 */ /* 0x0001e80008000009 */
[----:B------:R-:W-:Y:S01]  /*7540*/  STL [R1+0x278], R48 ;  /* 0x0002783001007387 */ /* 0x000fe20000100800 */
[----:B------:R-:W-:-:S03]  /*7550*/  PRMT R33, RZ, 0x7610, R33 ;  /* 0x00007610ff217816 */ /* 0x000fc60000000021 */
[----:B------:R1:W-:Y:S04]  /*7560*/  STS.U8 [R22+UR9+0x3c80], R51 ;  /* 0x003c803316007988 */ /* 0x0003e80008000009 */
[----:B0-----:R-:W4:Y:S01]  /*7570*/  LDL.LU R50, [R1+0x90] ;  /* 0x0000900001327983 */ /* 0x001f220000300800 */
[----:B------:R-:W-:-:S03]  /*7580*/  UIMAD UR4, UR12, 0x16, URZ ;  /* 0x000000160c0478a4 */ /* 0x000fc6000f8e02ff */
[----:B------:R0:W4:Y:S01]  /*7590*/  @!P5 LDG.E.U8 R33, desc[UR22][R36.64] ;  /* 0x000000162421d981 */ /* 0x000122000c1e1100 */
[----:B-1----:R-:W-:-:S03]  /*75a0*/  LOP3.LUT R22, R16, 0x20, RZ, 0x3c, !PT ;  /* 0x0000002010167812 */ /* 0x002fc600078e3cff */
[----:B------:R-:W4:Y:S04]  /*75b0*/  LDL.LU R51, [R1+0x88] ;  /* 0x0000880001337983 */ /* 0x000f280000300800 */
[----:B------:R1:W-:Y:S01]  /*75c0*/  STS.U8 [R22+UR9+0x100], R38 ;  /* 0x0001002616007988 */ /* 0x0003e20008000009 */
[----:B0-----:R-:W-:Y:S02]  /*75d0*/  @!P5 IMAD.MOV.U32 R36, RZ, RZ, R23 ;  /* 0x000000ffff24d224 */ /* 0x001fe400078e0017 */
[----:B------:R-:W-:Y:S01]  /*75e0*/  @!P5 IMAD.MOV.U32 R37, RZ, RZ, R48 ;  /* 0x000000ffff25d224 */ /* 0x000fe200078e0030 */
[----:B------:R-:W4:Y:S01]  /*75f0*/  LDL.LU R23, [R1+0x84] ;  /* 0x0000840001177983 */ /* 0x000f220000300800 */
[----:B------:R-:W-:-:S03]  /*7600*/  USHF.R.S32.HI UR5, URZ, 0x1f, UR4 ;  /* 0x0000001fff057899 */ /* 0x000fc60008011404 */
[----:B------:R-:W4:Y:S01]  /*7610*/  LDL.LU R48, [R1+0x80] ;  /* 0x0000800001307983 */ /* 0x000f220000300800 */
[----:B-1----:R-:W-:-:S06]  /*7620*/  PRMT R38, RZ, 0x7610, R38 ;  /* 0x00007610ff267816 */ /* 0x002fcc0000000026 */
[----:B------:R0:W4:Y:S01]  /*7630*/  @!P5 LDG.E.U8 R38, desc[UR22][R36.64] ;  /* 0x000000162426d981 */ /* 0x000122000c1e1100 */
[----:B------:R-:W-:-:S04]  /*7640*/  IADD3 R49, P5, PT, R0, UR4, RZ ;  /* 0x0000000400317c10 */ /* 0x000fc8000ffbe0ff */
[----:B------:R-:W-:Y:S01]  /*7650*/  IADD3.X R52, PT, PT, R2, UR5, RZ, P5, !PT ;  /* 0x0000000502347c10 */ /* 0x000fe2000affe4ff */
[----:B---3--:R1:W-:Y:S04]  /*7660*/  STS.U8 [R22+UR9+0x2100], R46 ;  /* 0x0021002e16007988 */ /* 0x0083e80008000009 */
[----:B------:R-:W-:Y:S04]  /*7670*/  STS.U8 [R22+UR9+0x500], R41 ;  /* 0x0005002916007988 */ /* 0x000fe80008000009 */
[----:B------:R3:W-:Y:S04]  /*7680*/  STS.U8 [R22+UR9+0x2500], R40 ;  /* 0x0025002816007988 */ /* 0x0007e80008000009 */
[----:B-1----:R-:W4:Y:S04]  /*7690*/  LDL.LU R46, [R1+0x74] ;  /* 0x00007400012e7983 */ /* 0x002f280000300800 */
[----:B------:R1:W-:Y:S01]  /*76a0*/  STL [R1+0x29c], R49 ;  /* 0x00029c3101007387 */ /* 0x0003e20000100800 */
[----:B---3--:R-:W-:-:S03]  /*76b0*/  @P4 IMAD.MOV.U32 R40, RZ, RZ, R49 ;  /* 0x000000ffff284224 */ /* 0x008fc600078e0031 */
[----:B------:R-:W-:Y:S04]  /*76c0*/  STL [R1+0x298], R52 ;  /* 0x0002983401007387 */ /* 0x000fe80000100800 */
[----:B------:R3:W-:Y:S04]  /*76d0*/  STS.U8 [R22+UR9+0x900], R21 ;  /* 0x0009001516007988 */ /* 0x0007e80008000009 */
[----:B-1----:R-:W4:Y:S01]  /*76e0*/  LDL.LU R49, [R1+0x7c] ;  /* 0x00007c0001317983 */ /* 0x002f220000300800 */
[----:B0-----:R-:W-:Y:S01]  /*76f0*/  PRMT R37, RZ, 0x7610, R37 ;  /* 0x00007610ff257816 */ /* 0x001fe20000000025 */
[----:B------:R-:W-:Y:S01]  /*7700*/  @P4 IMAD.MOV.U32 R41, RZ, RZ, R52 ;  /* 0x000000ffff294224 */ /* 0x000fe200078e0034 */
[----:B---3--:R-:W-:-:S04]  /*7710*/  IADD3 R21, P5, PT, R3, UR4, RZ ;  /* 0x0000000403157c10 */ /* 0x008fc8000ffbe0ff */
[----:B------:R0:W3:Y:S02]  /*7720*/  @P4 LDG.E.U8 R37, desc[UR22][R40.64] ;  /* 0x0000001628254981 */ /* 0x0000e4000c1e1100 */
[----:B0-----:R-:W-:-:S05]  /*7730*/  IADD3.X R40, PT, PT, R4, UR5, RZ, P5, !PT ;  /* 0x0000000504287c10 */ /* 0x001fca000affe4ff */
[----:B------:R-:W-:Y:S01]  /*7740*/  @P4 IMAD.MOV.U32 R41, RZ, RZ, R40 ;  /* 0x000000ffff294224 */ /* 0x000fe200078e0028 */
[----:B--2---:R0:W-:Y:S04]  /*7750*/  STS.U8 [R22+UR9+0x2900], R47 ;  /* 0x0029002f16007988 */ /* 0x0041e80008000009 */
[----:B0-----:R-:W2:Y:S04]  /*7760*/  LDL.LU R47, [R1+0x70] ;  /* 0x00007000012f7983 */ /* 0x001ea80000300800 */
[----:B------:R-:W-:Y:S04]  /*7770*/  STL [R1+0x2a4], R21 ;  /* 0x0002a41501007387 */ /* 0x000fe80000100800 */
[----:B------:R0:W-:Y:S02]  /*7780*/  STL [R1+0x2a0], R40 ;  /* 0x0002a02801007387 */ /* 0x0001e40000100800 */
[----:B0-----:R-:W-:-:S02]  /*7790*/  @P4 IMAD.MOV.U32 R40, RZ, RZ, R21 ;  /* 0x000000ffff284224 */ /* 0x001fc400078e0015 */
[----:B------:R-:W3:Y:S01]  /*77a0*/  LDL.LU R21, [R1+0x6c] ;  /* 0x00006c0001157983 */ /* 0x000ee20000300800 */
[----:B------:R-:W-:Y:S01]  /*77b0*/  PRMT R36, RZ, 0x7610, R36 ;  /* 0x00007610ff247816 */ /* 0x000fe20000000024 */
[----:B------:R-:W-:Y:S02]  /*77c0*/  UIMAD UR4, UR12, 0x1e, URZ ;  /* 0x0000001e0c0478a4 */ /* 0x000fe4000f8e02ff */
[----:B------:R0:W-:Y:S02]  /*77d0*/  STS.U8 [R22+UR9+0xd00], R43 ;  /* 0x000d002b16007988 */ /* 0x0001e40008000009 */
[----:B------:R-:W-:Y:S02]  /*77e0*/  USHF.R.S32.HI UR5, URZ, 0x1f, UR4 ;  /* 0x0000001fff057899 */ /* 0x000fe40008011404 */
[----:B------:R1:W3:Y:S01]  /*77f0*/  @P4 LDG.E.U8 R36, desc[UR22][R40.64] ;  /* 0x0000001628244981 */ /* 0x0002e2000c1e1100 */
[----:B0-----:R-:W-:-:S03]  /*7800*/  IADD3 R43, P4, PT, R0, UR4, RZ ;  /* 0x00000004002b7c10 */ /* 0x001fc6000ff9e0ff */
[----:B----4-:R0:W-:Y:S04]  /*7810*/  STS.U8 [R22+UR9+0x2d00], R50 ;  /* 0x002d003216007988 */ /* 0x0101e80008000009 */
[----:B------:R-:W-:Y:S04]  /*7820*/  STL [R1+0x2b0], R43 ;  /* 0x0002b02b01007387 */ /* 0x000fe80000100800 */
[----:B------:R-:W-:Y:S01]  /*7830*/  STS.U8 [R22+UR9+0x1100], R51 ;  /* 0x0011003316007988 */ /* 0x000fe20008000009 */
[----:B0-----:R-:W-:-:S03]  /*7840*/  IADD3.X R50, PT, PT, R2, UR5, RZ, P4, !PT ;  /* 0x0000000502327c10 */ /* 0x001fc6000a7fe4ff */
[----:B------:R0:W-:Y:S04]  /*7850*/  STS.U8 [R22+UR9+0x3100], R42 ;  /* 0x0031002a16007988 */ /* 0x0001e80008000009 */
[----:B------:R4:W-:Y:S01]  /*7860*/  STL [R1+0x2ac], R50 ;  /* 0x0002ac3201007387 */ /* 0x0009e20000100800 */
[----:B0-----:R-:W-:Y:S02]  /*7870*/  @P3 IMAD.MOV.U32 R42, RZ, RZ, R43 ;  /* 0x000000ffff2a3224 */ /* 0x001fe400078e002b */
[----:B------:R-:W-:Y:S02]  /*7880*/  @P3 IMAD.MOV.U32 R43, RZ, RZ, R50 ;  /* 0x000000ffff2b3224 */ /* 0x000fe400078e0032 */
[----:B----4-:R-:W4:Y:S01]  /*7890*/  LDL.LU R50, [R1+0x78] ;  /* 0x0000780001327983 */ /* 0x010f220000300800 */
[----:B-1----:R-:W-:-:S03]  /*78a0*/  PRMT R41, RZ, 0x7610, R41 ;  /* 0x00007610ff297816 */ /* 0x002fc60000000029 */
[----:B------:R-:W4:Y:S04]  /*78b0*/  LDL.LU R51, [R1+0x60] ;  /* 0x0000600001337983 */ /* 0x000f280000300800 */
[----:B------:R0:W-:Y:S04]  /*78c0*/  STS.U8 [R22+UR9+0x1500], R23 ;  /* 0x0015001716007988 */ /* 0x0001e80008000009 */
[----:B------:R1:W4:Y:S01]  /*78d0*/  @P3 LDG.E.U8 R41, desc[UR22][R42.64] ;  /* 0x000000162a293981 */ /* 0x000322000c1e1100 */
[----:B0-----:R-:W-:-:S04]  /*78e0*/  IADD3 R23, P4, PT, R3, UR4, RZ ;  /* 0x0000000403177c10 */ /* 0x001fc8000ff9e0ff */
[----:B-1----:R-:W-:Y:S01]  /*78f0*/  IADD3.X R42, PT, PT, R4, UR5, RZ, P4, !PT ;  /* 0x00000005042a7c10 */ /* 0x002fe2000a7fe4ff */
[----:B------:R-:W-:Y:S04]  /*7900*/  STL [R1+0x2b8], R23 ;  /* 0x0002b81701007387 */ /* 0x000fe80000100800 */
[----:B------:R0:W-:Y:S04]  /*7910*/  STS.U8 [R22+UR9+0x3500], R48 ;  /* 0x0035003016007988 */ /* 0x0001e80008000009 */
[----:B------:R-:W-:Y:S04]  /*7920*/  STL [R1+0x2b4], R42 ;  /* 0x0002b42a01007387 */ /* 0x000fe80000100800 */
[----:B------:R1:W-:Y:S04]  /*7930*/  STS.U8 [R22+UR9+0x1900], R46 ;  /* 0x0019002e16007988 */ /* 0x0003e80008000009 */
[----:B0-----:R-:W4:Y:S04]  /*7940*/  LDL.LU R48, [R1+0x68] ;  /* 0x0000680001307983 */ /* 0x001f280000300800 */
[----:B------:R-:W-:Y:S04]  /*7950*/  STS.U8 [R22+UR9+0x3900], R49 ;  /* 0x0039003116007988 */ /* 0x000fe80008000009 */
[----:B-1----:R-:W4:Y:S04]  /*7960*/  LDL.LU R46, [R1+0x5c] ;  /* 0x00005c00012e7983 */ /* 0x002f280000300800 */
[----:B--2---:R0:W-:Y:S04]  /*7970*/  STS.U8 [R22+UR9+0x1d00], R47 ;  /* 0x001d002f16007988 */ /* 0x0041e80008000009 */
[----:B0-----:R-:W2:Y:S04]  /*7980*/  LDL.LU R47, [R1+0x50] ;  /* 0x00005000012f7983 */ /* 0x001ea80000300800 */
[----:B------:R0:W-:Y:S04]  /*7990*/  STS.U8 [R22+UR9+0x3d00], R39 ;  /* 0x003d002716007988 */ /* 0x0001e80008000009 */
[----:B------:R-:W2:Y:S04]  /*79a0*/  LDL.LU R53, [R1+0x64] ;  /* 0x0000640001357983 */ /* 0x000ea80000300800 */
[----:B------:R-:W2:Y:S01]  /*79b0*/  LDL.LU R49, [R1+0x54] ;  /* 0x0000540001317983 */ /* 0x000ea20000300800 */
[----:B0-----:R-:W-:-:S05]  /*79c0*/  LOP3.LUT R22, R16, 0x30, RZ, 0x3c, !PT ;  /* 0x0000003010167812 */ /* 0x001fca00078e3cff */
[----:B---3--:R0:W-:Y:S04]  /*79d0*/  STS.U8 [R22+UR9+0x180], R21 ;  /* 0x0001801516007988 */ /* 0x0081e80008000009 */
[----:B0-----:R-:W3:Y:S01]  /*79e0*/  LDL.LU R21, [R1+0x4c] ;  /* 0x00004c0001157983 */ /* 0x001ee20000300800 */
[----:B------:R-:W-:Y:S01]  /*79f0*/  PRMT R40, RZ, 0x7610, R40 ;  /* 0x00007610ff287816 */ /* 0x000fe20000000028 */
[----:B------:R-:W-:Y:S02]  /*7a00*/  @P3 IMAD.MOV.U32 R43, RZ, RZ, R42 ;  /* 0x000000ffff2b3224 */ /* 0x000fe400078e002a */
[----:B------:R-:W-:Y:S01]  /*7a10*/  @P3 IMAD.MOV.U32 R42, RZ, RZ, R23 ;  /* 0x000000ffff2a3224 */ /* 0x000fe200078e0017 */
[----:B------:R-:W-:Y:S01]  /*7a20*/  SHF.R.U64 R39, R24, 0x19, RZ ;  /* 0x0000001918277819 */ /* 0x000fe200000012ff */
[----:B------:R-:W-:-:S03]  /*7a30*/  UIMAD UR4, UR12, 0x26, URZ ;  /* 0x000000260c0478a4 */ /* 0x000fc6000f8e02ff */
[----:B------:R0:W3:Y:S01]  /*7a40*/  @P3 LDG.E.U8 R40, desc[UR22][R42.64] ;  /* 0x000000162a283981 */ /* 0x0000e2000c1e1100 */
[----:B------:R-:W-:Y:S01]  /*7a50*/  LOP3.LUT P3, RZ, R39, 0x1, RZ, 0xc0, !PT ;  /* 0x0000000127ff7812 */ /* 0x000fe2000786c0ff */
[----:B------:R-:W-:Y:S02]  /*7a60*/  USHF.R.S32.HI UR5, URZ, 0x1f, UR4 ;  /* 0x0000001fff057899 */ /* 0x000fe40008011404 */
[----:B------:R-:W-:Y:S02]  /*7a70*/  IADD3 R23, P4, PT, R0, UR4, RZ ;  /* 0x0000000400177c10 */ /* 0x000fe4000ff9e0ff */
[----:B------:R-:W-:Y:S02]  /*7a80*/  PRMT R39, RZ, 0x7610, R39 ;  /* 0x00007610ff277816 */ /* 0x000fe40000000027 */
[----:B0-----:R-:W-:Y:S01]  /*7a90*/  IADD3.X R42, PT, PT, R2, UR5, RZ, P4, !PT ;  /* 0x00000005022a7c10 */ /* 0x001fe2000a7fe4ff */
[----:B------:R-:W-:Y:S04]  /*7aa0*/  STL [R1+0x2c8], R23 ;  /* 0x0002c81701007387 */ /* 0x000fe80000100800 */
[----:B------:R0:W-:Y:S01]  /*7ab0*/  STL [R1+0x2c4], R42 ;  /* 0x0002c42a01007387 */ /* 0x0001e20000100800 */
[----:B------:R-:W-:-:S02]  /*7ac0*/  @P3 IMAD.MOV.U32 R43, RZ, RZ, R42 ;  /* 0x000000ffff2b3224 */ /* 0x000fc400078e002a */
[----:B0-----:R-:W-:Y:S01]  /*7ad0*/  @P3 IMAD.MOV.U32 R42, RZ, RZ, R23 ;  /* 0x000000ffff2a3224 */ /* 0x001fe200078e0017 */
[----:B------:R-:W-:Y:S01]  /*7ae0*/  IADD3 R23, P4, PT, R3, UR4, RZ ;  /* 0x0000000403177c10 */ /* 0x000fe2000ff9e0ff */
[----:B----4-:R0:W-:Y:S04]  /*7af0*/  STS.U8 [R22+UR9+0x2180], R50 ;  /* 0x0021803216007988 */ /* 0x0101e80008000009 */
[----:B------:R1:W4:Y:S04]  /*7b00*/  @P3 LDG.E.U8 R39, desc[UR22][R42.64] ;  /* 0x000000162a273981 */ /* 0x000328000c1e1100 */
[----:B------:R1:W-:Y:S04]  /*7b10*/  STS.U8 [R22+UR9+0x580], R51 ;  /* 0x0005803316007988 */ /* 0x0003e80008000009 */
[----:B0-----:R-:W4:Y:S01]  /*7b20*/  LDL.LU R50, [R1+0x48] ;  /* 0x0000480001327983 */ /* 0x001f220000300800 */
[----:B-1----:R-:W-:-:S03]  /*7b30*/  IADD3.X R42, PT, PT, R4, UR5, RZ, P4, !PT ;  /* 0x00000005042a7c10 */ /* 0x002fc6000a7fe4ff */
[----:B------:R0:W-:Y:S04]  /*7b40*/  STS.U8 [R22+UR9+0x2580], R44 ;  /* 0x0025802c16007988 */ /* 0x0001e80008000009 */
[----:B------:R-:W4:Y:S01]  /*7b50*/  LDL.LU R51, [R1+0x44] ;  /* 0x0000440001337983 */ /* 0x000f220000300800 */
[----:B------:R-:W-:-:S03]  /*7b60*/  @P3 IMAD.MOV.U32 R43, RZ, RZ, R42 ;  /* 0x000000ffff2b3224 */ /* 0x000fc600078e002a */
[----:B------:R-:W-:Y:S01]  /*7b70*/  STL [R1+0x2d0], R23 ;  /* 0x0002d01701007387 */ /* 0x000fe20000100800 */
[----:B0-----:R-:W-:-:S03]  /*7b80*/  PRMT R44, RZ, 0x7610, R44 ;  /* 0x00007610ff2c7816 */ /* 0x001fc6000000002c */
[----:B------:R0:W-:Y:S01]  /*7b90*/  STL [R1+0x2cc], R42 ;  /* 0x0002cc2a01007387 */ /* 0x0001e20000100800 */
[----:B------:R-:W-:Y:S01]  /*7ba0*/  UIMAD UR4, UR12, 0x2e, URZ ;  /* 0x0000002e0c0478a4 */ /* 0x000fe2000f8e02ff */
[----:B0-----:R-:W-:Y:S02]  /*7bb0*/  @P3 IMAD.MOV.U32 R42, RZ, RZ, R23 ;  /* 0x000000ffff2a3224 */ /* 0x001fe400078e0017 */
[----:B------:R0:W-:Y:S04]  /*7bc0*/  STS.U8 [R22+UR9+0x980], R48 ;  /* 0x0009803016007988 */ /* 0x0001e80008000009 */
[----:B------:R1:W4:Y:S01]  /*7bd0*/  @P3 LDG.E.U8 R44, desc[UR22][R42.64] ;  /* 0x000000162a2c3981 */ /* 0x000322000c1e1100 */
[----:B------:R-:W-:-:S03]  /*7be0*/  USHF.R.S32.HI UR5, URZ, 0x1f, UR4 ;  /* 0x0000001fff057899 */ /* 0x000fc60008011404 */
[----:B------:R-:W4:Y:S04]  /*7bf0*/  LDL.LU R23, [R1+0x3c] ;  /* 0x00003c0001177983 */ /* 0x000f280000300800 */
[----:B------:R0:W-:Y:S01]  /*7c00*/  STS.U8 [R22+UR9+0x2980], R46 ;  /* 0x0029802e16007988 */ /* 0x0001e20008000009 */
[----:B-1----:R-:W-:Y:S02]  /*7c10*/  SHF.R.U64 R42, R24, 0x11, RZ ;  /* 0x00000011182a7819 */ /* 0x002fe400000012ff */
[----:B------:R-:W-:Y:S01]  /*7c20*/  PRMT R43, RZ, 0x7610, R43 ;  /* 0x00007610ff2b7816 */ /* 0x000fe2000000002b */
[----:B0-----:R-:W4:Y:S01]  /*7c30*/  LDL.LU R48, [R1+0x58] ;  /* 0x0000580001307983 */ /* 0x001f220000300800 */
[----:B------:R-:W-:Y:S02]  /*7c40*/  LOP3.LUT P3, RZ, R42, 0x1, RZ, 0xc0, !PT ;  /* 0x000000012aff7812 */ /* 0x000fe4000786c0ff */
[----:B------:R-:W-:-:S05]  /*7c50*/  IADD3 R46, P4, PT, R0, UR4, RZ ;  /* 0x00000004002e7c10 */ /* 0x000fca000ff9e0ff */
[----:B------:R-:W-:Y:S04]  /*7c60*/  STL [R1+0x2e8], R46 ;  /* 0x0002e82e01007387 */ /* 0x000fe80000100800 */
[----:B--2---:R0:W-:Y:S02]  /*7c70*/  STS.U8 [R22+UR9+0xd80], R47 ;  /* 0x000d802f16007988 */ /* 0x0041e40008000009 */
[----:B0-----:R-:W-:-:S05]  /*7c80*/  IADD3.X R47, PT, PT, R2, UR5, RZ, P4, !PT ;  /* 0x00000005022f7c10 */ /* 0x001fca000a7fe4ff */
[----:B------:R0:W-:Y:S04]  /*7c90*/  STL [R1+0x2e4], R47 ;  /* 0x0002e42f01007387 */ /* 0x0001e80000100800 */
[----:B------:R-:W2:Y:S04]  /*7ca0*/  @P3 LDG.E.U8 R43, desc[UR22][R46.64] ;  /* 0x000000162e2b3981 */ /* 0x000ea8000c1e1100 */
[----:B0-----:R-:W2:Y:S04]  /*7cb0*/  LDL.LU.64 R46, [R1+0x630] ;  /* 0x00063000012e7983 */ /* 0x001ea80000300a00 */
[----:B------:R-:W-:Y:S04]  /*7cc0*/  STS.U8 [R22+UR9+0x2d80], R53 ;  /* 0x002d803516007988 */ /* 0x000fe80008000009 */
[----:B------:R0:W-:Y:S04]  /*7cd0*/  STS.U8 [R22+UR9+0x1180], R49 ;  /* 0x0011803116007988 */ /* 0x0001e80008000009 */
[----:B---3--:R1:W-:Y:S04]  /*7ce0*/  STS.U8 [R22+UR9+0x3180], R21 ;  /* 0x0031801516007988 */ /* 0x0083e80008000009 */
[----:B0-----:R-:W3:Y:S04]  /*7cf0*/  LDL.LU R49, [R1+0x40] ;  /* 0x0000400001317983 */ /* 0x001ee80000300800 */
[----:B-1----:R-:W3:Y:S01]  /*7d00*/  LDL.LU R21, [R1+0x38] ;  /* 0x0000380001157983 */ /* 0x002ee20000300800 */
[----:B------:R-:W-:Y:S01]  /*7d10*/  IADD3 R52, P4, PT, R3, UR4, RZ ;  /* 0x0000000403347c10 */ /* 0x000fe2000ff9e0ff */
[----:B------:R-:W-:Y:S01]  /*7d20*/  UIMAD UR4, UR12, 0x36, URZ ;  /* 0x000000360c0478a4 */ /* 0x000fe2000f8e02ff */
[----:B------:R-:W-:-:S02]  /*7d30*/  PRMT R42, RZ, 0x7610, R42 ;  /* 0x00007610ff2a7816 */ /* 0x000fc4000000002a */
[----:B------:R-:W-:Y:S01]  /*7d40*/  IADD3.X R53, PT, PT, R4, UR5, RZ, P4, !PT ;  /* 0x0000000504357c10 */ /* 0x000fe2000a7fe4ff */
[----:B------:R-:W-:Y:S01]  /*7d50*/  USHF.R.S32.HI UR5, URZ, 0x1f, UR4 ;  /* 0x0000001fff057899 */ /* 0x000fe20008011404 */
[----:B------:R0:W-:Y:S04]  /*7d60*/  STL [R1+0x2f0], R52 ;  /* 0x0002f03401007387 */ /* 0x0001e80000100800 */
[----:B------:R0:W3:Y:S04]  /*7d70*/  @P3 LDG.E.U8 R42, desc[UR22][R52.64] ;  /* 0x00000016342a3981 */ /* 0x0000e8000c1e1100 */
[----:B------:R1:W-:Y:S01]  /*7d80*/  STL [R1+0x2ec], R53 ;  /* 0x0002ec3501007387 */ /* 0x0003e20000100800 */
[----:B0-----:R-:W-:-:S03]  /*7d90*/  IADD3 R52, P4, PT, R0, UR4, RZ ;  /* 0x0000000400347c10 */ /* 0x001fc6000ff9e0ff */
[----:B----4-:R0:W-:Y:S01]  /*7da0*/  STS.U8 [R22+UR9+0x1580], R50 ;  /* 0x0015803216007988 */ /* 0x0101e20008000009 */
[----:B-1----:R-:W-:-:S03]  /*7db0*/  IADD3.X R53, PT, PT, R2, UR5, RZ, P4, !PT ;  /* 0x0000000502357c10 */ /* 0x002fc6000a7fe4ff */
[----:B------:R1:W-:Y:S01]  /*7dc0*/  STS.U8 [R22+UR9+0x3580], R51 ;  /* 0x0035803316007988 */ /* 0x0003e20008000009 */
[----:B0-----:R-:W-:-:S04]  /*7dd0*/  SHF.R.U64 R50, R24, 0x9, RZ ;  /* 0x0000000918327819 */ /* 0x001fc800000012ff */
[----:B------:R-:W-:Y:S02]  /*7de0*/  LOP3.LUT P3, RZ, R50, 0x1, RZ, 0xc0, !PT ;  /* 0x0000000132ff7812 */ /* 0x000fe4000786c0ff */
[----:B------:R-:W4:Y:S04]  /*7df0*/  LDL.LU R50, [R1+0x34] ;  /* 0x0000340001327983 */ /* 0x000f280000300800 */
[----:B-1----:R-:W4:Y:S04]  /*7e00*/  LDL.LU R51, [R1+0x30] ;  /* 0x0000300001337983 */ /* 0x002f280000300800 */
[----:B------:R-:W-:Y:S04]  /*7e10*/  STL [R1+0x308], R52 ;  /* 0x0003083401007387 */ /* 0x000fe80000100800 */
[----:B------:R-:W-:Y:S04]  /*7e20*/  STL [R1+0x304], R53 ;  /* 0x0003043501007387 */ /* 0x000fe80000100800 */
[----:B--2---:R0:W-:Y:S04]  /*7e30*/  STS.U8 [R22+UR9+0x1980], R47 ;  /* 0x0019802f16007988 */ /* 0x0041e80008000009 */
[----:B------:R-:W-:Y:S04]  /*7e40*/  STS.U8 [R22+UR9+0x3980], R23 ;  /* 0x0039801716007988 */ /* 0x000fe80008000009 */
[----:B------:R-:W-:Y:S04]  /*7e50*/  STS.U8 [R22+UR9+0x1d80], R48 ;  /* 0x001d803016007988 */ /* 0x000fe80008000009 */
[----:B------:R1:W-:Y:S01]  /*7e60*/  STS.U8 [R22+UR9+0x3d80], R14 ;  /* 0x003d800e16007988 */ /* 0x0003e20008000009 */
[----:B0-----:R-:W-:-:S06]  /*7e70*/  PRMT R47, RZ, 0x7610, R47 ;  /* 0x00007610ff2f7816 */ /* 0x001fcc000000002f */
[----:B------:R-:W2:Y:S01]  /*7e80*/  @P3 LDG.E.U8 R47, desc[UR22][R52.64] ;  /* 0x00000016342f3981 */ /* 0x000ea2000c1e1100 */
[----:B-1----:R-:W-:Y:S02]  /*7e90*/  LOP3.LUT R14, R16, 0x40, RZ, 0x3c, !PT ;  /* 0x00000040100e7812 */ /* 0x002fe400078e3cff */
[----:B------:R-:W-:-:S03]  /*7ea0*/  IADD3 R22, P4, PT, R3, UR4, RZ ;  /* 0x0000000403167c10 */ /* 0x000fc6000ff9e0ff */
[----:B------:R0:W-:Y:S01]  /*7eb0*/  STS.U8 [R14+UR9+0x200], R46 ;  /* 0x0002002e0e007988 */ /* 0x0001e20008000009 */
[----:B------:R-:W-:-:S03]  /*7ec0*/  IADD3.X R23, PT, PT, R4, UR5, RZ, P4, !PT ;  /* 0x0000000504177c10 */ /* 0x000fc6000a7fe4ff */
[----:B---3--:R-:W-:Y:S01]  /*7ed0*/  STS.U8 [R14+UR9+0x2200], R49 ;  /* 0x002200310e007988 */ /* 0x008fe20008000009 */
[----:B------:R-:W-:-:S03]  /*7ee0*/  UIMAD UR4, UR12, 0x3e, URZ ;  /* 0x0000003e0c0478a4 */ /* 0x000fc6000f8e02ff */
[----:B------:R1:W-:Y:S01]  /*7ef0*/  STS.U8 [R14+UR9+0x600], R21 ;  /* 0x000600150e007988 */ /* 0x0003e20008000009 */
[----:B0-----:R-:W-:Y:S01]  /*7f00*/  PRMT R46, RZ, 0x7610, R46 ;  /* 0x00007610ff2e7816 */ /* 0x001fe2000000002e */
[----:B------:R-:W-:Y:S02]  /*7f10*/  USHF.R.S32.HI UR5, URZ, 0x1f, UR4 ;  /* 0x0000001fff057899 */ /* 0x000fe40008011404 */
[----:B------:R-:W3:Y:S04]  /*7f20*/  LDL.LU R52, [R1+0x2c] ;  /* 0x00002c0001347983 */ /* 0x000ee80000300800 */
[----:B------:R-:W2:Y:S01]  /*7f30*/  @P3 LDG.E.U8 R46, desc[UR22][R22.64] ;  /* 0x00000016162e3981 */ /* 0x000ea2000c1e1100 */
[----:B-1----:R-:W-:-:S03]  /*7f40*/  SHF.R.U64 R21, R24, 0x1, RZ ;  /* 0x0000000118157819 */ /* 0x002fc600000012ff */
[----:B------:R-:W2:Y:S01]  /*7f50*/  LDL.LU R53, [R1+0x28] ;  /* 0x0000280001357983 */ /* 0x000ea20000300800 */
[----:B------:R-:W-:Y:S02]  /*7f60*/  LOP3.LUT P3, RZ, R21, 0x1, RZ, 0xc0, !PT ;  /* 0x0000000115ff7812 */ /* 0x000fe4000786c0ff */
[----:B------:R-:W-:Y:S01]  /*7f70*/  IADD3 R21, P4, PT, R0, UR4, RZ ;  /* 0x0000000400157c10 */ /* 0x000fe2000ff9e0ff */
[----:B------:R0:W-:Y:S03]  /*7f80*/  STL [R1+0x310], R22 ;  /* 0x0003101601007387 */ /* 0x0001e60000100800 */
[----:B------:R-:W-:Y:S01]  /*7f90*/  IADD3.X R48, PT, PT, R2, UR5, RZ, P4, !PT ;  /* 0x0000000502307c10 */ /* 0x000fe2000a7fe4ff */
[----:B------:R1:W-:Y:S04]  /*7fa0*/  STL [R1+0x30c], R23 ;  /* 0x00030c1701007387 */ /* 0x0003e80000100800 */
[----:B------:R1:W-:Y:S04]  /*7fb0*/  STS.U8 [R14+UR9+0x2600], R45 ;  /* 0x0026002d0e007988 */ /* 0x0003e80008000009 */
[----:B0-----:R-:W2:Y:S01]  /*7fc0*/  LDL.LU R22, [R1+0x24] ;  /* 0x0000240001167983 */ /* 0x001ea20000300800 */
[----:B------:R-:W-:-:S03]  /*7fd0*/  @P3 IMAD.MOV.U32 R49, RZ, RZ, R48 ;  /* 0x000000ffff313224 */ /* 0x000fc600078e0030 */
[----:B-1----:R-:W2:Y:S01]  /*7fe0*/  LDL.LU R23, [R1+0x20] ;  /* 0x0000200001177983 */ /* 0x002ea20000300800 */
[----:B------:R-:W-:-:S03]  /*7ff0*/  PRMT R45, RZ, 0x7610, R45 ;  /* 0x00007610ff2d7816 */ /* 0x000fc6000000002d */
[----:B------:R-:W-:Y:S04]  /*8000*/  STL [R1+0x328], R21 ;  /* 0x0003281501007387 */ /* 0x000fe80000100800 */
[----:B------:R0:W-:Y:S02]  /*8010*/  STL [R1+0x324], R48 ;  /* 0x0003243001007387 */ /* 0x0001e40000100800 */
[----:B0-----:R-:W-:Y:S02]  /*8020*/  @P3 IMAD.MOV.U32 R48, RZ, RZ, R21 ;  /* 0x000000ffff303224 */ /* 0x001fe400078e0015 */
[----:B------:R-:W2:Y:S04]  /*8030*/  LDL.LU R21, [R1+0x1c] ;  /* 0x00001c0001157983 */ /* 0x000ea80000300800 */
[----:B------:R0:W2:Y:S04]  /*8040*/  @P3 LDG.E.U8 R45, desc[UR22][R48.64] ;  /* 0x00000016302d3981 */ /* 0x0000a8000c1e1100 */
[----:B------:R-:W2:Y:S04]  /*8050*/  LDL.LU.64 R48, [R1+0x628] ;  /* 0x0006280001307983 */ /* 0x000ea80000300a00 */
[----:B----4-:R1:W-:Y:S04]  /*8060*/  STS.U8 [R14+UR9+0xa00], R50 ;  /* 0x000a00320e007988 */ /* 0x0103e80008000009 */
[----:B------:R4:W-:Y:S01]  /*8070*/  STS.U8 [R14+UR9+0x2a00], R51 ;  /* 0x002a00330e007988 */ /* 0x0009e20008000009 */
[----:B-1----:R-:W-:-:S04]  /*8080*/  IADD3 R50, P4, PT, R3, UR4, RZ ;  /* 0x0000000403327c10 */ /* 0x002fc8000ff9e0ff */
[----:B----4-:R-:W-:Y:S01]  /*8090*/  IADD3.X R51, PT, PT, R4, UR5, RZ, P4, !PT ;  /* 0x0000000504337c10 */ /* 0x010fe2000a7fe4ff */
[----:B------:R-:W-:Y:S04]  /*80a0*/  STL [R1+0x330], R50 ;  /* 0x0003303201007387 */ /* 0x000fe80000100800 */
[----:B------:R-:W-:Y:S04]  /*80b0*/  STL [R1+0x32c], R51 ;  /* 0x00032c3301007387 */ /* 0x000fe80000100800 */
[----:B--2---:R0:W-:Y:S02]  /*80c0*/  STS.U8 [R14+UR9+0xe00], R48 ;  /* 0x000e00300e007988 */ /* 0x0041e40008000009 */
[----:B0-----:R-:W-:-:S06]  /*80d0*/  PRMT R48, RZ, 0x7610, R48 ;  /* 0x00007610ff307816 */ /* 0x001fcc0000000030 */
[----:B------:R0:W2:Y:S04]  /*80e0*/  @P3 LDG.E.U8 R48, desc[UR22][R50.64] ;  /* 0x0000001632303981 */ /* 0x0000a8000c1e1100 */
[----:B------:R-:W4:Y:S01]  /*80f0*/  LDL.LU.64 R50, [R1+0x620] ;  /* 0x0006200001327983 */ /* 0x000f220000300a00 */
[----:B------:R-:W-:-:S03]  /*8100*/  UIMAD UR4, UR12, 0x7, URZ ;  /* 0x000000070c0478a4 */ /* 0x000fc6000f8e02ff */
[----:B---3--:R1:W-:Y:S01]  /*8110*/  STS.U8 [R14+UR9+0x2e00], R52 ;  /* 0x002e00340e007988 */ /* 0x0083e20008000009 */
[----:B------:R-:W-:Y:S01]  /*8120*/  USHF.R.S32.HI UR5, URZ, 0x1f, UR4 ;  /* 0x0000001fff057899 */ /* 0x000fe20008011404 */
[----:B-1----:R-:W-:Y:S02]  /*8130*/  VIADD R52, R18, 0xfffffff8 ;  /* 0xfffffff812347836 */ /* 0x002fe40000000000 */
[----:B------:R1:W-:Y:S03]  /*8140*/  STS.U8 [R14+UR9+0x1200], R53 ;  /* 0x001200350e007988 */ /* 0x0003e60008000009 */
[----:B------:R-:W-:Y:S02]  /*8150*/  ISETP.GE.U32.AND P3, PT, R52, 0x7fffffb9, PT ;  /* 0x7fffffb93400780c */ /* 0x000fe40003f66070 */
[----:B------:R-:W-:-:S04]  /*8160*/  IADD3 R52, P4, PT, R0, UR4, RZ ;  /* 0x0000000400347c10 */ /* 0x000fc8000ff9e0ff */
[----:B-1----:R-:W-:Y:S01]  /*8170*/  IADD3.X R53, PT, PT, R2, UR5, RZ, P4, !PT ;  /* 0x0000000502357c10 */ /* 0x002fe2000a7fe4ff */
[----:B------:R-:W-:Y:S04]  /*8180*/  STL [R1+0x164], R52 ;  /* 0x0001643401007387 */ /* 0x000fe80000100800 */
[----:B------:R-:W-:Y:S04]  /*8190*/  STL [R1+0x160], R53 ;  /* 0x0001603501007387 */ /* 0x000fe80000100800 */
[----:B----4-:R0:W-:Y:S04]  /*81a0*/  STS.U8 [R14+UR9+0x3200], R51 ;  /* 0x003200330e007988 */ /* 0x0101e80008000009 */
[----:B------:R1:W-:Y:S04]  /*81b0*/  STS.U8 [R14+UR9+0x1600], R22 ;  /* 0x001600160e007988 */ /* 0x0003e80008000009 */
[----:B------:R3:W-:Y:S01]  /*81c0*/  STS.U8 [R14+UR9+0x3600], R23 ;  /* 0x003600170e007988 */ /* 0x0007e20008000009 */
[----:B0-----:R-:W-:-:S03]  /*81d0*/  PRMT R51, RZ, 0x7610, R51 ;  /* 0x00007610ff337816 */ /* 0x001fc60000000033 */
[----:B------:R0:W-:Y:S01]  /*81e0*/  STS.U8 [R14+UR9+0x1a00], R50 ;  /* 0x001a00320e007988 */ /* 0x0001e20008000009 */
[----:B-1----:R-:W-:-:S03]  /*81f0*/  IADD3 R22, P4, PT, R3, UR4, RZ ;  /* 0x0000000403167c10 */ /* 0x002fc6000ff9e0ff */
[----:B------:R-:W4:Y:S01]  /*8200*/  @!P3 LDG.E.U8 R51, desc[UR22][R52.64] ;  /* 0x000000163433b981 */ /* 0x000f22000c1e1100 */
[----:B---3--:R-:W-:Y:S02]  /*8210*/  IADD3.X R23, PT, PT, R4, UR5, RZ, P4, !PT ;  /* 0x0000000504177c10 */ /* 0x008fe4000a7fe4ff */
[----:B0-----:R-:W-:Y:S01]  /*8220*/  PRMT R50, RZ, 0x7610, R50 ;  /* 0x00007610ff327816 */ /* 0x001fe20000000032 */
[----:B------:R-:W-:Y:S04]  /*8230*/  STS.U8 [R14+UR9+0x3a00], R19 ;  /* 0x003a00130e007988 */ /* 0x000fe80008000009 */
[----:B------:R-:W3:Y:S04]  /*8240*/  LDL.LU.64 R52, [R1+0x618] ;  /* 0x0006180001347983 */ /* 0x000ee80000300a00 */
[----:B------:R-:W-:Y:S04]  /*8250*/  STL [R1+0x16c], R22 ;  /* 0x00016c1601007387 */ /* 0x000fe80000100800 */
[----:B------:R0:W-:Y:S04]  /*8260*/  STL [R1+0x168], R23 ;  /* 0x0001681701007387 */ /* 0x0001e80000100800 */
[----:B------:R-:W2:Y:S04]  /*8270*/  @!P3 LDG.E.U8 R50, desc[UR22][R22.64] ;  /* 0x000000161632b981 */ /* 0x000ea8000c1e1100 */
[----:B0-----:R-:W2:Y:S04]  /*8280*/  LDL.LU.64 R22, [R1+0x610] ;  /* 0x0006100001167983 */ /* 0x001ea80000300a00 */
[----:B------:R-:W2:Y:S04]  /*8290*/  LDL.LU R19, [R1+0x608] ;  /* 0x0006080001137983 */ /* 0x000ea80000300800 */
[----:B------:R0:W-:Y:S04]  /*82a0*/  STS.U8 [R14+UR9+0x1e00], R21 ;  /* 0x001e00150e007988 */ /* 0x0001e80008000009 */
[----:B------:R1:W-:Y:S01]  /*82b0*/  STS.U8 [R14+UR9+0x3e00], R49 ;  /* 0x003e00310e007988 */ /* 0x0003e20008000009 */
[----:B------:R-:W-:Y:S01]  /*82c0*/  UIMAD UR4, UR12, 0xf, URZ ;  /* 0x0000000f0c0478a4 */ /* 0x000fe2000f8e02ff */
[----:B------:R-:W-:-:S02]  /*82d0*/  LOP3.LUT R16, R16, 0x50, RZ, 0x3c, !PT ;  /* 0x0000005010107812 */ /* 0x000fc400078e3cff */
[----:B0-----:R-:W5:Y:S01]  /*82e0*/  LDL.LU R21, [R1+0x604] ;  /* 0x0006040001157983 */ /* 0x001f620000300800 */
[----:B-1----:R-:W-:Y:S01]  /*82f0*/  VIADD R49, R18, 0xfffffff0 ;  /* 0xfffffff012317836 */ /* 0x002fe20000000000 */
[----:B------:R-:W-:Y:S02]  /*8300*/  USHF.R.S32.HI UR5, URZ, 0x1f, UR4 ;  /* 0x0000001fff057899 */ /* 0x000fe40008011404 */
[----:B------:R-:W3:Y:S02]  /*8310*/  LDL.LU R14, [R1+0x600] ;  /* 0x00060000010e7983 */ /* 0x000ee40000300800 */
[----:B------:R-:W-:Y:S02]  /*8320*/  ISETP.GE.U32.AND P3, PT, R49, 0x7fffffb1, PT ;  /* 0x7fffffb13100780c */ /* 0x000fe40003f66070 */
[----:B------:R-:W-:Y:S02]  /*8330*/  IADD3 R18, P4, PT, R0, UR4, RZ ;  /* 0x0000000400127c10 */ /* 0x000fe4000ff9e0ff */
[----:B------:R-:W-:-:S03]  /*8340*/  PRMT R49, RZ, 0x7610, R49 ;  /* 0x00007610ff317816 */ /* 0x000fc60000000031 */
[----:B------:R-:W-:Y:S04]  /*8350*/  STL [R1+0x284], R18 ;  /* 0x0002841201007387 */ /* 0x000fe80000100800 */
[----:B--2---:R0:W-:Y:S02]  /*8360*/  STS.U8 [R16+UR9+0x280], R19 ;  /* 0x0002801310007988 */ /* 0x0041e40008000009 */
[----:B0-----:R-:W-:-:S05]  /*8370*/  IADD3.X R19, PT, PT, R2, UR5, RZ, P4, !PT ;  /* 0x0000000502137c10 */ /* 0x001fca000a7fe4ff */
[----:B------:R-:W-:Y:S04]  /*8380*/  STL [R1+0x280], R19 ;  /* 0x0002801301007387 */ /* 0x000fe80000100800 */
[----:B------:R0:W2:Y:S04]  /*8390*/  @!P3 LDG.E.U8 R49, desc[UR22][R18.64] ;  /* 0x000000161231b981 */ /* 0x0000a8000c1e1100 */
[----:B------:R-:W2:Y:S04]  /*83a0*/  LDL.LU R18, [R1+0x5fc] ;  /* 0x0005fc0001127983 */ /* 0x000ea80000300800 */
[----:B--2---:R-:W-:Y:S04]  /*83b0*/  STS.U8 [R16+UR9+0x2280], R18 ;  /* 0x0022801210007988 */ /* 0x004fe80008000009 */
[----:B------:R1:W-:Y:S02]  /*83c0*/  STS.U8 [R16+UR9+0x680], R13 ;  /* 0x0006800d10007988 */ /* 0x0003e40008000009 */
[----:B-1----:R-:W-:-:S02]  /*83d0*/  SHF.R.U64 R13, R24, 0x18, RZ ;  /* 0x00000018180d7819 */ /* 0x002fc400000012ff */
[----:B0-----:R-:W-:Y:S02]  /*83e0*/  IADD3 R18, P4, PT, R3, UR4, RZ ;  /* 0x0000000403127c10 */ /* 0x001fe4000ff9e0ff */
[----:B------:R-:W-:Y:S02]  /*83f0*/  LOP3.LUT P5, RZ, R13, 0x1, RZ, 0xc0, !PT ;  /* 0x000000010dff7812 */ /* 0x000fe400078ac0ff */
[----:B------:R-:W-:Y:S02]  /*8400*/  SHF.R.U64 R13, R24, 0x10, RZ ;  /* 0x00000010180d7819 */ /* 0x000fe400000012ff */
[----:B------:R-:W-:Y:S02]  /*8410*/  IADD3.X R19, PT, PT, R4, UR5, RZ, P4, !PT ;  /* 0x0000000504137c10 */ /* 0x000fe4000a7fe4ff */
[----:B------:R-:W-:Y:S02]  /*8420*/  LOP3.LUT P4, RZ, R13, 0x1, RZ, 0xc0, !PT ;  /* 0x000000010dff7812 */ /* 0x000fe4000788c0ff */
[----:B------:R-:W2:Y:S04]  /*8430*/  LDL.LU R13, [R1+0x5f8] ;  /* 0x0005f800010d7983 */ /* 0x000ea80000300800 */
[----:B------:R-:W-:Y:S04]  /*8440*/  STS.U8 [R16+UR9+0x2680], R22 ;  /* 0x0026801610007988 */ /* 0x000fe80008000009 */
[----:B------:R-:W-:Y:S04]  /*8450*/  STS.U8 [R16+UR9+0xa80], R20 ;  /* 0x000a801410007988 */ /* 0x000fe80008000009 */
[----:B------:R-:W-:Y:S01]  /*8460*/  STS.U8 [R16+UR9+0x2a80], R17 ;  /* 0x002a801110007988 */ /* 0x000fe20008000009 */
[----:B------:R-:W-:-:S03]  /*8470*/  UIMAD UR4, UR12, 0x17, URZ ;  /* 0x000000170c0478a4 */ /* 0x000fc6000f8e02ff */
[----:B------:R-:W-:Y:S01]  /*8480*/  STS.U8 [R16+UR9+0xe80], R15 ;  /* 0x000e800f10007988 */ /* 0x000fe20008000009 */
[----:B------:R-:W-:-:S03]  /*8490*/  SHF.R.U64 R24, R24, 0x8, RZ ;  /* 0x0000000818187819 */ /* 0x000fc600000012ff */
[----:B---3--:R-:W-:Y:S04]  /*84a0*/  STS.U8 [R16+UR9+0x2e80], R53 ;  /* 0x002e803510007988 */ /* 0x008fe80008000009 */
[----:B------:R-:W-:Y:S04]  /*84b0*/  STS.U8 [R16+UR9+0x1280], R52 ;  /* 0x0012803410007988 */ /* 0x000fe80008000009 */
[----:B------:R0:W-:Y:S01]  /*84c0*/  STS.U8 [R16+UR9+0x3280], R27 ;  /* 0x0032801b10007988 */ /* 0x0001e20008000009 */
[----:B------:R-:W-:-:S03]  /*84d0*/  USHF.R.S32.HI UR5, URZ, 0x1f, UR4 ;  /* 0x0000001fff057899 */ /* 0x000fc60008011404 */
[----:B------:R1:W-:Y:S01]  /*84e0*/  STL [R1+0x28c], R18 ;  /* 0x00028c1201007387 */ /* 0x0003e20000100800 */
[----:B0-----:R-:W0:Y:S03]  /*84f0*/  S2R R27, SR_TID.X ;  /* 0x00000000001b7919 */ /* 0x001e260000002100 */
[----:B------:R3:W-:Y:S01]  /*8500*/  STL [R1+0x288], R19 ;  /* 0x0002881301007387 */ /* 0x0007e20000100800 */
[----:B------:R-:W-:-:S03]  /*8510*/  PRMT R14, RZ, 0x7610, R14 ;  /* 0x00007610ff0e7816 */ /* 0x000fc6000000000e */
[----:B------:R-:W5:Y:S01]  /*8520*/  LDL.LU R22, [R1+0x5f4] ;  /* 0x0005f40001167983 */ /* 0x000f620000300800 */
[----:B------:R-:W-:Y:S02]  /*8530*/  PRMT R53, RZ, 0x7610, R53 ;  /* 0x00007610ff357816 */ /* 0x000fe40000000035 */
[----:B0-----:R-:W-:-:S04]  /*8540*/  LOP3.LUT R27, R27, 0x7f, RZ, 0xc0, !PT ;  /* 0x0000007f1b1b7812 */ /* 0x001fc800078ec0ff */
[----:B------:R-:W-:-:S05]  /*8550*/  LOP3.LUT R27, R27, 0x50, RZ, 0x3c, !PT ;  /* 0x000000501b1b7812 */ /* 0x000fca00078e3cff */
[----:B------:R-:W-:Y:S01]  /*8560*/  STS.U8 [R27+UR9+0x1680], R26 ;  /* 0x0016801a1b007988 */ /* 0x000fe20008000009 */
[----:B------:R-:W-:Y:S02]  /*8570*/  PRMT R52, RZ, 0x7610, R52 ;  /* 0x00007610ff347816 */ /* 0x000fe40000000034 */
[----:B--2---:R-:W-:-:S06]  /*8580*/  PRMT R13, RZ, 0x7610, R13 ;  /* 0x00007610ff0d7816 */ /* 0x004fcc000000000d */
[----:B------:R1:W2:Y:S01]  /*8590*/  @!P3 LDG.E.U8 R13, desc[UR22][R18.64] ;  /* 0x00000016120db981 */ /* 0x0002a2000c1e1100 */
[----:B------:R-:W-:Y:S02]  /*85a0*/  LOP3.LUT P3, RZ, R24, 0x1, RZ, 0xc0, !PT ;  /* 0x0000000118ff7812 */ /* 0x000fe4000786c0ff */
[----:B------:R-:W0:Y:S01]  /*85b0*/  S2R R24, SR_TID.X ;  /* 0x0000000000187919 */ /* 0x000e220000002100 */
[----:B-1----:R-:W-:-:S04]  /*85c0*/  IADD3 R18, P6, PT, R0, UR4, RZ ;  /* 0x0000000400127c10 */ /* 0x002fc8000ffde0ff */
[----:B---3--:R-:W-:Y:S02]  /*85d0*/  IADD3.X R19, PT, PT, R2, UR5, RZ, P6, !PT ;  /* 0x0000000502137c10 */ /* 0x008fe4000b7fe4ff */
[----:B------:R-:W-:Y:S01]  /*85e0*/  LOP3.LUT P6, RZ, R28, 0x1, RZ, 0xc0, !PT ;  /* 0x000000011cff7812 */ /* 0x000fe200078cc0ff */
[----:B------:R1:W-:Y:S04]  /*85f0*/  STL [R1+0x1c4], R18 ;  /* 0x0001c41201007387 */ /* 0x0003e80000100800 */
[----:B------:R3:W-:Y:S04]  /*8600*/  STL [R1+0x1c0], R19 ;  /* 0x0001c01301007387 */ /* 0x0007e80000100800 */
[----:B------:R-:W5:Y:S04]  /*8610*/  LDL.LU R20, [R1+0x5f0] ;  /* 0x0005f00001147983 */ /* 0x000f680000300800 */
[----:B------:R1:W2:Y:S04]  /*8620*/  @P6 LDG.E.U8 R14, desc[UR22][R18.64] ;  /* 0x00000016120e6981 */ /* 0x0002a8000c1e1100 */
[----:B------:R-:W5:Y:S01]  /*8630*/  LDL.LU R17, [R1+0x5ec] ;  /* 0x0005ec0001117983 */ /* 0x000f620000300800 */
[----:B0-----:R-:W-:-:S03]  /*8640*/  LOP3.LUT R24, R24, 0x7f, RZ, 0xc0, !PT ;  /* 0x0000007f18187812 */ /* 0x001fc600078ec0ff */
[----:B------:R-:W5:Y:S01]  /*8650*/  LDL.LU R15, [R1+0x5e8] ;  /* 0x0005e800010f7983 */ /* 0x000f620000300800 */
[----:B-1----:R-:W-:-:S04]  /*8660*/  IADD3 R18, P6, PT, R3, UR4, RZ ;  /* 0x0000000403127c10 */ /* 0x002fc8000ffde0ff */
[----:B---3--:R-:W-:Y:S02]  /*8670*/  IADD3.X R19, PT, PT, R4, UR5, RZ, P6, !PT ;  /* 0x0000000504137c10 */ /* 0x008fe4000b7fe4ff */
[----:B------:R-:W-:Y:S01]  /*8680*/  LOP3.LUT P6, RZ, R28, 0x1, RZ, 0xc0, !PT ;  /* 0x000000011cff7812 */ /* 0x000fe200078cc0ff */
[----:B------:R-:W-:Y:S01]  /*8690*/  UIMAD UR4, UR12, 0x1f, URZ ;  /* 0x0000001f0c0478a4 */ /* 0x000fe2000f8e02ff */
[----:B------:R-:W-:-:S03]  /*86a0*/  LOP3.LUT R26, R24, 0x50, RZ, 0x3c, !PT ;  /* 0x00000050181a7812 */ /* 0x000fc600078e3cff */
[----:B------:R-:W-:Y:S01]  /*86b0*/  USHF.R.S32.HI UR5, URZ, 0x1f, UR4 ;  /* 0x0000001fff057899 */ /* 0x000fe20008011404 */
[----:B------:R-:W-:Y:S07]  /*86c0*/  STL [R1+0x1cc], R18 ;  /* 0x0001cc1201007387 */ /* 0x000fee0000100800 */
[----:B------:R-:W3:Y:S01]  /*86d0*/  @P6 LDG.E.U8 R53, desc[UR22][R18.64] ;  /* 0x0000001612356981 */ /* 0x000ee2000c1e1100 */
[----:B------:R-:W-:-:S03]  /*86e0*/  IADD3 R24, P6, PT, R0, UR4, RZ ;  /* 0x0000000400187c10 */ /* 0x000fc6000ffde0ff */
[----:B------:R0:W-:Y:S01]  /*86f0*/  STL [R1+0x1c8], R19 ;  /* 0x0001c81301007387 */ /* 0x0001e20000100800 */
[----:B------:R-:W-:-:S03]  /*8700*/  IADD3.X R27, PT, PT, R2, UR5, RZ, P6, !PT ;  /* 0x00000005021b7c10 */ /* 0x000fc6000b7fe4ff */
[----:B------:R1:W-:Y:S04]  /*8710*/  STS.U8 [R26+UR9+0x3680], R25 ;  /* 0x003680191a007988 */ /* 0x0003e80008000009 */
[----:B0-----:R-:W5:Y:S04]  /*8720*/  LDL.LU.64 R18, [R1+0x5e0] ;  /* 0x0005e00001127983 */ /* 0x001f680000300a00 */
[----:B------:R-:W5:Y:S01]  /*8730*/  LDL.LU R16, [R1+0x5dc] ;  /* 0x0005dc0001107983 */ /* 0x000f620000300800 */
[----:B-1----:R-:W-:-:S03]  /*8740*/  @!P2 IMAD.MOV.U32 R25, RZ, RZ, R27 ;  /* 0x000000ffff19a224 */ /* 0x002fc600078e001b */
[----:B------:R-:W-:Y:S04]  /*8750*/  STL [R1+0x1d4], R24 ;  /* 0x0001d41801007387 */ /* 0x000fe80000100800 */
[----:B------:R0:W-:Y:S04]  /*8760*/  STL [R1+0x1d0], R27 ;  /* 0x0001d01b01007387 */ /* 0x0001e80000100800 */
[----:B------:R1:W3:Y:S01]  /*8770*/  @!P2 LDG.E.U8 R52, desc[UR22][R24.64] ;  /* 0x000000161834a981 */ /* 0x0002e2000c1e1100 */
[----:B0-----:R-:W0:Y:S01]  /*8780*/  S2R R27, SR_TID.X ;  /* 0x00000000001b7919 */ /* 0x001e220000002100 */
[----:B-1----:R-:W-:-:S04]  /*8790*/  IADD3 R25, P6, PT, R3, UR4, RZ ;  /* 0x0000000403197c10 */ /* 0x002fc8000ffde0ff */
[----:B------:R-:W-:Y:S01]  /*87a0*/  IADD3.X R24, PT, PT, R4, UR5, RZ, P6, !PT ;  /* 0x0000000504187c10 */ /* 0x000fe2000b7fe4ff */
[----:B------:R1:W-:Y:S04]  /*87b0*/  STL [R1+0x1dc], R25 ;  /* 0x0001dc1901007387 */ /* 0x0003e80000100800 */
[----:B------:R4:W-:Y:S01]  /*87c0*/  STS.U8 [R26+UR9+0x1a80], R31 ;  /* 0x001a801f1a007988 */ /* 0x0009e20008000009 */
[----:B-1----:R-:W-:-:S03]  /*87d0*/  @!P2 LOP3.LUT R25, R25, R24, RZ, 0x3c, !PT ;  /* 0x000000181919a212 */ /* 0x002fc600078e3cff */
[----:B------:R1:W-:Y:S04]  /*87e0*/  STL [R1+0x1d8], R24 ;  /* 0x0001d81801007387 */ /* 0x0003e80000100800 */
[----:B------:R-:W-:Y:S01]  /*87f0*/  STS.U8 [R26+UR9+0x3a80], R30 ;  /* 0x003a801e1a007988 */ /* 0x000fe20008000009 */
[----:B----4-:R-:W-:-:S03]  /*8800*/  PRMT R31, RZ, 0x7610, R31 ;  /* 0x00007610ff1f7816 */ /* 0x010fc6000000001f */
[----:B------:R-:W-:Y:S01]  /*8810*/  STS.U8 [R26+UR9+0x1e80], R29 ;  /* 0x001e801d1a007988 */ /* 0x000fe20008000009 */
[----:B-1----:R-:W-:Y:S02]  /*8820*/  @!P2 LOP3.LUT R24, R25, R24, RZ, 0x3c, !PT ;  /* 0x000000181918a212 */ /* 0x002fe400078e3cff */
[----:B0-----:R-:W-:Y:S01]  /*8830*/  LOP3.LUT R27, R27, 0x7f, RZ, 0xc0, !PT ;  /* 0x0000007f1b1b7812 */ /* 0x001fe200078ec0ff */
[----:B------:R0:W-:Y:S01]  /*8840*/  STS.U8 [R26+UR9+0x3e80], R32 ;  /* 0x003e80201a007988 */ /* 0x0001e20008000009 */
[----:B------:R-:W-:Y:S01]  /*8850*/  @!P2 LOP3.LUT R25, R25, R24, RZ, 0x3c, !PT ;  /* 0x000000181919a212 */ /* 0x000fe200078e3cff */
[----:B------:R-:W-:Y:S01]  /*8860*/  UIMAD UR4, UR12, 0x27, URZ ;  /* 0x000000270c0478a4 */ /* 0x000fe2000f8e02ff */
[----:B0-----:R-:W-:-:S03]  /*8870*/  LOP3.LUT R26, R27, 0x60, RZ, 0x3c, !PT ;  /* 0x000000601b1a7812 */ /* 0x001fc600078e3cff */
[----:B------:R-:W-:Y:S01]  /*8880*/  USHF.R.S32.HI UR5, URZ, 0x1f, UR4 ;  /* 0x0000001fff057899 */ /* 0x000fe20008011404 */
[----:B------:R0:W4:Y:S04]  /*8890*/  @!P2 LDG.E.U8 R31, desc[UR22][R24.64] ;  /* 0x00000016181fa981 */ /* 0x000128000c1e1100 */
[----:B------:R-:W-:Y:S04]  /*88a0*/  STS.U8 [R26+UR9+0x300], R35 ;  /* 0x000300231a007988 */ /* 0x000fe80008000009 */
[----:B------:R1:W-:Y:S01]  /*88b0*/  STS.U8 [R26+UR9+0x2300], R34 ;  /* 0x002300221a007988 */ /* 0x0003e20008000009 */
[----:B0-----:R-:W-:-:S02]  /*88c0*/  PRMT R24, RZ, 0x7610, R24 ;  /* 0x00007610ff187816 */ /* 0x001fc40000000018 */
[----:B-1----:R-:W-:Y:S02]  /*88d0*/  IADD3 R26, P2, PT, R0, UR4, RZ ;  /* 0x00000004001a7c10 */ /* 0x002fe4000ff5e0ff */
[----:B------:R-:W-:Y:S02]  /*88e0*/  LOP3.LUT R34, R27, 0x60, RZ, 0x3c, !PT ;  /* 0x000000601b227812 */ /* 0x000fe400078e3cff */
[----:B------:R-:W-:-:S05]  /*88f0*/  IADD3.X R27, PT, PT, R2, UR5, RZ, P2, !PT ;  /* 0x00000005021b7c10 */ /* 0x000fca00097fe4ff */
[----:B------:R0:W4:Y:S01]  /*8900*/  @P5 LDG.E.U8 R24, desc[UR22][R26.64] ;  /* 0x000000161a185981 */ /* 0x000122000c1e1100 */
[----:B------:R-:W-:Y:S01]  /*8910*/  IADD3 R32, P2, PT, R3, UR4, RZ ;  /* 0x0000000403207c10 */ /* 0x000fe2000ff5e0ff */
[----:B------:R-:W-:Y:S02]  /*8920*/  UIMAD UR4, UR12, 0x2f, URZ ;  /* 0x0000002f0c0478a4 */ /* 0x000fe4000f8e02ff */
[----:B------:R1:W-:Y:S01]  /*8930*/  STS.U8 [R34+UR9+0x700], R33 ;  /* 0x0007002122007988 */ /* 0x0003e20008000009 */
[----:B------:R-:W-:-:S03]  /*8940*/  PRMT R30, RZ, 0x7610, R30 ;  /* 0x00007610ff1e7816 */ /* 0x000fc6000000001e */
[----:B------:R0:W-:Y:S01]  /*8950*/  STL [R1+0x1e4], R26 ;  /* 0x0001e41a01007387 */ /* 0x0001e20000100800 */
[----:B-1----:R-:W-:-:S03]  /*8960*/  IADD3.X R33, PT, PT, R4, UR5, RZ, P2, !PT ;  /* 0x0000000504217c10 */ /* 0x002fc600097fe4ff */
[----:B------:R-:W-:Y:S01]  /*8970*/  STS.U8 [R34+UR9+0x2700], R38 ;  /* 0x0027002622007988 */ /* 0x000fe20008000009 */
[----:B------:R-:W-:Y:S01]  /*8980*/  USHF.R.S32.HI UR5, URZ, 0x1f, UR4 ;  /* 0x0000001fff057899 */ /* 0x000fe20008011404 */
[----:B0-----:R-:W-:Y:S02]  /*8990*/  @P5 IMAD.MOV.U32 R26, RZ, RZ, R32 ;  /* 0x000000ffff1a5224 */ /* 0x001fe400078e0020 */
[----:B------:R0:W-:Y:S04]  /*89a0*/  STL [R1+0x1e0], R27 ;  /* 0x0001e01b01007387 */ /* 0x0001e80000100800 */
[----:B------:R-:W-:Y:S04]  /*89b0*/  STS.U8 [R34+UR9+0xb00], R37 ;  /* 0x000b002522007988 */ /* 0x000fe80008000009 */
[----:B------:R-:W-:Y:S01]  /*89c0*/  STS.U8 [R34+UR9+0x2b00], R36 ;  /* 0x002b002422007988 */ /* 0x000fe20008000009 */
[----:B0-----:R-:W-:-:S03]  /*89d0*/  @P5 IMAD.MOV.U32 R27, RZ, RZ, R33 ;  /* 0x000000ffff1b5224 */ /* 0x001fc600078e0021 */
[----:B------:R0:W-:Y:S04]  /*89e0*/  STL [R1+0x1ec], R32 ;  /* 0x0001ec2001007387 */ /* 0x0001e80000100800 */
[----:B------:R1:W-:Y:S04]  /*89f0*/  STS.U8 [R34+UR9+0xf00], R41 ;  /* 0x000f002922007988 */ /* 0x0003e80008000009 */
[----:B------:R1:W4:Y:S01]  /*8a00*/  @P5 LDG.E.U8 R30, desc[UR22][R26.64] ;  /* 0x000000161a1e5981 */ /* 0x000322000c1e1100 */
[----:B0-----:R-:W-:-:S03]  /*8a10*/  IADD3 R32, P2, PT, R0, UR4, RZ ;  /* 0x0000000400207c10 */ /* 0x001fc6000ff5e0ff */
[----:B------:R0:W-:Y:S01]  /*8a20*/  STL [R1+0x1e8], R33 ;  /* 0x0001e82101007387 */ /* 0x0001e20000100800 */
[----:B-1----:R-:W1:Y:S01]  /*8a30*/  S2R R41, SR_TID.X ;  /* 0x0000000000297919 */ /* 0x002e620000002100 */
[----:B------:R-:W-:Y:S02]  /*8a40*/  @P4 IMAD.MOV.U32 R26, RZ, RZ, R32 ;  /* 0x000000ffff1a4224 */ /* 0x000fe400078e0020 */
[----:B------:R0:W-:Y:S02]  /*8a50*/  STL [R1+0x1f4], R32 ;  /* 0x0001f42001007387 */ /* 0x0001e40000100800 */
[----:B0-----:R-:W-:Y:S02]  /*8a60*/  IADD3.X R33, PT, PT, R2, UR5, RZ, P2, !PT ;  /* 0x0000000502217c10 */ /* 0x001fe400097fe4ff */
[----:B------:R-:W-:-:S03]  /*8a70*/  PRMT R29, RZ, 0x7610, R29 ;  /* 0x00007610ff1d7816 */ /* 0x000fc6000000001d */
[----:B------:R0:W-:Y:S01]  /*8a80*/  STL [R1+0x1f0], R33 ;  /* 0x0001f02101007387 */ /* 0x0001e20000100800 */
[----:B------:R-:W-:Y:S01]  /*8a90*/  IADD3 R32, P2, PT, R3, UR4, RZ ;  /* 0x0000000403207c10 */ /* 0x000fe2000ff5e0ff */
[----:B------:R-:W-:Y:S01]  /*8aa0*/  @P4 IMAD.MOV.U32 R27, RZ, RZ, R33 ;  /* 0x000000ffff1b4224 */ /* 0x000fe200078e0021 */
[----:B------:R-:W-:Y:S01]  /*8ab0*/  UIMAD UR4, UR12, 0x37, URZ ;  /* 0x000000370c0478a4 */ /* 0x000fe2000f8e02ff */
[----:B------:R-:W-:-:S03]  /*8ac0*/  PRMT R28, RZ, 0x7610, R28 ;  /* 0x00007610ff1c7816 */ /* 0x000fc6000000001c */
[----:B------:R1:W4:Y:S01]  /*8ad0*/  @P4 LDG.E.U8 R29, desc[UR22][R26.64] ;  /* 0x000000161a1d4981 */ /* 0x000322000c1e1100 */
[----:B0-----:R-:W-:Y:S01]  /*8ae0*/  IADD3.X R33, PT, PT, R4, UR5, RZ, P2, !PT ;  /* 0x0000000504217c10 */ /* 0x001fe200097fe4ff */
[----:B------:R-:W-:Y:S02]  /*8af0*/  USHF.R.S32.HI UR5, URZ, 0x1f, UR4 ;  /* 0x0000001fff057899 */ /* 0x000fe40008011404 */
[----:B------:R0:W-:Y:S01]  /*8b00*/  STL [R1+0x1fc], R32 ;  /* 0x0001fc2001007387 */ /* 0x0001e20000100800 */
[----:B-1----:R-:W-:Y:S02]  /*8b10*/  @P4 IMAD.MOV.U32 R26, RZ, RZ, R32 ;  /* 0x000000ffff1a4224 */ /* 0x002fe400078e0020 */
[----:B------:R-:W-:Y:S01]  /*8b20*/  @P4 IMAD.MOV.U32 R27, RZ, RZ, R33 ;  /* 0x000000ffff1b4224 */ /* 0x000fe200078e0021 */
[----:B0-----:R-:W-:Y:S01]  /*8b30*/  IADD3 R32, P2, PT, R0, UR4, RZ ;  /* 0x0000000400207c10 */ /* 0x001fe2000ff5e0ff */
[----:B------:R0:W-:Y:S04]  /*8b40*/  STL [R1+0x1f8], R33 ;  /* 0x0001f82101007387 */ /* 0x0001e80000100800 */
[----:B------:R1:W4:Y:S01]  /*8b50*/  @P4 LDG.E.U8 R28, desc[UR22][R26.64] ;  /* 0x000000161a1c4981 */ /* 0x000322000c1e1100 */
[----:B0-----:R-:W-:-:S02]  /*8b60*/  IADD3.X R33, PT, PT, R2, UR5, RZ, P2, !PT ;  /* 0x0000000502217c10 */ /* 0x001fc400097fe4ff */
[----:B-1----:R-:W-:Y:S01]  /*8b70*/  PRMT R27, RZ, 0x7610, R27 ;  /* 0x00007610ff1b7816 */ /* 0x002fe2000000001b */
[----:B------:R0:W-:Y:S01]  /*8b80*/  STL [R1+0x204], R32 ;  /* 0x0002042001007387 */ /* 0x0001e20000100800 */
[----:B------:R-:W-:-:S03]  /*8b90*/  PRMT R26, RZ, 0x7610, R26 ;  /* 0x00007610ff1a7816 */ /* 0x000fc6000000001a */
[----:B------:R-:W-:Y:S04]  /*8ba0*/  STS.U8 [R34+UR9+0x2f00], R40 ;  /* 0x002f002822007988 */ /* 0x000fe80008000009 */
[----:B------:R0:W4:Y:S04]  /*8bb0*/  @P3 LDG.E.U8 R27, desc[UR22][R32.64] ;  /* 0x00000016201b3981 */ /* 0x000128000c1e1100 */
[----:B------:R-:W-:Y:S01]  /*8bc0*/  STS.U8 [R34+UR9+0x1300], R39 ;  /* 0x0013002722007988 */ /* 0x000fe20008000009 */
[----:B------:R-:W-:-:S03]  /*8bd0*/  LOP3.LUT R35, R41, 0x7f, RZ, 0xc0, !PT ;  /* 0x0000007f29237812 */ /* 0x000fc600078ec0ff */
[----:B------:R-:W-:Y:S01]  /*8be0*/  STS.U8 [R34+UR9+0x3300], R44 ;  /* 0x0033002c22007988 */ /* 0x000fe20008000009 */
[----:B0-----:R-:W-:Y:S01]  /*8bf0*/  IADD3 R32, P2, PT, R3, UR4, RZ ;  /* 0x0000000403207c10 */ /* 0x001fe2000ff5e0ff */
[----:B------:R-:W-:Y:S02]  /*8c00*/  UIMAD UR4, UR12, 0x3f, URZ ;  /* 0x0000003f0c0478a4 */ /* 0x000fe4000f8e02ff */
[----:B------:R-:W-:Y:S04]  /*8c10*/  STS.U8 [R34+UR9+0x1700], R43 ;  /* 0x0017002b22007988 */ /* 0x000fe80008000009 */
[----:B------:R0:W-:Y:S04]  /*8c20*/  STL [R1+0x200], R33 ;  /* 0x0002002101007387 */ /* 0x0001e80000100800 */
[----:B------:R-:W-:Y:S04]  /*8c30*/  STS.U8 [R34+UR9+0x3700], R42 ;  /* 0x0037002a22007988 */ /* 0x000fe80008000009 */
[----:B------:R-:W-:Y:S01]  /*8c40*/  STS.U8 [R34+UR9+0x1b00], R47 ;  /* 0x001b002f22007988 */ /* 0x000fe20008000009 */
[----:B0-----:R-:W-:-:S03]  /*8c50*/  IADD3.X R33, PT, PT, R4, UR5, RZ, P2, !PT ;  /* 0x0000000504217c10 */ /* 0x001fc600097fe4ff */
[----:B------:R-:W-:Y:S01]  /*8c60*/  STS.U8 [R34+UR9+0x3b00], R46 ;  /* 0x003b002e22007988 */ /* 0x000fe20008000009 */
[----:B------:R-:W-:-:S03]  /*8c70*/  USHF.R.S32.HI UR5, URZ, 0x1f, UR4 ;  /* 0x0000001fff057899 */ /* 0x000fc60008011404 */
[----:B------:R-:W-:Y:S04]  /*8c80*/  STS.U8 [R34+UR9+0x1f00], R45 ;  /* 0x001f002d22007988 */ /* 0x000fe80008000009 */
[----:B------:R0:W-:Y:S04]  /*8c90*/  STS.U8 [R34+UR9+0x3f00], R48 ;  /* 0x003f003022007988 */ /* 0x0001e80008000009 */
[----:B------:R1:W-:Y:S04]  /*8ca0*/  STL [R1+0x20c], R32 ;  /* 0x00020c2001007387 */ /* 0x0003e80000100800 */
[----:B------:R1:W4:Y:S01]  /*8cb0*/  @P3 LDG.E.U8 R26, desc[UR22][R32.64] ;  /* 0x00000016201a3981 */ /* 0x000322000c1e1100 */
[----:B0-----:R-:W-:-:S03]  /*8cc0*/  LOP3.LUT R34, R35, 0x70, RZ, 0x3c, !PT ;  /* 0x0000007023227812 */ /* 0x001fc600078e3cff */
[----:B------:R0:W-:Y:S01]  /*8cd0*/  STL [R1+0x208], R33 ;  /* 0x0002082101007387 */ /* 0x0001e20000100800 */
[----:B-1----:R-:W-:-:S03]  /*8ce0*/  IADD3 R32, P2, PT, R0, UR4, RZ ;  /* 0x0000000400207c10 */ /* 0x002fc6000ff5e0ff */
[----:B------:R-:W-:Y:S01]  /*8cf0*/  STS.U8 [R34+UR9+0x380], R51 ;  /* 0x0003803322007988 */ /* 0x000fe20008000009 */
[----:B0-----:R-:W-:-:S03]  /*8d00*/  IADD3.X R33, PT, PT, R2, UR5, RZ, P2, !PT ;  /* 0x0000000502217c10 */ /* 0x001fc600097fe4ff */
[----:B------:R-:W-:Y:S01]  /*8d10*/  STS.U8 [R34+UR9+0x2380], R50 ;  /* 0x0023803222007988 */ /* 0x000fe20008000009 */
[----:B------:R-:W-:Y:S01]  /*8d20*/  IADD3 R36, P2, PT, R3, UR4, RZ ;  /* 0x0000000403247c10 */ /* 0x000fe2000ff5e0ff */
[----:B------:R-:W0:Y:S01]  /*8d30*/  LDCU UR4, c[0x0][0x3b0] ;  /* 0x00007600ff0477ac */ /* 0x000e220008000800 */
[----:B------:R-:W-:Y:S01]  /*8d40*/  PRMT R25, RZ, 0x7610, R25 ;  /* 0x00007610ff197816 */ /* 0x000fe20000000019 */
[----:B------:R-:W-:Y:S01]  /*8d50*/  STS.U8 [R34+UR9+0x780], R49 ;  /* 0x0007803122007988 */ /* 0x000fe20008000009 */
[----:B------:R-:W-:-:S03]  /*8d60*/  IADD3.X R37, PT, PT, R4, UR5, RZ, P2, !PT ;  /* 0x0000000504257c10 */ /* 0x000fc600097fe4ff */
[----:B--2---:R1:W-:Y:S04]  /*8d70*/  STS.U8 [R34+UR9+0x2780], R13 ;  /* 0x0027800d22007988 */ /* 0x0043e80008000009 */
[----:B------:R2:W-:Y:S04]  /*8d80*/  STS.U8 [R34+UR9+0xb80], R14 ;  /* 0x000b800e22007988 */ /* 0x0005e80008000009 */
[----:B------:R0:W4:Y:S04]  /*8d90*/  @!P1 LDG.E.U8 R25, desc[UR22][R32.64] ;  /* 0x0000001620199981 */ /* 0x000128000c1e1100 */
[----:B-1----:R-:W5:Y:S04]  /*8da0*/  LDL.LU R13, [R1+0x5d8] ;  /* 0x0005d800010d7983 */ /* 0x002f680000300800 */
[----:B--2---:R-:W5:Y:S04]  /*8db0*/  LDL.LU R14, [R1+0x5d4] ;  /* 0x0005d400010e7983 */ /* 0x004f680000300800 */
[----:B---3--:R1:W-:Y:S04]  /*8dc0*/  STS.U8 [R34+UR9+0x2b80], R53 ;  /* 0x002b803522007988 */ /* 0x0083e80008000009 */
[----:B------:R0:W-:Y:S04]  /*8dd0*/  STL [R1+0x214], R32 ;  /* 0x0002142001007387 */ /* 0x0001e80000100800 */
[----:B------:R2:W-:Y:S01]  /*8de0*/  STL [R1+0x210], R33 ;  /* 0x0002102101007387 */ /* 0x0005e20000100800 */
[----:B-1----:R-:W1:Y:S01]  /*8df0*/  LDC R53, c[0x0][0x3a0] ;  /* 0x0000e800ff357b82 */ /* 0x002e620000000800 */
[----:B0-----:R-:W-:-:S02]  /*8e00*/  @!P1 IMAD.MOV.U32 R32, RZ, RZ, R36 ;  /* 0x000000ffff209224 */ /* 0x001fc400078e0024 */
[----:B--2---:R-:W-:Y:S01]  /*8e10*/  @!P1 IMAD.MOV.U32 R33, RZ, RZ, R37 ;  /* 0x000000ffff219224 */ /* 0x004fe200078e0025 */
[----:B------:R-:W-:Y:S04]  /*8e20*/  STS.U8 [R34+UR9+0xf80], R52 ;  /* 0x000f803422007988 */ /* 0x000fe80008000009 */
[----:B----4-:R-:W-:Y:S04]  /*8e30*/  STS.U8 [R34+UR9+0x2f80], R31 ;  /* 0x002f801f22007988 */ /* 0x010fe80008000009 */
[----:B------:R0:W-:Y:S02]  /*8e40*/  STS.U8 [R34+UR9+0x1380], R24 ;  /* 0x0013801822007988 */ /* 0x0001e40008000009 */
[----:B0-----:R-:W-:-:S06]  /*8e50*/  PRMT R24, RZ, 0x7610, R24 ;  /* 0x00007610ff187816 */ /* 0x001fcc0000000018 */
[----:B------:R0:W2:Y:S04]  /*8e60*/  @!P1 LDG.E.U8 R24, desc[UR22][R32.64] ;  /* 0x0000001620189981 */ /* 0x0000a8000c1e1100 */
[----:B------:R-:W-:Y:S04]  /*8e70*/  STS.U8 [R34+UR9+0x3380], R30 ;  /* 0x0033801e22007988 */ /* 0x000fe80008000009 */
[----:B------:R-:W-:Y:S04]  /*8e80*/  STS.U8 [R34+UR9+0x1780], R29 ;  /* 0x0017801d22007988 */ /* 0x000fe80008000009 */
[----:B------:R3:W-:Y:S04]  /*8e90*/  STS.U8 [R34+UR9+0x3780], R28 ;  /* 0x0037801c22007988 */ /* 0x0007e80008000009 */
[----:B------:R-:W-:Y:S01]  /*8ea0*/  STS.U8 [R34+UR9+0x1b80], R27 ;  /* 0x001b801b22007988 */ /* 0x000fe20008000009 */
[----:B---3--:R-:W-:-:S03]  /*8eb0*/  IMAD R28, R9, UR4, RZ ;  /* 0x00000004091c7c24 */ /* 0x008fc6000f8e02ff */
[----:B------:R-:W-:Y:S04]  /*8ec0*/  STL [R1+0x21c], R36 ;  /* 0x00021c2401007387 */ /* 0x000fe80000100800 */
[----:B------:R3:W-:Y:S02]  /*8ed0*/  STS.U8 [R34+UR9+0x3b80], R26 ;  /* 0x003b801a22007988 */ /* 0x0007e40008000009 */
[----:B---3--:R-:W-:Y:S02]  /*8ee0*/  IMAD R26, R11, UR4, RZ ;  /* 0x000000040b1a7c24 */ /* 0x008fe4000f8e02ff */
[----:B------:R-:W-:Y:S01]  /*8ef0*/  STS.U8 [R34+UR9+0x1f80], R25 ;  /* 0x001f801922007988 */ /* 0x000fe20008000009 */
[----:B------:R-:W-:-:S03]  /*8f00*/  IMAD R27, R12, UR4, RZ ;  /* 0x000000040c1b7c24 */ /* 0x000fc6000f8e02ff */
[----:B------:R-:W-:Y:S01]  /*8f10*/  STL [R1+0x218], R37 ;  /* 0x0002182501007387 */ /* 0x000fe20000100800 */
[----:B------:R-:W-:-:S03]  /*8f20*/  IMAD R29, R10, UR4, RZ ;  /* 0x000000040a1d7c24 */ /* 0x000fc6000f8e02ff */
[----:B------:R-:W5:Y:S01]  /*8f30*/  LDL.LU R11, [R1+0x5d0] ;  /* 0x0005d000010b7983 */ /* 0x000f620000300800 */
[----:B------:R-:W-:-:S03]  /*8f40*/  IMAD R30, R7, UR4, RZ ;  /* 0x00000004071e7c24 */ /* 0x000fc6000f8e02ff */
[----:B------:R-:W5:Y:S01]  /*8f50*/  LDL.LU R12, [R1+0x5cc] ;  /* 0x0005cc00010c7983 */ /* 0x000f620000300800 */
[----:B------:R-:W-:-:S03]  /*8f60*/  IMAD R31, R8, UR4, RZ ;  /* 0x00000004081f7c24 */ /* 0x000fc6000f8e02ff */
[----:B------:R-:W5:Y:S01]  /*8f70*/  LDL.LU R9, [R1+0x5c8] ;  /* 0x0005c80001097983 */ /* 0x000f620000300800 */
[----:B0-----:R-:W-:Y:S02]  /*8f80*/  IMAD R32, R5, UR4, RZ ;  /* 0x0000000405207c24 */ /* 0x001fe4000f8e02ff */
[----:B------:R-:W-:Y:S01]  /*8f90*/  IMAD R33, R6, UR4, RZ ;  /* 0x0000000406217c24 */ /* 0x000fe2000f8e02ff */
[----:B------:R-:W5:Y:S04]  /*8fa0*/  LDL.LU R10, [R1+0x5c4] ;  /* 0x0005c400010a7983 */ /* 0x000f680000300800 */
[----:B------:R-:W5:Y:S04]  /*8fb0*/  LDL.LU R7, [R1+0x5c0] ;  /* 0x0005c00001077983 */ /* 0x000f680000300800 */
[----:B------:R-:W5:Y:S04]  /*8fc0*/  LDL.LU R8, [R1+0x5bc] ;  /* 0x0005bc0001087983 */ /* 0x000f680000300800 */
[----:B------:R-:W5:Y:S04]  /*8fd0*/  LDL.LU R5, [R1+0x5b8] ;  /* 0x0005b80001057983 */ /* 0x000f680000300800 */
[----:B------:R-:W5:Y:S04]  /*8fe0*/  LDL.LU R6, [R1+0x5b4] ;  /* 0x0005b40001067983 */ /* 0x000f680000300800 */
[----:B--2---:R0:W-:Y:S02]  /*8ff0*/  STS.U8 [R34+UR9+0x3f80], R24 ;  /* 0x003f801822007988 */ /* 0x0041e40008000009 */
[----:B0-----:R-:W-:-:S05]  /*9000*/  LOP3.LUT R34, R41, 0x3f, RZ, 0xc0, !PT ;  /* 0x0000003f29227812 */ /* 0x001fca00078ec0ff */
[----:B------:R-:W-:-:S05]  /*9010*/  IMAD R25, R34, UR13, RZ ;  /* 0x0000000d22197c24 */ /* 0x000fca000f8e02ff */
[----:B------:R-:W-:-:S04]  /*9020*/  IADD3 R24, P1, PT, R25, UR18, RZ ;  /* 0x0000001219187c10 */ /* 0x000fc8000ff3e0ff */
[----:B------:R-:W-:Y:S02]  /*9030*/  LEA.HI.X.SX32 R25, R25, UR19, 0x1, P1 ;  /* 0x0000001319197c11 */ /* 0x000fe400088f0eff */
[----:B------:R-:W-:-:S04]  /*9040*/  IADD3 R47, P1, PT, R26, R24, RZ ;  /* 0x000000181a2f7210 */ /* 0x000fc80007f3e0ff */
[----:B------:R-:W-:Y:S02]  /*9050*/  LEA.HI.X.SX32 R26, R26, R25, 0x1, P1 ;  /* 0x000000191a1a7211 */ /* 0x000fe400008f0eff */
[----:B------:R-:W-:-:S04]  /*9060*/  IADD3 R43, P1, PT, R28, R24, RZ ;  /* 0x000000181c2b7210 */ /* 0x000fc80007f3e0ff */
[----:B------:R-:W-:Y:S01]  /*9070*/  LEA.HI.X.SX32 R44, R28, R25, 0x1, P1 ;  /* 0x000000191c2c7211 */ /* 0x000fe200008f0eff */
[----:B-1----:R-:W-:-:S05]  /*9080*/  VIADD R28, R53, 0x3f ;  /* 0x0000003f351c7836 */ /* 0x002fca0000000000 */
[----:B------:R-:W-:-:S04]  /*9090*/  ISETP.GT.AND P1, PT, R28, 0x3f, PT ;  /* 0x0000003f1c00780c */ /* 0x000fc80003f24270 */
[----:B------:R-:W-:Y:S02]  /*90a0*/  ISETP.LT.AND P1, PT, R34, R53, P1 ;  /* 0x000000352200720c */ /* 0x000fe40000f21270 */
[CC--:B------:R-:W-:Y:S01]  /*90b0*/  IADD3 R48, P2, PT, R27.reuse, R24.reuse, RZ ;  /* 0x000000181b307210 */ /* 0x0c0fe20007f5e0ff */
[----:B------:R-:W-:Y:S01]  /*90c0*/  STL [R1+0x224], R47 ;  /* 0x0002242f01007387 */ /* 0x000fe20000100800 */
[-C--:B------:R-:W-:Y:S02]  /*90d0*/  IADD3 R50, P3, PT, R30, R24.reuse, RZ ;  /* 0x000000181e327210 */ /* 0x080fe40007f7e0ff */
[----:B------:R-:W-:Y:S01]  /*90e0*/  LEA.HI.X.SX32 R49, R27, R25, 0x1, P2 ;  /* 0x000000191b317211 */ /* 0x000fe200010f0eff */
[----:B------:R-:W-:Y:S01]  /*90f0*/  STL [R1+0x22c], R48 ;  /* 0x00022c3001007387 */ /* 0x000fe20000100800 */
[-C--:B------:R-:W-:Y:S02]  /*9100*/  IADD3 R38, P2, PT, R29, R24.reuse, RZ ;  /* 0x000000181d267210 */ /* 0x080fe40007f5e0ff */
[-C--:B------:R-:W-:Y:S01]  /*9110*/  IADD3 R45, P4, PT, R31, R24.reuse, RZ ;  /* 0x000000181f2d7210 */ /* 0x080fe20007f9e0ff */
[----:B------:R0:W-:Y:S01]  /*9120*/  STL [R1+0x220], R26 ;  /* 0x0002201a01007387 */ /* 0x0001e20000100800 */
[-C--:B------:R-:W-:Y:S01]  /*9130*/  IADD3 R40, P5, PT, R32, R24.reuse, RZ ;  /* 0x0000001820287210 */ /* 0x080fe20007fbe0ff */
[----:B------:R-:W-:Y:S01]  /*9140*/  @P1 IMAD.MOV.U32 R27, RZ, RZ, R26 ;  /* 0x000000ffff1b1224 */ /* 0x000fe200078e001a */
[----:B------:R-:W-:-:S02]  /*9150*/  IADD3 R36, P6, PT, R33, R24, RZ ;  /* 0x0000001821247210 */ /* 0x000fc40007fde0ff */
[----:B------:R-:W-:Y:S01]  /*9160*/  PRMT R24, RZ, 0x7610, R24 ;  /* 0x00007610ff187816 */ /* 0x000fe20000000018 */
[----:B0-----:R-:W-:-:S05]  /*9170*/  @P1 IMAD.MOV.U32 R26, RZ, RZ, R47 ;  /* 0x000000ffff1a1224 */ /* 0x001fca00078e002f */
[----:B------:R0:W2:Y:S01]  /*9180*/  @P1 LDG.E.U8 R24, desc[UR22][R26.64] ;  /* 0x000000161a181981 */ /* 0x0000a2000c1e1100 */
[----:B------:R-:W-:Y:S01]  /*9190*/  LEA.HI.X.SX32 R51, R30, R25, 0x1, P3 ;  /* 0x000000191e337211 */ /* 0x000fe200018f0eff */
[----:B0-----:R-:W-:-:S04]  /*91a0*/  @P1 IMAD.MOV.U32 R26, RZ, RZ, R50 ;  /* 0x000000ffff1a1224 */ /* 0x001fc800078e0032 */
[----:B------:R-:W-:Y:S01]  /*91b0*/  @P1 IMAD.MOV.U32 R27, RZ, RZ, R51 ;  /* 0x000000ffff1b1224 */ /* 0x000fe200078e0033 */
[----:B--2---:R0:W-:Y:S02]  /*91c0*/  STS.U8 [R35+UR9+0x8000], R24 ;  /* 0x0080001823007988 */ /* 0x0041e40008000009 */
[----:B0-----:R-:W-:-:S06]  /*91d0*/  PRMT R24, RZ, 0x7610, R24 ;  /* 0x00007610ff187816 */ /* 0x001fcc0000000018 */
[----:B------:R0:W2:Y:S02]  /*91e0*/  @P1 LDG.E.U8 R24, desc[UR22][R26.64] ;  /* 0x000000161a181981 */ /* 0x0000a4000c1e1100 */
[----:B0-----:R-:W-:Y:S02]  /*91f0*/  @P1 IMAD.MOV.U32 R26, RZ, RZ, R48 ;  /* 0x000000ffff1a1224 */ /* 0x001fe400078e0030 */
[----:B------:R-:W-:Y:S01]  /*9200*/  @P1 IMAD.MOV.U32 R27, RZ, RZ, R49 ;  /* 0x000000ffff1b1224 */ /* 0x000fe200078e0031 */
[----:B------:R-:W0:Y:S01]  /*9210*/  S2R R47, SR_TID.X ;  /* 0x00000000002f7919 */ /* 0x000e220000002100 */
[----:B--2---:R1:W-:Y:S02]  /*9220*/  STS.U8 [R35+UR9+0x8200], R24 ;  /* 0x0082001823007988 */ /* 0x0043e40008000009 */
[----:B-1----:R-:W-:-:S06]  /*9230*/  PRMT R24, RZ, 0x7610, R24 ;  /* 0x00007610ff187816 */ /* 0x002fcc0000000018 */
[----:B------:R1:W2:Y:S01]  /*9240*/  @P1 LDG.E.U8 R24, desc[UR22][R26.64] ;  /* 0x000000161a181981 */ /* 0x0002a2000c1e1100 */
[----:B0-----:R-:W-:Y:S02]  /*9250*/  LOP3.LUT R47, R47, 0x7f, RZ, 0xc0, !PT ;  /* 0x0000007f2f2f7812 */ /* 0x001fe400078ec0ff */
[----:B------:R-:W-:Y:S02]  /*9260*/  LEA.HI.X.SX32 R46, R31, R25, 0x1, P4 ;  /* 0x000000191f2e7211 */ /* 0x000fe400020f0eff */
[----:B------:R-:W-:Y:S01]  /*9270*/  LOP3.LUT R47, R47, 0x10, RZ, 0x3c, !PT ;  /* 0x000000102f2f7812 */ /* 0x000fe200078e3cff */
[----:B-1----:R-:W-:Y:S02]  /*9280*/  @P1 IMAD.MOV.U32 R26, RZ, RZ, R45 ;  /* 0x000000ffff1a1224 */ /* 0x002fe400078e002d */
[----:B------:R-:W-:Y:S02]  /*9290*/  @P1 IMAD.MOV.U32 R27, RZ, RZ, R46 ;  /* 0x000000ffff1b1224 */ /* 0x000fe400078e002e */
[----:B--2---:R0:W-:Y:S02]  /*92a0*/  STS.U8 [R47+UR9+0x8080], R24 ;  /* 0x008080182f007988 */ /* 0x0041e40008000009 */
[----:B0-----:R-:W-:-:S06]  /*92b0*/  PRMT R24, RZ, 0x7610, R24 ;  /* 0x00007610ff187816 */ /* 0x001fcc0000000018 */
[----:B------:R0:W2:Y:S02]  /*92c0*/  @P1 LDG.E.U8 R24, desc[UR22][R26.64] ;  /* 0x000000161a181981 */ /* 0x0000a4000c1e1100 */
[----:B0-----:R-:W-:Y:S02]  /*92d0*/  @P1 IMAD.MOV.U32 R26, RZ, RZ, R43 ;  /* 0x000000ffff1a1224 */ /* 0x001fe400078e002b */
[----:B------:R-:W-:Y:S01]  /*92e0*/  @P1 IMAD.MOV.U32 R27, RZ, RZ, R44 ;  /* 0x000000ffff1b1224 */ /* 0x000fe200078e002c */
[----:B--2---:R0:W-:Y:S02]  /*92f0*/  STS.U8 [R47+UR9+0x8280], R24 ;  /* 0x008280182f007988 */ /* 0x0041e40008000009 */
[----:B0-----:R-:W-:-:S06]  /*9300*/  PRMT R24, RZ, 0x7610, R24 ;  /* 0x00007610ff187816 */ /* 0x001fcc0000000018 */
[----:B------:R0:W2:Y:S01]  /*9310*/  @P1 LDG.E.U8 R24, desc[UR22][R26.64] ;  /* 0x000000161a181981 */ /* 0x0000a2000c1e1100 */
[----:B------:R-:W-:Y:S02]  /*9320*/  LOP3.LUT R41, R41, 0x7f, RZ, 0xc0, !PT ;  /* 0x0000007f29297812 */ /* 0x000fe400078ec0ff */
[----:B------:R-:W-:Y:S02]  /*9330*/  LEA.HI.X.SX32 R42, R32, R25, 0x1, P5 ;  /* 0x00000019202a7211 */ /* 0x000fe400028f0eff */
[----:B------:R-:W-:Y:S01]  /*9340*/  LOP3.LUT R41, R41, 0x20, RZ, 0x3c, !PT ;  /* 0x0000002029297812 */ /* 0x000fe200078e3cff */
[----:B0-----:R-:W-:Y:S02]  /*9350*/  @P1 IMAD.MOV.U32 R26, RZ, RZ, R40 ;  /* 0x000000ffff1a1224 */ /* 0x001fe400078e0028 */
[----:B------:R-:W-:Y:S02]  /*9360*/  @P1 IMAD.MOV.U32 R27, RZ, RZ, R42 ;  /* 0x000000ffff1b1224 */ /* 0x000fe400078e002a */
[----:B--2---:R0:W-:Y:S02]  /*9370*/  STS.U8 [R41+UR9+0x8100], R24 ;  /* 0x0081001829007988 */ /* 0x0041e40008000009 */
[----:B0-----:R-:W-:-:S06]  /*9380*/  PRMT R24, RZ, 0x7610, R24 ;  /* 0x00007610ff187816 */ /* 0x001fcc0000000018 */
[----:B------:R0:W2:Y:S01]  /*9390*/  @P1 LDG.E.U8 R24, desc[UR22][R26.64] ;  /* 0x000000161a181981 */ /* 0x0000a2000c1e1100 */
[-C--:B------:R-:W-:Y:S02]  /*93a0*/  LEA.HI.X.SX32 R39, R29, R25.reuse, 0x1, P2 ;  /* 0x000000191d277211 */ /* 0x080fe400010f0eff */
[----:B------:R-:W-:Y:S02]  /*93b0*/  LEA.HI.X.SX32 R37, R33, R25, 0x1, P6 ;  /* 0x0000001921257211 */ /* 0x000fe400030f0eff */
[----:B------:R-:W-:Y:S01]  /*93c0*/  PRMT R25, RZ, 0x7610, R25 ;  /* 0x00007610ff197816 */ /* 0x000fe20000000019 */
[----:B0-----:R-:W-:Y:S02]  /*93d0*/  @P1 IMAD.MOV.U32 R26, RZ, RZ, R38 ;  /* 0x000000ffff1a1224 */ /* 0x001fe400078e0026 */
[----:B------:R-:W-:-:S05]  /*93e0*/  @P1 IMAD.MOV.U32 R27, RZ, RZ, R39 ;  /* 0x000000ffff1b1224 */ /* 0x000fca00078e0027 */
[----:B------:R0:W3:Y:S02]  /*93f0*/  @P1 LDG.E.U8 R25, desc[UR22][R26.64] ;  /* 0x000000161a191981 */ /* 0x0000e4000c1e1100 */
[----:B0-----:R-:W-:Y:S02]  /*9400*/  @P1 IMAD.MOV.U32 R26, RZ, RZ, R36 ;  /* 0x000000ffff1a1224 */ /* 0x001fe400078e0024 */
[----:B------:R-:W-:Y:S01]  /*9410*/  @P1 IMAD.MOV.U32 R27, RZ, RZ, R37 ;  /* 0x000000ffff1b1224 */ /* 0x000fe200078e0025 */
[----:B--2---:R0:W-:Y:S02]  /*9420*/  STS.U8 [R41+UR9+0x8300], R24 ;  /* 0x0083001829007988 */ /* 0x0041e40008000009 */
[----:B0-----:R-:W-:-:S06]  /*9430*/  PRMT R24, RZ, 0x7610, R24 ;  /* 0x00007610ff187816 */ /* 0x001fcc0000000018 */
[----:B------:R-:W2:Y:S01]  /*9440*/  @P1 LDG.E.U8 R24, desc[UR22][R26.64] ;  /* 0x000000161a181981 */ /* 0x000ea2000c1e1100 */
[----:B------:R-:W-:-:S03]  /*9450*/  LOP3.LUT R35, R35, 0x30, RZ, 0x3c, !PT ;  /* 0x0000003023237812 */ /* 0x000fc600078e3cff */
[----:B------:R0:W-:Y:S04]  /*9460*/  STL [R1+0x228], R49 ;  /* 0x0002283101007387 */ /* 0x0001e80000100800 */
[----:B------:R0:W-:Y:S04]  /*9470*/  STL [R1+0x234], R43 ;  /* 0x0002342b01007387 */ /* 0x0001e80000100800 */
[----:B------:R0:W-:Y:S04]  /*9480*/  STL [R1+0x244], R50 ;  /* 0x0002443201007387 */ /* 0x0001e80000100800 */
[----:B------:R0:W-:Y:S04]  /*9490*/  STL [R1+0x23c], R38 ;  /* 0x00023c2601007387 */ /* 0x0001e80000100800 */
[----:B---3--:R0:W-:Y:S04]  /*94a0*/  STS.U8 [R35+UR9+0x8180], R25 ;  /* 0x0081801923007988 */ /* 0x0081e80008000009 */
[----:B------:R0:W-:Y:S04]  /*94b0*/  STL [R1+0x24c], R45 ;  /* 0x00024c2d01007387 */ /* 0x0001e80000100800 */
[----:B------:R0:W-:Y:S04]  /*94c0*/  STL [R1+0x254], R40 ;  /* 0x0002542801007387 */ /* 0x0001e80000100800 */
[----:B------:R0:W-:Y:S04]  /*94d0*/  STL [R1+0x230], R44 ;  /* 0x0002302c01007387 */ /* 0x0001e80000100800 */
[----:B------:R0:W-:Y:S04]  /*94e0*/  STL [R1+0x25c], R36 ;  /* 0x00025c2401007387 */ /* 0x0001e80000100800 */
[----:B------:R0:W-:Y:S04]  /*94f0*/  STL [R1+0x240], R51 ;  /* 0x0002403301007387 */ /* 0x0001e80000100800 */
[----:B------:R0:W-:Y:S01]  /*9500*/  STL [R1+0x238], R39 ;  /* 0x0002382701007387 */ /* 0x0001e20000100800 */
[----:B------:R-:W-:-:S03]  /*9510*/  ISETP.NE.U32.AND P1, PT, RZ, UR7, PT ;  /* 0x00000007ff007c0c */ /* 0x000fc6000bf25070 */
[----:B------:R0:W-:Y:S04]  /*9520*/  STL [R1+0x248], R46 ;  /* 0x0002482e01007387 */ /* 0x0001e80000100800 */
[----:B------:R0:W-:Y:S04]  /*9530*/  STL [R1+0x250], R42 ;  /* 0x0002502a01007387 */ /* 0x0001e80000100800 */
[----:B------:R0:W-:Y:S01]  /*9540*/  STL [R1+0x258], R37 ;  /* 0x0002582501007387 */ /* 0x0001e20000100800 */
[C---:B------:R-:W-:Y:S02]  /*9550*/  ISETP.LT.OR P2, PT, R28.reuse, 0x40, P1 ;  /* 0x000000401c00780c */ /* 0x040fe40000f41670 */
[----:B------:R-:W-:Y:S01]  /*9560*/  ISETP.GE.AND P3, PT, R28, 0x80, PT ;  /* 0x000000801c00780c */ /* 0x000fe20003f66270 */
[----:B--2---:R0:W-:Y:S01]  /*9570*/  STS.U8 [R35+UR9+0x8380], R24 ;  /* 0x0083801823007988 */ /* 0x0041e20008000009 */
[----:B------:R1:W-:Y:S06]  /*9580*/  MEMBAR.ALL.CTA ;  /* 0x0000000000007992 */ /* 0x0003ec0000008000 */
[----:B-1----:R-:W1:Y:S02]  /*9590*/  FENCE.VIEW.ASYNC.S ;  /* 0x00000000000073c6 */ /* 0x002e640000000000 */
[----:B-1----:R-:W-:Y:S06]  /*95a0*/  BAR.SYNC.DEFER_BLOCKING 0x0 ;  /* 0x0000000000007b1d */ /* 0x002fec0000010000 */
[----:B------:R-:W-:Y:S05]  /*95b0*/  @P2 BRA `(.L_x_6) ;  /* 0x00000000008c2947 */ /* 0x000fea0003800000 */
[----:B------:R-:W-:Y:S02]  /*95c0*/  USHF.R.U32.HI UR16, URZ, 0x4, UR9 ;  /* 0x00000004ff107899 */ /* 0x000fe40008011609 */
[----:B------:R-:W-:Y:S02]  /*95d0*/  UIADD3 UR5, UPT, UPT, UR9, 0x8000, URZ ;  /* 0x0000800009057890 */ /* 0x000fe4000fffe0ff */
[----:B------:R-:W-:Y:S02]  /*95e0*/  USGXT.U32 UR16, UR16, 0xe ;  /* 0x0000000e1010789a */ /* 0x000fe40008000000 */
[----:B------:R-:W-:Y:S02]  /*95f0*/  USHF.R.U32.HI UR5, URZ, 0x4, UR5 ;  /* 0x00000004ff057899 */ /* 0x000fe40008011605 */
[----:B------:R-:W-:Y:S01]  /*9600*/  UIADD3 UR24, UP1, UPT, UR16, 0x100, URZ ;  /* 0x0000010010187890 */ /* 0x000fe2000ff3e0ff */
[----:B------:R-:W-:Y:S01]  /*9610*/  UMOV UR4, URZ ;  /* 0x000000ff00047c82 */ /* 0x000fe20008000000 */
[----:B------:R-:W-:-:S02]  /*9620*/  USGXT.U32 UR6, UR5, 0xe ;  /* 0x0000000e0506789a */ /* 0x000fc40008000000 */
[----:B------:R-:W-:Y:S01]  /*9630*/  UIADD3.X UR25, UPT, UPT, UR4, 0x40004040, URZ, UP1, !UPT ;  /* 0x4000404004197890 */ /* 0x000fe20008ffe4ff */
[----:B------:R-:W-:Y:S01]  /*9640*/  UMOV UR14, 0xfffffffe ;  /* 0xfffffffe000e7882 */ /* 0x000fe20000000000 */
[----:B------:R-:W-:Y:S01]  /*9650*/  UMOV UR15, 0x7fffbfdf ;  /* 0x7fffbfdf000f7882 */ /* 0x000fe20000000000 */
[----:B------:R-:W-:Y:S01]  /*9660*/  UMOV UR7, URZ ;  /* 0x000000ff00077c82 */ /* 0x000fe20008000000 */
[----:B------:R-:W-:Y:S02]  /*9670*/  UIADD3 UR13, UPT, UPT, UR8, 0x10, URZ ;  /* 0x00000010080d7890 */ /* 0x000fe4000fffe0ff */
[----:B------:R-:W-:Y:S02]  /*9680*/  UIADD3.64 UR14, UPT, UPT, UR6, -UR14, URZ ;  /* 0x8000000e060e7297 */ /* 0x000fe4000fffe0ff */
[----:B------:R-:W-:Y:S02]  /*9690*/  UIADD3.64 UR18, UPT, UPT, UR24, 0x100, URZ ;  /* 0x0000010018127897 */ /* 0x000fe4000fffe0ff */
[----:B------:R-:W-:-:S02]  /*96a0*/  UIADD3 UR32, UPT, UPT, UR8, 0x10, URZ ;  /* 0x0000001008207890 */ /* 0x000fc4000fffe0ff */
[----:B------:R-:W-:Y:S01]  /*96b0*/  UIADD3.64 UR20, UPT, UPT, UR24, 0x200, URZ ;  /* 0x0000020018147897 */ /* 0x000fe2000fffe0ff */
[----:B------:R-:W-:Y:S01]  /*96c0*/  UMOV UR26, 0x0 ;  /* 0x00000000001a7882 */ /* 0x000fe20000000000 */
[----:B------:R-:W-:Y:S01]  /*96d0*/  UMOV UR27, 0x8048010 ;  /* 0x08048010001b7882 */ /* 0x000fe20000000000 */
[----:B------:R-:W-:Y:S01]  /*96e0*/  UMOV UR17, 0x40004040 ;  /* 0x4000404000117882 */ /* 0x000fe20000000000 */
[----:B------:R-:W-:Y:S01]  /*96f0*/  UMOV UR7, 0x80004020 ;  /* 0x8000402000077882 */ /* 0x000fe20000000000 */
[----:B------:R-:W-:Y:S01]  /*9700*/  UMOV UR28, 0x0 ;  /* 0x00000000001c7882 */ /* 0x000fe20000000000 */
[----:B------:R-:W-:Y:S01]  /*9710*/  UMOV UR29, 0x8048010 ;  /* 0x08048010001d7882 */ /* 0x000fe20000000000 */
[----:B------:R-:W-:Y:S01]  /*9720*/  UMOV UR30, 0x0 ;  /* 0x00000000001e7882 */ /* 0x000fe20000000000 */
[----:B------:R-:W-:Y:S01]  /*9730*/  UMOV UR31, 0x8048010 ;  /* 0x08048010001f7882 */ /* 0x000fe20000000000 */
[----:B------:R-:W-:Y:S01]  /*9740*/  UMOV UR4, UR11 ;  /* 0x0000000b00047c82 */ /* 0x000fe20008000000 */
[----:B------:R-:W-:Y:S01]  /*9750*/  UMOV UR5, URZ ;  /* 0x000000ff00057c82 */ /* 0x000fe20008000000 */
[----:B------:R1:W-:Y:S01]  /*9760*/  UTCQMMA gdesc[UR16], gdesc[UR6], tmem[UR8], tmem[UR26], idesc[UR27], !UPT ;  /* 0x00ff1a06100075ea */ /* 0x0003e2000f800308 */
[----:B------:R-:W-:Y:S01]  /*9770*/  UMOV UR34, 0x0 ;  /* 0x0000000000227882 */ /* 0x000fe20000000000 */
[----:B------:R-:W-:Y:S01]  /*9780*/  UMOV UR35, 0x8048010 ;  /* 0x0804801000237882 */ /* 0x000fe20000000000 */
[----:B------:R1:W-:Y:S01]  /*9790*/  UTCQMMA gdesc[UR24], gdesc[UR14], tmem[UR8], tmem[UR28], idesc[UR29], UPT ;  /* 0x00ff1c0e180075ea */ /* 0x0003e2000b800308 */
[----:B------:R-:W-:Y:S01]  /*97a0*/  UMOV UR4, UR4 ;  /* 0x0000000400047c82 */ /* 0x000fe20008000000 */
[----:B------:R1:W-:Y:S01]  /*97b0*/  UTCQMMA gdesc[UR18], gdesc[UR6], tmem[UR13], tmem[UR30], idesc[UR31], !UPT ;  /* 0x00ff1e06120075ea */ /* 0x0003e2000f80030d */
[----:B------:R1:W-:Y:S01]  /*97c0*/  UTCQMMA gdesc[UR20], gdesc[UR14], tmem[UR32], tmem[UR34], idesc[UR35], UPT ;  /* 0x00ff220e140075ea */ /* 0x0003e2000b800320 */
[----:B------:R1:W-:Y:S01]  /*97d0*/  UTCBAR [UR4], URZ ;  /* 0x000000ff040073e9 */ /* 0x0003e200080000ff */
[----:B------:R-:W-:Y:S01]  /*97e0*/  NOP ;  /* 0x0000000000007918 */ /* 0x000fe20000000000 */
.L_x_6:
[----:B-1----:R-:W-:Y:S01]  /*97f0*/  UMOV UR4, URZ ;  /* 0x000000ff00047c82 */ /* 0x002fe20008000000 */
[----:B------:R-:W-:Y:S05]  /*9800*/  @!P3 BRA `(.L_x_7) ;  /* 0x0000008c0070b947 */ /* 0x000fea0003800000 */
[----:B------:R-:W-:Y:S01]  /*9810*/  UIADD3 UR4, UPT, UPT, UR9, 0x4000, URZ ;  /* 0x0000400009047890 */ /* 0x000fe2000fffe0ff */
[----:B0-----:R-:W-:Y:S01]  /*9820*/  CS2R R24, SRZ ;  /* 0x0000000000187805 */ /* 0x001fe2000001ff00 */
[----:B------:R-:W-:Y:S02]  /*9830*/  UIADD3 UR6, UPT, UPT, UR9, 0x8400, URZ ;  /* 0x0000840009067890 */ /* 0x000fe4000fffe0ff */
[----:B------:R-:W-:Y:S02]  /*9840*/  USHF.R.U32.HI UR4, URZ, 0x4, UR4 ;  /* 0x00000004ff047899 */ /* 0x000fe40008011604 */
[----:B------:R-:W-:Y:S02]  /*9850*/  USHF.R.U32.HI UR6, URZ, 0x4, UR6 ;  /* 0x00000004ff067899 */ /* 0x000fe40008011606 */
[----:B------:R-:W-:Y:S02]  /*9860*/  USGXT.U32 UR16, UR4, 0xe ;  /* 0x0000000e0410789a */ /* 0x000fe40008000000 */
[----:B------:R-:W-:-:S02]  /*9870*/  USGXT.U32 UR4, UR6, 0xe ;  /* 0x0000000e0604789a */ /* 0x000fc40008000000 */
[----:B------:R-:W-:Y:S01]  /*9880*/  UIADD3 UR24, UP1, UPT, UR16, 0x100, URZ ;  /* 0x0000010010187890 */ /* 0x000fe2000ff3e0ff */
[----:B------:R-:W-:Y:S01]  /*9890*/  UMOV UR5, URZ ;  /* 0x000000ff00057c82 */ /* 0x000fe20008000000 */
[----:B------:R-:W-:Y:S02]  /*98a0*/  USHF.L.U32 UR20, UR12, 0x6, URZ ;  /* 0x000000060c147899 */ /* 0x000fe400080006ff */
[----:B------:R-:W-:Y:S01]  /*98b0*/  UIADD3.X UR25, UPT, UPT, UR5, 0x40004040, URZ, UP1, !UPT ;  /* 0x4000404005197890 */ /* 0x000fe20008ffe4ff */
[----:B------:R-:W-:Y:S01]  /*98c0*/  UMOV UR12, 0xfffffffe ;  /* 0xfffffffe000c7882 */ /* 0x000fe20000000000 */
[----:B------:R-:W-:Y:S01]  /*98d0*/  UMOV UR13, 0x7fffbfdf ;  /* 0x7fffbfdf000d7882 */ /* 0x000fe20000000000 */
[----:B------:R-:W0:Y:S01]  /*98e0*/  LDCU UR39, c[0x0][0x3a0] ;  /* 0x00007400ff2777ac */ /* 0x000e220008000800 */
[----:B------:R-:W1:Y:S01]  /*98f0*/  LDCU UR38, c[0x0][0x3ac] ;  /* 0x00007580ff2677ac */ /* 0x000e620008000800 */
[----:B------:R-:W-:Y:S02]  /*9900*/  UIADD3.64 UR12, UPT, UPT, UR4, -UR12, URZ ;  /* 0x8000000c040c7297 */ /* 0x000fe4000fffe0ff */
[----:B------:R-:W-:-:S02]  /*9910*/  UIADD3.64 UR26, UPT, UPT, UR24, 0x100, URZ ;  /* 0x00000100181a7897 */ /* 0x000fc4000fffe0ff */
[----:B------:R-:W-:Y:S01]  /*9920*/  UIADD3.64 UR28, UPT, UPT, UR24, 0x200, URZ ;  /* 0x00000200181c7897 */ /* 0x000fe2000fffe0ff */
[----:B------:R-:W-:Y:S01]  /*9930*/  UMOV UR21, 0x1 ;  /* 0x0000000100157882 */ /* 0x000fe20000000000 */
[----:B------:R-:W-:Y:S01]  /*9940*/  UMOV UR14, UR4 ;  /* 0x00000004000e7c82 */ /* 0x000fe20008000000 */
[----:B------:R-:W-:-:S09]  /*9950*/  UMOV UR15, 0x80004020 ;  /* 0x80004020000f7882 */ /* 0x000fd20000000000 */
.L_x_10:
[----:B------:R-:W2:Y:S01]  /*9960*/  LDL.LU R39, [R1+0x21c] ;  /* 0x00021c0001277983 */ /* 0x000ea20000300800 */
[----:B------:R-:W3:Y:S03]  /*9970*/  LDC R26, c[0x0][0x3a0] ;  /* 0x0000e800ff1a7b82 */ /* 0x000ee60000000800 */
[----:B------:R-:W4:Y:S04]  /*9980*/  LDL.LU R38, [R1+0x25c] ;  /* 0x00025c0001267983 */ /* 0x000f280000300800 */
        /* <DEDUP_REMOVED lines=8> */
[----:B------:R-:W4:Y:S01]  /*9a10*/  LDL.LU R33, [R1+0x234] ;  /* 0x0002340001217983 */ /* 0x000f220000300800 */
[----:B-1----:R-:W-:Y:S01]  /*9a20*/  USHF.L.U32 UR6, UR38, 0x6, URZ ;  /* 0x0000000626067899 */ /* 0x002fe200080006ff */
[----:B------:R-:W-:Y:S01]  /*9a30*/  VIADD R31, R24, 0x1 ;  /* 0x00000001181f7836 */ /* 0x000fe20000000000 */
[----:B------:R-:W-:Y:S01]  /*9a40*/  USHF.R.S32.HI UR4, URZ, 0x1f, UR20 ;  /* 0x0000001fff047899 */ /* 0x000fe20008011414 */
[----:B------:R-:W-:Y:S01]  /*9a50*/  IMAD.U32 R25, R25, -0x80000000, RZ ;  /* 0x8000000019197824 */ /* 0x000fe200078e00ff */
[----:B------:R-:W-:Y:S01]  /*9a60*/  USHF.R.S32.HI UR7, URZ, 0x1f, UR6 ;  /* 0x0000001fff077899 */ /* 0x000fe20008011406 */
[----:B---3--:R-:W-:Y:S01]  /*9a70*/  IMAD R31, R31, -0x40, R26 ;  /* 0xffffffc01f1f7824 */ /* 0x008fe200078e021a */
[----:B--2---:R-:W-:-:S02]  /*9a80*/  IADD3 R39, P6, PT, R39, UR20, RZ ;  /* 0x0000001427277c10 */ /* 0x004fc4000ffde0ff */
[----:B----4-:R-:W-:Y:S02]  /*9a90*/  IADD3 R38, P3, PT, R38, UR6, RZ ;  /* 0x0000000626267c10 */ /* 0x010fe4000ff7e0ff */
[----:B------:R-:W-:Y:S02]  /*9aa0*/  IADD3 R32, P2, PT, R32, UR20, RZ ;  /* 0x0000001420207c10 */ /* 0x000fe4000ff5e0ff */
[----:B------:R-:W-:-:S03]  /*9ab0*/  IADD3 R37, P4, PT, R37, UR6, RZ ;  /* 0x0000000625257c10 */ /* 0x000fc6000ff9e0ff */
[----:B------:R1:W-:Y:S04]  /*9ac0*/  STL [R1+0x214], R32 ;  /* 0x0002142001007387 */ /* 0x0003e80000100800 */
[----:B------:R-:W-:Y:S01]  /*9ad0*/  STL [R1+0x21c], R39 ;  /* 0x00021c2701007387 */ /* 0x000fe20000100800 */
[----:B------:R-:W-:Y:S02]  /*9ae0*/  IADD3.X R30, PT, PT, R30, UR7, RZ, P3, !PT ;  /* 0x000000071e1e7c10 */ /* 0x000fe40009ffe4ff */
[----:B------:R-:W-:Y:S01]  /*9af0*/  IADD3 R36, P5, PT, R36, UR6, RZ ;  /* 0x0000000624247c10 */ /* 0x000fe2000ffbe0ff */
[----:B-1----:R-:W2:Y:S04]  /*9b00*/  LDL.LU R32, [R1+0x240] ;  /* 0x0002400001207983 */ /* 0x002ea80000300800 */
[----:B------:R-:W-:Y:S01]  /*9b10*/  STL [R1+0x25c], R38 ;  /* 0x00025c2601007387 */ /* 0x000fe20000100800 */
[----:B------:R-:W-:-:S03]  /*9b20*/  IADD3.X R29, PT, PT, R29, UR7, RZ, P4, !PT ;  /* 0x000000071d1d7c10 */ /* 0x000fc6000a7fe4ff */
[----:B------:R1:W-:Y:S04]  /*9b30*/  STL [R1+0x258], R30 ;  /* 0x0002581e01007387 */ /* 0x0003e80000100800 */
[----:B------:R-:W-:Y:S01]  /*9b40*/  STL [R1+0x254], R37 ;  /* 0x0002542501007387 */ /* 0x000fe20000100800 */
[----:B------:R-:W-:-:S03]  /*9b50*/  IADD3 R35, P3, PT, R35, UR6, RZ ;  /* 0x0000000623237c10 */ /* 0x000fc6000ff7e0ff */
[----:B-1----:R-:W3:Y:S01]  /*9b60*/  LDL.LU R30, [R1+0x330] ;  /* 0x00033000011e7983 */ /* 0x002ee20000300800 */
[----:B------:R-:W-:-:S03]  /*9b70*/  IADD3 R28, P4, PT, R28, UR6, RZ ;  /* 0x000000061c1c7c10 */ /* 0x000fc6000ff9e0ff */
[----:B------:R-:W-:Y:S04]  /*9b80*/  STL [R1+0x24c], R36 ;  /* 0x00024c2401007387 */ /* 0x000fe80000100800 */
[----:B------:R1:W-:Y:S01]  /*9b90*/  STL [R1+0x250], R29 ;  /* 0x0002501d01007387 */ /* 0x0003e20000100800 */
[----:B------:R-:W-:Y:S02]  /*9ba0*/  IADD3.X R34, PT, PT, R34, UR7, RZ, P5, !PT ;  /* 0x0000000722227c10 */ /* 0x000fe4000affe4ff */
[----:B------:R-:W-:Y:S01]  /*9bb0*/  IADD3 R33, P5, PT, R33, UR6, RZ ;  /* 0x0000000621217c10 */ /* 0x000fe2000ffbe0ff */
[----:B-1----:R-:W4:Y:S04]  /*9bc0*/  LDL.LU R29, [R1+0x238] ;  /* 0x00023800011d7983 */ /* 0x002f280000300800 */
[----:B------:R-:W-:Y:S04]  /*9bd0*/  STL [R1+0x244], R35 ;  /* 0x0002442301007387 */ /* 0x000fe80000100800 */
[----:B------:R1:W-:Y:S04]  /*9be0*/  STL [R1+0x23c], R28 ;  /* 0x00023c1c01007387 */ /* 0x0003e80000100800 */
[----:B-1----:R-:W4:Y:S04]  /*9bf0*/  LDL.LU R28, [R1+0x328] ;  /* 0x00032800011c7983 */ /* 0x002f280000300800 */
[----:B------:R-:W4:Y:S04]  /*9c00*/  LDL.LU R49, [R1+0x230] ;  /* 0x0002300001317983 */ /* 0x000f280000300800 */
[----:B------:R-:W4:Y:S04]  /*9c10*/  LDL.LU R48, [R1+0x320] ;  /* 0x0003200001307983 */ /* 0x000f280000300800 */
[----:B------:R-:W-:Y:S04]  /*9c20*/  STL [R1+0x248], R34 ;  /* 0x0002482201007387 */ /* 0x000fe80000100800 */
[----:B------:R-:W4:Y:S04]  /*9c30*/  LDL.LU R47, [R1+0x218] ;  /* 0x00021800012f7983 */ /* 0x000f280000300800 */
[----:B------:R-:W-:Y:S04]  /*9c40*/  STL [R1+0x234], R33 ;  /* 0x0002342101007387 */ /* 0x000fe80000100800 */
        /* <DEDUP_REMOVED lines=13> */
[----:B--2---:R-:W-:-:S05]  /*9d20*/  IADD3.X R32, PT, PT, R32, UR7, RZ, P3, !PT ;  /* 0x0000000720207c10 */ /* 0x004fca0009ffe4ff */
[----:B------:R1:W-:Y:S04]  /*9d30*/  STL [R1+0x240], R32 ;  /* 0x0002402001007387 */ /* 0x0003e80000100800 */
[----:B-1----:R-:W2:Y:S01]  /*9d40*/  LDL.LU R32, [R1+0x52c] ;  /* 0x00052c0001207983 */ /* 0x002ea20000300800 */
[----:B---3--:R-:W-:-:S03]  /*9d50*/  IADD3 R30, P3, PT, R30, UR20, RZ ;  /* 0x000000141e1e7c10 */ /* 0x008fc6000ff7e0ff */
[----:B------:R-:W3:Y:S04]  /*9d60*/  LDL.LU R34, [R1+0x508] ;  /* 0x0005080001227983 */ /* 0x000ee80000300800 */
[----:B------:R1:W-:Y:S04]  /*9d70*/  STL [R1+0x330], R30 ;  /* 0x0003301e01007387 */ /* 0x0003e80000100800 */
[----:B-1----:R-:W3:Y:S01]  /*9d80*/  LDL.LU R30, [R1+0x524] ;  /* 0x00052400011e7983 */ /* 0x002ee20000300800 */
[----:B----4-:R-:W-:-:S05]  /*9d90*/  IADD3.X R29, PT, PT, R29, UR7, RZ, P4, !PT ;  /* 0x000000071d1d7c10 */ /* 0x010fca000a7fe4ff */
[----:B------:R1:W-:Y:S04]  /*9da0*/  STL [R1+0x238], R29 ;  /* 0x0002381d01007387 */ /* 0x0003e80000100800 */
[----:B-1----:R-:W4:Y:S01]  /*9db0*/  LDL.LU R29, [R1+0x500] ;  /* 0x00050000011d7983 */ /* 0x002f220000300800 */
[----:B------:R-:W-:-:S03]  /*9dc0*/  IADD3 R28, P4, PT, R28, UR20, RZ ;  /* 0x000000141c1c7c10 */ /* 0x000fc6000ff9e0ff */
[----:B------:R-:W4:Y:S01]  /*9dd0*/  LDL.LU R33, [R1+0x51c] ;  /* 0x00051c0001217983 */ /* 0x000f220000300800 */
[----:B------:R-:W-:-:S03]  /*9de0*/  IADD3.X R49, PT, PT, R49, UR7, RZ, P5, !PT ;  /* 0x0000000731317c10 */ /* 0x000fc6000affe4ff */
[----:B------:R1:W-:Y:S01]  /*9df0*/  STL [R1+0x328], R28 ;  /* 0x0003281c01007387 */ /* 0x0003e20000100800 */
[----:B------:R-:W-:-:S03]  /*9e00*/  IADD3 R48, P5, PT, R48, UR20, RZ ;  /* 0x0000001430307c10 */ /* 0x000fc6000ffbe0ff */
[----:B-1----:R-:W4:Y:S01]  /*9e10*/  LDL.LU R28, [R1+0x4f8] ;  /* 0x0004f800011c7983 */ /* 0x002f220000300800 */
[----:B------:R-:W-:-:S03]  /*9e20*/  IADD3.X R47, PT, PT, R47, UR4, RZ, P6, !PT ;  /* 0x000000042f2f7c10 */ /* 0x000fc6000b7fe4ff */
[----:B------:R-:W-:Y:S01]  /*9e30*/  STL [R1+0x230], R49 ;  /* 0x0002303101007387 */ /* 0x000fe20000100800 */
[----:B------:R-:W-:-:S03]  /*9e40*/  IADD3 R46, P6, PT, R46, UR20, RZ ;  /* 0x000000142e2e7c10 */ /* 0x000fc6000ffde0ff */
[----:B------:R-:W-:Y:S01]  /*9e50*/  STL [R1+0x320], R48 ;  /* 0x0003203001007387 */ /* 0x000fe20000100800 */
        /* <DEDUP_REMOVED lines=14> */
[----:B------:R-:W-:Y:S02]  /*9f40*/  IADD3 R38, P5, PT, R38, UR20, RZ ;  /* 0x0000001426267c10 */ /* 0x000fe4000ffbe0ff */
[----:B------:R-:W-:Y:S01]  /*9f50*/  IADD3.X R37, PT, PT, R37, UR4, RZ, P6, !PT ;  /* 0x0000000425257c10 */ /* 0x000fe2000b7fe4ff */
[----:B------:R-:W-:Y:S01]  /*9f60*/  STL [R1+0x528], R40 ;  /* 0x0005282801007387 */ /* 0x000fe20000100800 */
[----:B------:R-:W-:-:S03]  /*9f70*/  IADD3 R26, P6, PT, R26, UR20, RZ ;  /* 0x000000141a1a7c10 */ /* 0x000fc6000ffde0ff */
[----:B------:R-:W-:Y:S04]  /*9f80*/  STL [R1+0x31c], R39 ;  /* 0x00031c2701007387 */ /* 0x000fe80000100800 */
[----:B------:R1:W-:Y:S04]  /*9f90*/  STL [R1+0x518], R26 ;  /* 0x0005181a01007387 */ /* 0x0003e80000100800 */
[----:B------:R-:W-:Y:S04]  /*9fa0*/  STL [R1+0x520], R38 ;  /* 0x0005202601007387 */ /* 0x000fe80000100800 */
[----:B-1----:R-:W4:Y:S01]  /*9fb0*/  LDL.LU R26, [R1+0x514] ;  /* 0x00051400011a7983 */ /* 0x002f220000300800 */
[----:B------:R-:W-:-:S02]  /*9fc0*/  IADD3.X R36, PT, PT, R36, UR4, RZ, P2, !PT ;  /* 0x0000000424247c10 */ /* 0x000fc400097fe4ff */
[----:B------:R-:W-:Y:S01]  /*9fd0*/  IADD3 R35, P2, PT, R35, UR20, RZ ;  /* 0x0000001423237c10 */ /* 0x000fe2000ff5e0ff */
[----:B------:R-:W-:Y:S01]  /*9fe0*/  STL [R1+0x314], R37 ;  /* 0x0003142501007387 */ /* 0x000fe20000100800 */
[----:B--2---:R-:W-:-:S05]  /*9ff0*/  IADD3.X R32, PT, PT, R32, UR4, RZ, P3, !PT ;  /* 0x0000000420207c10 */ /* 0x004fca0009ffe4ff */
[----:B------:R1:W-:Y:S01]  /*a000*/  STL [R1+0x52c], R32 ;  /* 0x00052c2001007387 */ /* 0x0003e20000100800 */
[----:B---3--:R-:W-:-:S03]  /*a010*/  IADD3 R34, P3, PT, R34, UR20, RZ ;  /* 0x0000001422227c10 */ /* 0x008fc6000ff7e0ff */
[----:B------:R-:W-:Y:S04]  /*a020*/  STL [R1+0x534], R36 ;  /* 0x0005342401007387 */ /* 0x000fe80000100800 */
[----:B-1----:R-:W2:Y:S01]  /*a030*/  LDL.LU R32, [R1+0x4f0] ;  /* 0x0004f00001207983 */ /* 0x002ea20000300800 */
[----:B------:R-:W-:-:S03]  /*a040*/  IADD3.X R30, PT, PT, R30, UR4, RZ, P4, !PT ;  /* 0x000000041e1e7c10 */ /* 0x000fc6000a7fe4ff */
[----:B------:R-:W-:Y:S04]  /*a050*/  STL [R1+0x510], R35 ;  /* 0x0005102301007387 */ /* 0x000fe80000100800 */
[----:B------:R1:W-:Y:S04]  /*a060*/  STL [R1+0x524], R30 ;  /* 0x0005241e01007387 */ /* 0x0003e80000100800 */
[----:B-1----:R-:W3:Y:S01]  /*a070*/  LDL.LU R30, [R1+0x50c] ;  /* 0x00050c00011e7983 */ /* 0x002ee20000300800 */
[----:B----4-:R-:W-:-:S03]  /*a080*/  IADD3 R29, P4, PT, R29, UR20, RZ ;  /* 0x000000141d1d7c10 */ /* 0x010fc6000ff9e0ff */
[----:B------:R-:W-:Y:S01]  /*a090*/  STL [R1+0x508], R34 ;  /* 0x0005082201007387 */ /* 0x000fe20000100800 */
[----:B------:R-:W-:-:S03]  /*a0a0*/  IADD3.X R33, PT, PT, R33, UR4, RZ, P5, !PT ;  /* 0x0000000421217c10 */ /* 0x000fc6000affe4ff */
[----:B------:R1:W-:Y:S04]  /*a0b0*/  STL [R1+0x500], R29 ;  /* 0x0005001d01007387 */ /* 0x0003e80000100800 */
[----:B-1----:R-:W4:Y:S01]  /*a0c0*/  LDL.LU R29, [R1+0x20c] ;  /* 0x00020c00011d7983 */ /* 0x002f220000300800 */
[----:B------:R-:W-:-:S03]  /*a0d0*/  IADD3 R28, P5, PT, R28, UR20, RZ ;  /* 0x000000141c1c7c10 */ /* 0x000fc6000ffbe0ff */
[----:B------:R-:W4:Y:S04]  /*a0e0*/  LDL.LU R49, [R1+0x504] ;  /* 0x0005040001317983 */ /* 0x000f280000300800 */
[----:B------:R-:W4:Y:S04]  /*a0f0*/  LDL.LU R48, [R1+0x204] ;  /* 0x0002040001307983 */ /* 0x000f280000300800 */
[----:B------:R-:W-:Y:S04]  /*a100*/  STL [R1+0x51c], R33 ;  /* 0x00051c2101007387 */ /* 0x000fe80000100800 */
[----:B------:R-:W4:Y:S04]  /*a110*/  LDL.LU R47, [R1+0x4fc] ;  /* 0x0004fc00012f7983 */ /* 0x000f280000300800 */
[----:B------:R1:W-:Y:S04]  /*a120*/  STL [R1+0x4f8], R28 ;  /* 0x0004f81c01007387 */ /* 0x0003e80000100800 */
        /* <DEDUP_REMOVED lines=10> */
[----:B-1----:R-:W4:Y:S01]  /*a1d0*/  LDL.LU R28, [R1+0x4e0] ;  /* 0x0004e000011c7983 */ /* 0x002f220000300800 */
[----:B------:R-:W-:-:S03]  /*a1e0*/  IADD3.X R26, PT, PT, R26, UR4, RZ, P6, !PT ;  /* 0x000000041a1a7c10 */ /* 0x000fc6000b7fe4ff */
[----:B------:R-:W4:Y:S04]  /*a1f0*/  LDL.LU R36, [R1+0x304] ;  /* 0x0003040001247983 */ /* 0x000f280000300800 */
[----:B------:R-:W4:Y:S04]  /*a200*/  LDL.LU R35, [R1+0x4d8] ;  /* 0x0004d80001237983 */ /* 0x000f280000300800 */
[----:B------:R1:W-:Y:S04]  /*a210*/  STL [R1+0x514], R26 ;  /* 0x0005141a01007387 */ /* 0x0003e80000100800 */
[----:B-1----:R-:W4:Y:S04]  /*a220*/  LDL.LU R26, [R1+0x2fc] ;  /* 0x0002fc00011a7983 */ /* 0x002f280000300800 */
[----:B------:R-:W4:Y:S01]  /*a230*/  LDL.LU R34, [R1+0x4d0] ;  /* 0x0004d00001227983 */ /* 0x000f220000300800 */
[----:B--2---:R-:W-:-:S05]  /*a240*/  IADD3 R32, P6, PT, R32, UR20, RZ ;  /* 0x0000001420207c10 */ /* 0x004fca000ffde0ff */
[----:B------:R1:W-:Y:S04]  /*a250*/  STL [R1+0x4f0], R32 ;  /* 0x0004f02001007387 */ /* 0x0003e80000100800 */
[----:B-1----:R-:W2:Y:S01]  /*a260*/  LDL.LU R32, [R1+0x2f4] ;  /* 0x0002f40001207983 */ /* 0x002ea20000300800 */
[----:B---3--:R-:W-:-:S05]  /*a270*/  IADD3.X R30, PT, PT, R30, UR4, RZ, P2, !PT ;  /* 0x000000041e1e7c10 */ /* 0x008fca00097fe4ff */
[----:B------:R1:W-:Y:S04]  /*a280*/  STL [R1+0x50c], R30 ;  /* 0x00050c1e01007387 */ /* 0x0003e80000100800 */
[----:B-1----:R-:W3:Y:S01]  /*a290*/  LDL.LU R30, [R1+0x4c8] ;  /* 0x0004c800011e7983 */ /* 0x002ee20000300800 */
[----:B----4-:R-:W-:-:S03]  /*a2a0*/  IADD3 R29, P2, PT, R29, UR20, RZ ;  /* 0x000000141d1d7c10 */ /* 0x010fc6000ff5e0ff */
        /* <DEDUP_REMOVED lines=28> */
[----:B------:R1:W-:Y:S01]  /*a470*/  STL [R1+0x4e0], R28 ;  /* 0x0004e01c01007387 */ /* 0x0003e20000100800 */
[----:B------:R-:W-:-:S03]  /*a480*/  IADD3.X R36, PT, PT, R36, UR4, RZ, P5, !PT ;  /* 0x0000000424247c10 */ /* 0x000fc6000affe4ff */
[----:B------:R-:W-:Y:S04]  /*a490*/  STL [R1+0x4e8], R38 ;  /* 0x0004e82601007387 */ /* 0x000fe80000100800 */
[----:B-1----:R-:W4:Y:S01]  /*a4a0*/  LDL.LU R28, [R1+0x4dc] ;  /* 0x0004dc00011c7983 */ /* 0x002f220000300800 */
[----:B------:R-:W-:-:S03]  /*a4b0*/  IADD3.X R26, PT, PT, R26, UR4, RZ, P6, !PT ;  /* 0x000000041a1a7c10 */ /* 0x000fc6000b7fe4ff */
[----:B------:R-:W-:Y:S04]  /*a4c0*/  STL [R1+0x30c], R37 ;  /* 0x00030c2501007387 */ /* 0x000fe80000100800 */
[----:B------:R1:W-:Y:S04]  /*a4d0*/  STL [R1+0x2fc], R26 ;  /* 0x0002fc1a01007387 */ /* 0x0003e80000100800 */
[----:B------:R-:W-:Y:S04]  /*a4e0*/  STL [R1+0x304], R36 ;  /* 0x0003042401007387 */ /* 0x000fe80000100800 */
[----:B-1----:R-:W4:Y:S01]  /*a4f0*/  LDL.LU R26, [R1+0x4b8] ;  /* 0x0004b800011a7983 */ /* 0x002f220000300800 */
[----:B------:R-:W-:-:S02]  /*a500*/  IADD3 R35, P5, PT, R35, UR20, RZ ;  /* 0x0000001423237c10 */ /* 0x000fc4000ffbe0ff */
[----:B------:R-:W-:-:S03]  /*a510*/  IADD3 R34, P6, PT, R34, UR20, RZ ;  /* 0x0000001422227c10 */ /* 0x000fc6000ffde0ff */
[----:B------:R-:W-:Y:S01]  /*a520*/  STL [R1+0x4d8], R35 ;  /* 0x0004d82301007387 */ /* 0x000fe20000100800 */
[----:B--2---:R-:W-:-:S05]  /*a530*/  IADD3.X R32, PT, PT, R32, UR4, RZ, P2, !PT ;  /* 0x0000000420207c10 */ /* 0x004fca00097fe4ff */
[----:B------:R1:W-:Y:S04]  /*a540*/  STL [R1+0x2f4], R32 ;  /* 0x0002f42001007387 */ /* 0x0003e80000100800 */
[----:B-1----:R-:W2:Y:S01]  /*a550*/  LDL.LU R32, [R1+0x4d4] ;  /* 0x0004d40001207983 */ /* 0x002ea20000300800 */
[----:B---3--:R-:W-:-:S03]  /*a560*/  IADD3 R30, P2, PT, R30, UR20, RZ ;  /* 0x000000141e1e7c10 */ /* 0x008fc6000ff5e0ff */
[----:B------:R-:W-:Y:S01]  /*a570*/  STL [R1+0x4d0], R34 ;  /* 0x0004d02201007387 */ /* 0x000fe20000100800 */
[----:B----4-:R-:W-:-:S03]  /*a580*/  IADD3.X R33, PT, PT, R33, UR4, RZ, P3, !PT ;  /* 0x0000000421217c10 */ /* 0x010fc60009ffe4ff */
[----:B------:R1:W-:Y:S04]  /*a590*/  STL [R1+0x4c8], R30 ;  /* 0x0004c81e01007387 */ /* 0x0003e80000100800 */
[----:B-1----:R-:W3:Y:S01]  /*a5a0*/  LDL.LU R30, [R1+0x4b0] ;  /* 0x0004b000011e7983 */ /* 0x002ee20000300800 */
        /* <DEDUP_REMOVED lines=21> */
[----:B-1----:R-:W4:Y:S01]  /*a700*/  LDL.LU R28, [R1+0x1f0] ;  /* 0x0001f000011c7983 */ /* 0x002f220000300800 */
[----:B------:R-:W-:-:S03]  /*a710*/  IADD3 R26, P4, PT, R26, UR20, RZ ;  /* 0x000000141a1a7c10 */ /* 0x000fc6000ff9e0ff */
[----:B------:R-:W4:Y:S04]  /*a720*/  LDL.LU R34, [R1+0x498] ;  /* 0x0004980001227983 */ /* 0x000f280000300800 */
[----:B------:R1:W-:Y:S04]  /*a730*/  STL [R1+0x4b8], R26 ;  /* 0x0004b81a01007387 */ /* 0x0003e80000100800 */
[----:B-1----:R-:W4:Y:S01]  /*a740*/  LDL.LU R26, [R1+0x2ec] ;  /* 0x0002ec00011a7983 */ /* 0x002f220000300800 */
[----:B--2---:R-:W-:-:S05]  /*a750*/  IADD3.X R32, PT, PT, R32, UR4, RZ, P5, !PT ;  /* 0x0000000420207c10 */ /* 0x004fca000affe4ff */
[----:B------:R1:W-:Y:S04]  /*a760*/  STL [R1+0x4d4], R32 ;  /* 0x0004d42001007387 */ /* 0x0003e80000100800 */
[----:B-1----:R-:W2:Y:S01]  /*a770*/  LDL.LU R32, [R1+0x490] ;  /* 0x0004900001207983 */ /* 0x002ea20000300800 */
[----:B---3--:R-:W-:-:S03]  /*a780*/  IADD3 R30, P5, PT, R30, UR20, RZ ;  /* 0x000000141e1e7c10 */ /* 0x008fc6000ffbe0ff */
[----:B------:R-:W3:Y:S01]  /*a790*/  LDL.LU R33, [R1+0x2e4] ;  /* 0x0002e40001217983 */ /* 0x000ee20000300800 */
[----:B----4-:R-:W-:-:S03]  /*a7a0*/  IADD3.X R49, PT, PT, R49, UR4, RZ, P6, !PT ;  /* 0x0000000431317c10 */ /* 0x010fc6000b7fe4ff */
        /* <DEDUP_REMOVED lines=25> */
[----:B------:R-:W-:Y:S01]  /*a940*/  STL [R1+0x4a4], R39 ;  /* 0x0004a42701007387 */ /* 0x000fe20000100800 */
[----:B------:R-:W-:-:S03]  /*a950*/  IADD3.X R36, PT, PT, R36, UR4, RZ, P3, !PT ;  /* 0x0000000424247c10 */ /* 0x000fc60009ffe4ff */
[----:B------:R1:W-:Y:S04]  /*a960*/  STL [R1+0x2e0], R29 ;  /* 0x0002e01d01007387 */ /* 0x0003e80000100800 */
[----:B------:R-:W-:Y:S01]  /*a970*/  STL [R1+0x2e8], R38 ;  /* 0x0002e82601007387 */ /* 0x000fe20000100800 */
[----:B------:R-:W-:-:S03]  /*a980*/  IADD3 R35, P3, PT, R35, UR20, RZ ;  /* 0x0000001423237c10 */ /* 0x000fc6000ff7e0ff */
[----:B-1----:R-:W4:Y:S01]  /*a990*/  LDL.LU R29, [R1+0x2dc] ;  /* 0x0002dc00011d7983 */ /* 0x002f220000300800 */
[----:B------:R-:W-:-:S03]  /*a9a0*/  IADD3.X R28, PT, PT, R28, UR4, RZ, P4, !PT ;  /* 0x000000041c1c7c10 */ /* 0x000fc6000a7fe4ff */
[----:B------:R-:W-:Y:S04]  /*a9b0*/  STL [R1+0x49c], R37 ;  /* 0x00049c2501007387 */ /* 0x000fe80000100800 */
[----:B------:R1:W-:Y:S04]  /*a9c0*/  STL [R1+0x1f0], R28 ;  /* 0x0001f01c01007387 */ /* 0x0003e80000100800 */
[----:B------:R-:W-:Y:S04]  /*a9d0*/  STL [R1+0x1f8], R36 ;  /* 0x0001f82401007387 */ /* 0x000fe80000100800 */
[----:B-1----:R-:W4:Y:S01]  /*a9e0*/  LDL.LU R28, [R1+0x480] ;  /* 0x00048000011c7983 */ /* 0x002f220000300800 */
[----:B------:R-:W-:-:S03]  /*a9f0*/  IADD3.X R26, PT, PT, R26, UR4, RZ, P5, !PT ;  /* 0x000000041a1a7c10 */ /* 0x000fc6000affe4ff */
[----:B------:R-:W-:Y:S04]  /*aa00*/  STL [R1+0x2d8], R35 ;  /* 0x0002d82301007387 */ /* 0x000fe80000100800 */
[----:B------:R1:W-:Y:S04]  /*aa10*/  STL [R1+0x2ec], R26 ;  /* 0x0002ec1a01007387 */ /* 0x0003e80000100800 */
[----:B-1----:R-:W4:Y:S01]  /*aa20*/  LDL.LU R26, [R1+0x2d4] ;  /* 0x0002d400011a7983 */ /* 0x002f220000300800 */
[----:B------:R-:W-:-:S05]  /*aa30*/  IADD3 R34, P4, PT, R34, UR20, RZ ;  /* 0x0000001422227c10 */ /* 0x000fca000ff9e0ff */
[----:B------:R-:W-:Y:S01]  /*aa40*/  STL [R1+0x498], R34 ;  /* 0x0004982201007387 */ /* 0x000fe20000100800 */
[----:B--2---:R-:W-:Y:S02]  /*aa50*/  IADD3 R32, P5, PT, R32, UR20, RZ ;  /* 0x0000001420207c10 */ /* 0x004fe4000ffbe0ff */
[----:B---3--:R-:W-:-:S03]  /*aa60*/  IADD3.X R33, PT, PT, R33, UR4, RZ, P6, !PT ;  /* 0x0000000421217c10 */ /* 0x008fc6000b7fe4ff */
[----:B------:R1:W-:Y:S04]  /*aa70*/  STL [R1+0x490], R32 ;  /* 0x0004902001007387 */ /* 0x0003e80000100800 */
[----:B-1----:R-:W2:Y:S01]  /*aa80*/  LDL.LU R32, [R1+0x478] ;  /* 0x0004780001207983 */ /* 0x002ea20000300800 */
[----:B----4-:R-:W-:-:S03]  /*aa90*/  IADD3 R30, P6, PT, R30, UR20, RZ ;  /* 0x000000141e1e7c10 */ /* 0x010fc6000ffde0ff */
[----:B------:R-:W3:Y:S04]  /*aaa0*/  LDL.LU R49, [R1+0x494] ;  /* 0x0004940001317983 */ /* 0x000ee80000300800 */
        /* <DEDUP_REMOVED lines=24> */
[----:B------:R-:W-:-:S05]  /*ac30*/  IADD3.X R26, PT, PT, R26, UR4, RZ, P3, !PT ;  /* 0x000000041a1a7c10 */ /* 0x000fca0009ffe4ff */
[----:B------:R1:W-:Y:S04]  /*ac40*/  STL [R1+0x2d4], R26 ;  /* 0x0002d41a01007387 */ /* 0x0003e80000100800 */
[----:B-1----:R-:W4:Y:S04]  /*ac50*/  LDL.LU R26, [R1+0x2c0] ;  /* 0x0002c000011a7983 */ /* 0x002f280000300800 */
[----:B------:R-:W4:Y:S01]  /*ac60*/  LDL.LU R33, [R1+0x1e8] ;  /* 0x0001e80001217983 */ /* 0x000f220000300800 */
[----:B--2---:R-:W-:Y:S02]  /*ac70*/  IADD3 R32, P3, PT, R32, UR20, RZ ;  /* 0x0000001420207c10 */ /* 0x004fe4000ff7e0ff */
[----:B---3--:R-:W-:-:S03]  /*ac80*/  IADD3.X R49, PT, PT, R49, UR4, RZ, P4, !PT ;  /* 0x0000000431317c10 */ /* 0x008fc6000a7fe4ff */
[----:B------:R1:W-:Y:S01]  /*ac90*/  STL [R1+0x478], R32 ;  /* 0x0004782001007387 */ /* 0x0003e20000100800 */
[----:B----4-:R-:W-:-:S03]  /*aca0*/  IADD3 R48, P4, PT, R48, UR20, RZ ;  /* 0x0000001430307c10 */ /* 0x010fc6000ff9e0ff */
[----:B-1----:R-:W2:Y:S01]  /*acb0*/  LDL.LU R32, [R1+0x344] ;  /* 0x0003440001207983 */ /* 0x002ea20000300800 */
        /* <DEDUP_REMOVED lines=27> */
[----:B-1----:R-:W3:Y:S01]  /*ae70*/  LDL.LU R30, [R1+0x1e0] ;  /* 0x0001e000011e7983 */ /* 0x002ee20000300800 */
[----:B------:R-:W-:-:S03]  /*ae80*/  IADD3.X R29, PT, PT, R29, UR4, RZ, P2, !PT ;  /* 0x000000041d1d7c10 */ /* 0x000fc600097fe4ff */
[----:B------:R-:W-:Y:S04]  /*ae90*/  STL [R1+0x464], R37 ;  /* 0x0004642501007387 */ /* 0x000fe80000100800 */
[----:B------:R1:W-:Y:S04]  /*aea0*/  STL [R1+0x454], R29 ;  /* 0x0004541d01007387 */ /* 0x0003e80000100800 */
[----:B------:R-:W-:Y:S01]  /*aeb0*/  STL [R1+0x45c], R36 ;  /* 0x00045c2401007387 */ /* 0x000fe20000100800 */
[----:B------:R-:W-:-:S03]  /*aec0*/  IADD3 R34, P2, PT, R34, UR20, RZ ;  /* 0x0000001422227c10 */ /* 0x000fc6000ff5e0ff */
[----:B-1----:R-:W4:Y:S01]  /*aed0*/  LDL.LU R29, [R1+0x448] ;  /* 0x00044800011d7983 */ /* 0x002f220000300800 */
[----:B------:R-:W-:-:S03]  /*aee0*/  IADD3.X R28, PT, PT, R28, UR4, RZ, P3, !PT ;  /* 0x000000041c1c7c10 */ /* 0x000fc60009ffe4ff */
[----:B------:R-:W-:Y:S04]  /*aef0*/  STL [R1+0x2d0], R35 ;  /* 0x0002d02301007387 */ /* 0x000fe80000100800 */
[----:B------:R1:W-:Y:S04]  /*af00*/  STL [R1+0x44c], R28 ;  /* 0x00044c1c01007387 */ /* 0x0003e80000100800 */
[----:B-1----:R-:W4:Y:S01]  /*af10*/  LDL.LU R28, [R1+0x2cc] ;  /* 0x0002cc00011c7983 */ /* 0x002f220000300800 */
[----:B------:R-:W-:-:S03]  /*af20*/  IADD3 R26, P3, PT, R26, UR20, RZ ;  /* 0x000000141a1a7c10 */ /* 0x000fc6000ff7e0ff */
[----:B------:R-:W-:Y:S04]  /*af30*/  STL [R1+0x2c8], R34 ;  /* 0x0002c82201007387 */ /* 0x000fe80000100800 */
[----:B------:R1:W-:Y:S04]  /*af40*/  STL [R1+0x2c0], R26 ;  /* 0x0002c01a01007387 */ /* 0x0003e80000100800 */
[----:B-1----:R-:W4:Y:S01]  /*af50*/  LDL.LU R26, [R1+0x440] ;  /* 0x00044000011a7983 */ /* 0x002f220000300800 */
[----:B------:R-:W-:-:S03]  /*af60*/  IADD3.X R33, PT, PT, R33, UR4, RZ, P4, !PT ;  /* 0x0000000421217c10 */ /* 0x000fc6000a7fe4ff */
[----:B------:R-:W4:Y:S04]  /*af70*/  LDL.LU R49, [R1+0x2c4] ;  /* 0x0002c40001317983 */ /* 0x000f280000300800 */
[----:B------:R-:W4:Y:S04]  /*af80*/  LDL.LU R48, [R1+0x438] ;  /* 0x0004380001307983 */ /* 0x000f280000300800 */
[----:B------:R-:W-:Y:S04]  /*af90*/  STL [R1+0x1e8], R33 ;  /* 0x0001e82101007387 */ /* 0x000fe80000100800 */
[----:B------:R-:W4:Y:S01]  /*afa0*/  LDL.LU R47, [R1+0x2bc] ;  /* 0x0002bc00012f7983 */ /* 0x000f220000300800 */
[----:B--2---:R-:W-:-:S05]  /*afb0*/  IADD3 R32, P4, PT, R32, UR20, RZ ;  /* 0x0000001420207c10 */ /* 0x004fca000ff9e0ff */
[----:B------:R1:W-:Y:S04]  /*afc0*/  STL [R1+0x344], R32 ;  /* 0x0003442001007387 */ /* 0x0003e80000100800 */
[----:B------:R-:W2:Y:S04]  /*afd0*/  LDL.LU R46, [R1+0x430] ;  /* 0x00043000012e7983 */ /* 0x000ea80000300800 */
        /* <DEDUP_REMOVED lines=9> */
[----:B-1----:R-:W2:Y:S04]  /*b070*/  LDL.LU R32, [R1+0x408] ;  /* 0x0004080001207983 */ /* 0x002ea80000300800 */
[----:B------:R-:W2:Y:S04]  /*b080*/  LDL.LU R36, [R1+0x424] ;  /* 0x0004240001247983 */ /* 0x000ea80000300800 */
[----:B------:R-:W2:Y:S01]  /*b090*/  LDL.LU R35, [R1+0x400] ;  /* 0x0004000001237983 */ /* 0x000ea20000300800 */
[----:B---3--:R-:W-:-:S05]  /*b0a0*/  IADD3.X R30, PT, PT, R30, UR4, RZ, P5, !PT ;  /* 0x000000041e1e7c10 */ /* 0x008fca000affe4ff */
[----:B------:R1:W-:Y:S04]  /*b0b0*/  STL [R1+0x1e0], R30 ;  /* 0x0001e01e01007387 */ /* 0x0003e80000100800 */
[----:B-1----:R-:W3:Y:S04]  /*b0c0*/  LDL.LU R30, [R1+0x41c] ;  /* 0x00041c00011e7983 */ /* 0x002ee80000300800 */
[----:B------:R-:W3:Y:S01]  /*b0d0*/  LDL.LU R34, [R1+0x1dc] ;  /* 0x0001dc0001227983 */ /* 0x000ee20000300800 */
[----:B----4-:R-:W-:-:S05]  /*b0e0*/  IADD3 R29, P5, PT, R29, UR20, RZ ;  /* 0x000000141d1d7c10 */ /* 0x010fca000ffbe0ff */
[----:B------:R1:W-:Y:S04]  /*b0f0*/  STL [R1+0x448], R29 ;  /* 0x0004481d01007387 */ /* 0x0003e80000100800 */
[----:B-1----:R-:W4:Y:S01]  /*b100*/  LDL.LU R29, [R1+0x414] ;  /* 0x00041400011d7983 */ /* 0x002f220000300800 */
[----:B------:R-:W-:-:S05]  /*b110*/  IADD3.X R28, PT, PT, R28, UR4, RZ, P6, !PT ;  /* 0x000000041c1c7c10 */ /* 0x000fca000b7fe4ff */
[----:B------:R1:W-:Y:S04]  /*b120*/  STL [R1+0x2cc], R28 ;  /* 0x0002cc1c01007387 */ /* 0x0003e80000100800 */
[----:B-1----:R-:W4:Y:S01]  /*b130*/  LDL.LU R28, [R1+0x1d4] ;  /* 0x0001d400011c7983 */ /* 0x002f220000300800 */
[----:B------:R-:W-:-:S03]  /*b140*/  IADD3 R26, P6, PT, R26, UR20, RZ ;  /* 0x000000141a1a7c10 */ /* 0x000fc6000ffde0ff */
[----:B------:R-:W4:Y:S04]  /*b150*/  LDL.LU R33, [R1+0x40c] ;  /* 0x00040c0001217983 */ /* 0x000f280000300800 */
[----:B------:R1:W-:Y:S04]  /*b160*/  STL [R1+0x440], R26 ;  /* 0x0004401a01007387 */ /* 0x0003e80000100800 */
[----:B-1----:R-:W4:Y:S01]  /*b170*/  LDL.LU R26, [R1+0x2b8] ;  /* 0x0002b800011a7983 */ /* 0x002f220000300800 */
[----:B------:R-:W-:Y:S02]  /*b180*/  IADD3.X R49, PT, PT, R49, UR4, RZ, P2, !PT ;  /* 0x0000000431317c10 */ /* 0x000fe400097fe4ff */
[----:B------:R-:W-:-:S02]  /*b190*/  IADD3 R48, P2, PT, R48, UR20, RZ ;  /* 0x0000001430307c10 */ /* 0x000fc4000ff5e0ff */
[----:B------:R-:W-:Y:S01]  /*b1a0*/  IADD3.X R47, PT, PT, R47, UR4, RZ, P3, !PT ;  /* 0x000000042f2f7c10 */ /* 0x000fe20009ffe4ff */
[----:B------:R-:W-:Y:S04]  /*b1b0*/  STL [R1+0x2c4], R49 ;  /* 0x0002c43101007387 */ /* 0x000fe80000100800 */
[----:B------:R-:W-:Y:S04]  /*b1c0*/  STL [R1+0x438], R48 ;  /* 0x0004383001007387 */ /* 0x000fe80000100800 */
[----:B------:R-:W-:Y:S01]  /*b1d0*/  STL [R1+0x2bc], R47 ;  /* 0x0002bc2f01007387 */ /* 0x000fe20000100800 */
[----:B--2---:R-:W-:-:S02]  /*b1e0*/  IADD3 R46, P3, PT, R46, UR20, RZ ;  /* 0x000000142e2e7c10 */ /* 0x004fc4000ff7e0ff */
        /* <DEDUP_REMOVED lines=15> */
[----:B------:R-:W-:Y:S02]  /*b2e0*/  IADD3.X R37, PT, PT, R37, UR4, RZ, P3, !PT ;  /* 0x0000000425257c10 */ /* 0x000fe40009ffe4ff */
[----:B------:R-:W-:Y:S01]  /*b2f0*/  IADD3 R32, P3, PT, R32, UR20, RZ ;  /* 0x0000001420207c10 */ /* 0x000fe2000ff7e0ff */
[----:B------:R-:W-:Y:S01]  /*b300*/  STL [R1+0x434], R39 ;  /* 0x0004342701007387 */ /* 0x000fe20000100800 */
[----:B------:R-:W-:-:S03]  /*b310*/  IADD3.X R36, PT, PT, R36, UR4, RZ, P4, !PT ;  /* 0x0000000424247c10 */ /* 0x000fc6000a7fe4ff */
[----:B------:R1:W-:Y:S01]  /*b320*/  STL [R1+0x408], R32 ;  /* 0x0004082001007387 */ /* 0x0003e20000100800 */
[----:B------:R-:W-:-:S03]  /*b330*/  IADD3 R35, P4, PT, R35, UR20, RZ ;  /* 0x0000001423237c10 */ /* 0x000fc6000ff9e0ff */
[----:B------:R-:W-:Y:S04]  /*b340*/  STL [R1+0x410], R38 ;  /* 0x0004102601007387 */ /* 0x000fe80000100800 */
[----:B-1----:R-:W2:Y:S04]  /*b350*/  LDL.LU R32, [R1+0x404] ;  /* 0x0004040001207983 */ /* 0x002ea80000300800 */
[----:B------:R-:W-:Y:S01]  /*b360*/  STL [R1+0x42c], R37 ;  /* 0x00042c2501007387 */ /* 0x000fe20000100800 */
[----:B---3--:R-:W-:-:S05]  /*b370*/  IADD3.X R30, PT, PT, R30, UR4, RZ, P5, !PT ;  /* 0x000000041e1e7c10 */ /* 0x008fca000affe4ff */
[----:B------:R1:W-:Y:S01]  /*b380*/  STL [R1+0x41c], R30 ;  /* 0x00041c1e01007387 */ /* 0x0003e20000100800 */
[----:B------:R-:W-:-:S03]  /*b390*/  IADD3 R34, P5, PT, R34, UR20, RZ ;  /* 0x0000001422227c10 */ /* 0x000fc6000ffbe0ff */
[----:B------:R-:W-:Y:S04]  /*b3a0*/  STL [R1+0x424], R36 ;  /* 0x0004242401007387 */ /* 0x000fe80000100800 */
[----:B-1----:R-:W3:Y:S01]  /*b3b0*/  LDL.LU R30, [R1+0x2b0] ;  /* 0x0002b000011e7983 */ /* 0x002ee20000300800 */
[----:B----4-:R-:W-:-:S03]  /*b3c0*/  IADD3.X R29, PT, PT, R29, UR4, RZ, P6, !PT ;  /* 0x000000041d1d7c10 */ /* 0x010fc6000b7fe4ff */
[----:B------:R-:W-:Y:S04]  /*b3d0*/  STL [R1+0x400], R35 ;  /* 0x0004002301007387 */ /* 0x000fe80000100800 */
[----:B------:R1:W-:Y:S04]  /*b3e0*/  STL [R1+0x414], R29 ;  /* 0x0004141d01007387 */ /* 0x0003e80000100800 */
[----:B-1----:R-:W4:Y:S01]  /*b3f0*/  LDL.LU R29, [R1+0x3fc] ;  /* 0x0003fc00011d7983 */ /* 0x002f220000300800 */
[----:B------:R-:W-:-:S03]  /*b400*/  IADD3 R28, P6, PT, R28, UR20, RZ ;  /* 0x000000141c1c7c10 */ /* 0x000fc6000ffde0ff */
        /* <DEDUP_REMOVED lines=20> */
[----:B-1----:R-:W4:Y:S04]  /*b550*/  LDL.LU R26, [R1+0x3c4] ;  /* 0x0003c400011a7983 */ /* 0x002f280000300800 */
[----:B------:R-:W4:Y:S04]  /*b560*/  LDL.LU R36, [R1+0x3e0] ;  /* 0x0003e00001247983 */ /* 0x000f280000300800 */
[----:B------:R-:W4:Y:S01]  /*b570*/  LDL.LU R35, [R1+0x3bc] ;  /* 0x0003bc0001237983 */ /* 0x000f220000300800 */
[----:B--2---:R-:W-:-:S05]  /*b580*/  IADD3.X R32, PT, PT, R32, UR4, RZ, P3, !PT ;  /* 0x0000000420207c10 */ /* 0x004fca0009ffe4ff */
[----:B------:R1:W-:Y:S04]  /*b590*/  STL [R1+0x404], R32 ;  /* 0x0004042001007387 */ /* 0x0003e80000100800 */
[----:B-1----:R-:W2:Y:S04]  /*b5a0*/  LDL.LU R32, [R1+0x3d8] ;  /* 0x0003d80001207983 */ /* 0x002ea80000300800 */
[----:B------:R-:W2:Y:S01]  /*b5b0*/  LDL.LU R34, [R1+0x3b4] ;  /* 0x0003b40001227983 */ /* 0x000ea20000300800 */
[----:B---3--:R-:W-:-:S05]  /*b5c0*/  IADD3 R30, P3, PT, R30, UR20, RZ ;  /* 0x000000141e1e7c10 */ /* 0x008fca000ff7e0ff */
        /* <DEDUP_REMOVED lines=40> */
[----:B--2---:R-:W-:Y:S02]  /*b850*/  IADD3.X R32, PT, PT, R32, UR4, RZ, P3, !PT ;  /* 0x0000000420207c10 */ /* 0x004fe40009ffe4ff */
[----:B------:R-:W-:-:S03]  /*b860*/  IADD3 R34, P3, PT, R34, UR20, RZ ;  /* 0x0000001422227c10 */ /* 0x000fc6000ff7e0ff */
[----:B------:R1:W-:Y:S04]  /*b870*/  STL [R1+0x3d8], R32 ;  /* 0x0003d82001007387 */ /* 0x0003e80000100800 */
[----:B------:R-:W-:Y:S04]  /*b880*/  STL [R1+0x3e0], R36 ;  /* 0x0003e02401007387 */ /* 0x000fe80000100800 */
[----:B-1----:R-:W2:Y:S04]  /*b890*/  LDL.LU R32, [R1+0x1cc] ;  /* 0x0001cc0001207983 */ /* 0x002ea80000300800 */
[----:B------:R-:W-:Y:S01]  /*b8a0*/  STL [R1+0x3bc], R35 ;  /* 0x0003bc2301007387 */ /* 0x000fe20000100800 */
[----:B---3--:R-:W-:-:S05]  /*b8b0*/  IADD3.X R30, PT, PT, R30, UR4, RZ, P4, !PT ;  /* 0x000000041e1e7c10 */ /* 0x008fca000a7fe4ff */
        /* <DEDUP_REMOVED lines=35> */
[----:B-1----:R-:W3:Y:S04]  /*baf0*/  LDL.LU R30, [R1+0x364] ;  /* 0x00036400011e7983 */ /* 0x002ee80000300800 */
[----:B------:R-:W3:Y:S01]  /*bb00*/  LDL.LU R33, [R1+0x380] ;  /* 0x0003800001217983 */ /* 0x000ee20000300800 */
[----:B----4-:R-:W-:Y:S02]  /*bb10*/  IADD3 R29, P2, PT, R29, UR20, RZ ;  /* 0x000000141d1d7c10 */ /* 0x010fe4000ff5e0ff */
        /* <DEDUP_REMOVED lines=41> */
[----:B-1----:R-:W2:Y:S04]  /*bdb0*/  LDL.LU R32, [R1+0x370] ;  /* 0x0003700001207983 */ /* 0x002ea80000300800 */
[----:B------:R-:W-:Y:S01]  /*bdc0*/  STL [R1+0x36c], R34 ;  /* 0x00036c2201007387 */ /* 0x000fe20000100800 */
[----:B---3--:R-:W-:Y:S02]  /*bdd0*/  IADD3 R30, P2, PT, R30, UR20, RZ ;  /* 0x000000141e1e7c10 */ /* 0x008fe4000ff5e0ff */
[----:B------:R-:W-:-:S03]  /*bde0*/  IADD3.X R33, PT, PT, R33, UR4, RZ, P3, !PT ;  /* 0x0000000421217c10 */ /* 0x000fc60009ffe4ff */
[----:B------:R1:W-:Y:S04]  /*bdf0*/  STL [R1+0x364], R30 ;  /* 0x0003641e01007387 */ /* 0x0003e80000100800 */
[----:B-1----:R-:W3:Y:S04]  /*be00*/  LDL.LU R30, [R1+0x34c] ;  /* 0x00034c00011e7983 */ /* 0x002ee80000300800 */
[----:B------:R-:W3:Y:S01]  /*be10*/  LDL.LU R49, [R1+0x368] ;  /* 0x0003680001317983 */ /* 0x000ee20000300800 */
[----:B----4-:R-:W-:-:S03]  /*be20*/  IADD3 R29, P3, PT, R29, UR20, RZ ;  /* 0x000000141d1d7c10 */ /* 0x010fc6000ff7e0ff */
        /* <DEDUP_REMOVED lines=15> */
[----:B------:R-:W4:Y:S01]  /*bf20*/  LDL.LU R36, [R1+0x280] ;  /* 0x0002800001247983 */ /* 0x000f220000300800 */
[----:B------:R-:W-:-:S03]  /*bf30*/  IADD3.X R28, PT, PT, R28, UR4, RZ, P4, !PT ;  /* 0x000000041c1c7c10 */ /* 0x000fc6000a7fe4ff */
[----:B------:R-:W4:Y:S04]  /*bf40*/  LDL.LU R35, [R1+0x1bc] ;  /* 0x0001bc0001237983 */ /* 0x000f280000300800 */
[----:B------:R1:W-:Y:S04]  /*bf50*/  STL [R1+0x378], R28 ;  /* 0x0003781c01007387 */ /* 0x0003e80000100800 */
[----:B-1----:R-:W4:Y:S04]  /*bf60*/  LDL.LU R28, [R1+0x278] ;  /* 0x00027800011c7983 */ /* 0x002f280000300800 */
[----:B------:R-:W4:Y:S01]  /*bf70*/  LDL.LU R34, [R1+0x1b4] ;  /* 0x0001b40001227983 */ /* 0x000f220000300800 */
[----:B------:R-:W-:-:S05]  /*bf80*/  IADD3 R26, P4, PT, R26, UR20, RZ ;  /* 0x000000141a1a7c10 */ /* 0x000fca000ff9e0ff */
[----:B------:R1:W-:Y:S04]  /*bf90*/  STL [R1+0x354], R26 ;  /* 0x0003541a01007387 */ /* 0x0003e80000100800 */
[----:B-1----:R-:W4:Y:S01]  /*bfa0*/  LDL.LU R26, [R1+0x270] ;  /* 0x00027000011a7983 */ /* 0x002f220000300800 */
[----:B--2---:R-:W-:-:S05]  /*bfb0*/  IADD3.X R32, PT, PT, R32, UR4, RZ, P5, !PT ;  /* 0x0000000420207c10 */ /* 0x004fca000affe4ff */
[----:B------:R1:W-:Y:S04]  /*bfc0*/  STL [R1+0x370], R32 ;  /* 0x0003702001007387 */ /* 0x0003e80000100800 */
[----:B-1----:R-:W2:Y:S04]  /*bfd0*/  LDL.LU R32, [R1+0x1ac] ;  /* 0x0001ac0001207983 */ /* 0x002ea80000300800 */
[----:B------:R-:W2:Y:S01]  /*bfe0*/  LDL.LU R33, [R1+0x268] ;  /* 0x0002680001217983 */ /* 0x000ea20000300800 */
[----:B---3--:R-:W-:Y:S02]  /*bff0*/  IADD3 R30, P5, PT, R30, UR20, RZ ;  /* 0x000000141e1e7c10 */ /* 0x008fe4000ffbe0ff */
[----:B------:R-:W-:-:S03]  /*c000*/  IADD3.X R49, PT, PT, R49, UR4, RZ, P6, !PT ;  /* 0x0000000431317c10 */ /* 0x000fc6000b7fe4ff */
[----:B------:R1:W-:Y:S01]  /*c010*/  STL [R1+0x34c], R30 ;  /* 0x00034c1e01007387 */ /* 0x0003e20000100800 */
[----:B----4-:R-:W-:-:S03]  /*c020*/  IADD3 R48, P6, PT, R48, UR20, RZ ;  /* 0x0000001430307c10 */ /* 0x010fc6000ffde0ff */
[----:B-1----:R-:W3:Y:S01]  /*c030*/  LDL.LU R30, [R1+0x1a4] ;  /* 0x0001a400011e7983 */ /* 0x002ee20000300800 */
        /* <DEDUP_REMOVED lines=40> */
[----:B------:R-:W-:-:S03]  /*c2c0*/  IADD3.X R33, PT, PT, R33, UR4, RZ, P6, !PT ;  /* 0x0000000421217c10 */ /* 0x000fc6000b7fe4ff */
[----:B------:R1:W-:Y:S04]  /*c2d0*/  STL [R1+0x1ac], R32 ;  /* 0x0001ac2001007387 */ /* 0x0003e80000100800 */
[----:B-1----:R-:W2:Y:S04]  /*c2e0*/  LDL.LU R32, [R1+0x194] ;  /* 0x0001940001207983 */ /* 0x002ea80000300800 */
[----:B------:R-:W2:Y:S04]  /*c2f0*/  LDL.LU R49, [R1+0x1b0] ;  /* 0x0001b00001317983 */ /* 0x000ea80000300800 */
[----:B------:R-:W2:Y:S04]  /*c300*/  LDL.LU R48, [R1+0x18c] ;  /* 0x00018c0001307983 */ /* 0x000ea80000300800 */
[----:B------:R-:W-:Y:S01]  /*c310*/  STL [R1+0x268], R33 ;  /* 0x0002682101007387 */ /* 0x000fe20000100800 */
[----:B---3--:R-:W-:-:S03]  /*c320*/  IADD3 R30, P6, PT, R30, UR20, RZ ;  /* 0x000000141e1e7c10 */ /* 0x008fc6000ffde0ff */
[----:B------:R-:W3:Y:S04]  /*c330*/  LDL.LU R47, [R1+0x1a8] ;  /* 0x0001a800012f7983 */ /* 0x000ee80000300800 */
[----:B------:R1:W-:Y:S04]  /*c340*/  STL [R1+0x1a4], R30 ;  /* 0x0001a41e01007387 */ /* 0x0003e80000100800 */
[----:B------:R-:W3:Y:S04]  /*c350*/  LDL.LU R46, [R1+0x184] ;  /* 0x00018400012e7983 */ /* 0x000ee80000300800 */
        /* <DEDUP_REMOVED lines=9> */
[----:B-1----:R-:W3:Y:S04]  /*c3f0*/  LDL.LU R30, [R1+0x15c] ;  /* 0x00015c00011e7983 */ /* 0x002ee80000300800 */
[----:B------:R-:W3:Y:S04]  /*c400*/  LDL.LU R36, [R1+0x178] ;  /* 0x0001780001247983 */ /* 0x000ee80000300800 */
[----:B------:R-:W3:Y:S01]  /*c410*/  LDL.LU R35, [R1+0x154] ;  /* 0x0001540001237983 */ /* 0x000ee20000300800 */
[----:B----4-:R-:W-:-:S05]  /*c420*/  IADD3.X R29, PT, PT, R29, UR4, RZ, P2, !PT ;  /* 0x000000041d1d7c10 */ /* 0x010fca00097fe4ff */
[----:B------:R1:W-:Y:S04]  /*c430*/  STL [R1+0x260], R29 ;  /* 0x0002601d01007387 */ /* 0x0003e80000100800 */
[----:B-1----:R-:W4:Y:S04]  /*c440*/  LDL.LU R29, [R1+0x170] ;  /* 0x00017000011d7983 */ /* 0x002f280000300800 */
[----:B------:R-:W4:Y:S01]  /*c450*/  LDL.LU R34, [R1+0x14c] ;  /* 0x00014c0001227983 */ /* 0x000f220000300800 */
[----:B------:R-:W-:-:S05]  /*c460*/  IADD3 R28, P2, PT, R28, UR20, RZ ;  /* 0x000000141c1c7c10 */ /* 0x000fca000ff5e0ff */
[----:B------:R1:W-:Y:S04]  /*c470*/  STL [R1+0x19c], R28 ;  /* 0x00019c1c01007387 */ /* 0x0003e80000100800 */
[----:B-1----:R-:W4:Y:S01]  /*c480*/  LDL.LU R28, [R1+0x168] ;  /* 0x00016800011c7983 */ /* 0x002f220000300800 */
[----:B------:R-:W-:-:S05]  /*c490*/  IADD3.X R26, PT, PT, R26, UR4, RZ, P3, !PT ;  /* 0x000000041a1a7c10 */ /* 0x000fca0009ffe4ff */
[----:B------:R1:W-:Y:S04]  /*c4a0*/  STL [R1+0x1b8], R26 ;  /* 0x0001b81a01007387 */ /* 0x0003e80000100800 */
[----:B-1----:R-:W4:Y:S04]  /*c4b0*/  LDL.LU R26, [R1+0x160] ;  /* 0x00016000011a7983 */ /* 0x002f280000300800 */
[----:B------:R-:W4:Y:S01]  /*c4c0*/  LDL.LU R33, [R1+0x158] ;  /* 0x0001580001217983 */ /* 0x000f220000300800 */
[----:B--2---:R-:W-:Y:S02]  /*c4d0*/  IADD3 R32, P3, PT, R32, UR20, RZ ;  /* 0x0000001420207c10 */ /* 0x004fe4000ff7e0ff */
[----:B------:R-:W-:-:S03]  /*c4e0*/  IADD3.X R49, PT, PT, R49, UR4, RZ, P4, !PT ;  /* 0x0000000431317c10 */ /* 0x000fc6000a7fe4ff */
[----:B------:R1:W-:Y:S01]  /*c4f0*/  STL [R1+0x194], R32 ;  /* 0x0001942001007387 */ /* 0x0003e20000100800 */
[----:B------:R-:W-:-:S03]  /*c500*/  IADD3 R48, P4, PT, R48, UR20, RZ ;  /* 0x0000001430307c10 */ /* 0x000fc6000ff9e0ff */
[----:B-1----:R-:W2:Y:S01]  /*c510*/  LDL.LU R32, [R1+0x150] ;  /* 0x0001500001207983 */ /* 0x002ea20000300800 */
[----:B---3--:R-:W-:-:S03]  /*c520*/  IADD3.X R47, PT, PT, R47, UR4, RZ, P5, !PT ;  /* 0x000000042f2f7c10 */ /* 0x008fc6000affe4ff */
        /* <DEDUP_REMOVED lines=23> */
[----:B------:R1:W-:Y:S01]  /*c6a0*/  STL [R1+0x15c], R30 ;  /* 0x00015c1e01007387 */ /* 0x0003e20000100800 */
[----:B------:R-:W-:-:S03]  /*c6b0*/  IADD3 R35, P6, PT, R35, UR20, RZ ;  /* 0x0000001423237c10 */ /* 0x000fc6000ffde0ff */
[----:B------:R-:W-:Y:S04]  /*c6c0*/  STL [R1+0x164], R38 ;  /* 0x0001642601007387 */ /* 0x000fe80000100800 */
[----:B-1----:R-:W3:Y:S04]  /*c6d0*/  LDL.LU R30, [R1+0x22c] ;  /* 0x00022c00011e7983 */ /* 0x002ee80000300800 */
[----:B------:R-:W-:Y:S01]  /*c6e0*/  STL [R1+0x180], R37 ;  /* 0x0001802501007387 */ /* 0x000fe20000100800 */
[----:B----4-:R-:W-:-:S05]  /*c6f0*/  IADD3.X R29, PT, PT, R29, UR4, RZ, P2, !PT ;  /* 0x000000041d1d7c10 */ /* 0x010fca00097fe4ff */
[----:B------:R1:W-:Y:S01]  /*c700*/  STL [R1+0x170], R29 ;  /* 0x0001701d01007387 */ /* 0x0003e20000100800 */
[----:B------:R-:W-:-:S03]  /*c710*/  IADD3 R34, P2, PT, R34, UR20, RZ ;  /* 0x0000001422227c10 */ /* 0x000fc6000ff5e0ff */
[----:B------:R-:W-:Y:S04]  /*c720*/  STL [R1+0x178], R36 ;  /* 0x0001782401007387 */ /* 0x000fe80000100800 */
[----:B-1----:R-:W4:Y:S01]  /*c730*/  LDL.LU R29, [R1+0x228] ;  /* 0x00022800011d7983 */ /* 0x002f220000300800 */
[----:B------:R-:W-:-:S03]  /*c740*/  IADD3.X R28, PT, PT, R28, UR4, RZ, P3, !PT ;  /* 0x000000041c1c7c10 */ /* 0x000fc60009ffe4ff */
[----:B------:R-:W-:Y:S01]  /*c750*/  STL [R1+0x154], R35 ;  /* 0x0001542301007387 */ /* 0x000fe20000100800 */
[----:B------:R-:W1:Y:S03]  /*c760*/  SYNCS.PHASECHK.TRANS64.TRYWAIT P3, [UR11], R25 ;  /* 0x00000019ff0075a7 */ /* 0x000e66000806110b */
[----:B------:R0:W-:Y:S04]  /*c770*/  STL [R1+0x168], R28 ;  /* 0x0001681c01007387 */ /* 0x0001e80000100800 */
[----:B0-----:R-:W4:Y:S01]  /*c780*/  LDL.LU R28, [R1+0x224] ;  /* 0x00022400011c7983 */ /* 0x001f220000300800 */
[----:B------:R-:W-:-:S03]  /*c790*/  IADD3.X R26, PT, PT, R26, UR4, RZ, P4, !PT ;  /* 0x000000041a1a7c10 */ /* 0x000fc6000a7fe4ff */
[----:B------:R-:W-:Y:S04]  /*c7a0*/  STL [R1+0x14c], R34 ;  /* 0x00014c2201007387 */ /* 0x000fe80000100800 */
[----:B------:R0:W-:Y:S04]  /*c7b0*/  STL [R1+0x160], R26 ;  /* 0x0001601a01007387 */ /* 0x0001e80000100800 */
[----:B0-----:R-:W4:Y:S01]  /*c7c0*/  LDL.LU R26, [R1+0x220] ;  /* 0x00022000011a7983 */ /* 0x001f220000300800 */
[----:B------:R-:W-:Y:S02]  /*c7d0*/  IADD3.X R33, PT, PT, R33, UR4, RZ, P5, !PT ;  /* 0x0000000421217c10 */ /* 0x000fe4000affe4ff */
[----:B-----5:R-:W-:-:S04]  /*c7e0*/  IADD3 R18, P5, PT, R18, UR20, RZ ;  /* 0x0000001412127c10 */ /* 0x020fc8000ffbe0ff */
[----:B------:R-:W-:Y:S02]  /*c7f0*/  IADD3.X R20, PT, PT, R20, UR4, RZ, P5, !PT ;  /* 0x0000000414147c10 */ /* 0x000fe4000affe4ff */
[----:B------:R-:W-:-:S04]  /*c800*/  IADD3 R11, P5, PT, R11, UR20, RZ ;  /* 0x000000140b0b7c10 */ /* 0x000fc8000ffbe0ff */
[----:B------:R-:W-:Y:S02]  /*c810*/  IADD3.X R12, PT, PT, R12, UR4, RZ, P5, !PT ;  /* 0x000000040c0c7c10 */ /* 0x000fe4000affe4ff */
[----:B------:R-:W-:-:S04]  /*c820*/  IADD3 R3, P5, PT, R3, UR20, RZ ;  /* 0x0000001403037c10 */ /* 0x000fc8000ffbe0ff */
[----:B------:R-:W-:Y:S01]  /*c830*/  IADD3.X R4, PT, PT, R4, UR4, RZ, P5, !PT ;  /* 0x0000000404047c10 */ /* 0x000fe2000affe4ff */
[----:B------:R0:W-:Y:S01]  /*c840*/  STL [R1+0x158], R33 ;  /* 0x0001582101007387 */ /* 0x0001e20000100800 */
[----:B------:R-:W-:Y:S02]  /*c850*/  PRMT R27, RZ, 0x7610, R27 ;  /* 0x00007610ff1b7816 */ /* 0x000fe4000000001b */
[----:B------:R-:W-:Y:S02]  /*c860*/  IADD3.X R23, PT, PT, R23, UR4, RZ, P2, !PT ;  /* 0x0000000417177c10 */ /* 0x000fe400097fe4ff */
[----:B------:R-:W-:Y:S02]  /*c870*/  IADD3 R21, P4, PT, R21, UR20, RZ ;  /* 0x0000001415157c10 */ /* 0x000fe4000ff9e0ff */
[----:B------:R-:W-:Y:S02]  /*c880*/  IADD3 R15, P2, PT, R15, UR20, RZ ;  /* 0x000000140f0f7c10 */ /* 0x000fe4000ff5e0ff */
[----:B------:R-:W-:-:S02]  /*c890*/  IADD3.X R22, PT, PT, R22, UR4, RZ, P4, !PT ;  /* 0x0000000416167c10 */ /* 0x000fc4000a7fe4ff */
[----:B------:R-:W-:Y:S02]  /*c8a0*/  IADD3.X R16, PT, PT, R16, UR4, RZ, P2, !PT ;  /* 0x0000000410107c10 */ /* 0x000fe400097fe4ff */
[----:B------:R-:W-:Y:S02]  /*c8b0*/  IADD3 R13, P4, PT, R13, UR20, RZ ;  /* 0x000000140d0d7c10 */ /* 0x000fe4000ff9e0ff */
[----:B------:R-:W-:Y:S02]  /*c8c0*/  IADD3 R7, P2, PT, R7, UR20, RZ ;  /* 0x0000001407077c10 */ /* 0x000fe4000ff5e0ff */
[----:B------:R-:W-:Y:S02]  /*c8d0*/  IADD3.X R14, PT, PT, R14, UR4, RZ, P4, !PT ;  /* 0x000000040e0e7c10 */ /* 0x000fe4000a7fe4ff */
[----:B------:R-:W-:Y:S02]  /*c8e0*/  IADD3.X R8, PT, PT, R8, UR4, RZ, P2, !PT ;  /* 0x0000000408087c10 */ /* 0x000fe400097fe4ff */
[----:B------:R-:W-:-:S02]  /*c8f0*/  IADD3 R5, P4, PT, R5, UR20, RZ ;  /* 0x0000001405057c10 */ /* 0x000fc4000ff9e0ff */
[----:B------:R-:W-:Y:S02]  /*c900*/  IADD3 R0, P2, PT, R0, UR20, RZ ;  /* 0x0000001400007c10 */ /* 0x000fe4000ff5e0ff */
[----:B------:R-:W-:Y:S02]  /*c910*/  IADD3.X R6, PT, PT, R6, UR4, RZ, P4, !PT ;  /* 0x0000000406067c10 */ /* 0x000fe4000a7fe4ff */
[----:B------:R-:W-:Y:S02]  /*c920*/  IADD3.X R2, PT, PT, R2, UR4, RZ, P2, !PT ;  /* 0x0000000402027c10 */ /* 0x000fe400097fe4ff */
[----:B------:R-:W-:Y:S02]  /*c930*/  ISETP.GT.AND P4, PT, R31, RZ, PT ;  /* 0x000000ff1f00720c */ /* 0x000fe40003f84270 */
[----:B--2---:R-:W-:Y:S02]  /*c940*/  IADD3.X R32, PT, PT, R32, UR4, RZ, P6, !PT ;  /* 0x0000000420207c10 */ /* 0x004fe4000b7fe4ff */
[----:B------:R-:W-:-:S04]  /*c950*/  IADD3 R17, P6, PT, R17, UR20, RZ ;  /* 0x0000001411117c10 */ /* 0x000fc8000ffde0ff */
[----:B------:R-:W-:Y:S02]  /*c960*/  IADD3.X R19, PT, PT, R19, UR4, RZ, P6, !PT ;  /* 0x0000000413137c10 */ /* 0x000fe4000b7fe4ff */
[----:B------:R-:W-:-:S04]  /*c970*/  IADD3 R9, P6, PT, R9, UR20, RZ ;  /* 0x0000001409097c10 */ /* 0x000fc8000ffde0ff */
[----:B------:R-:W-:Y:S01]  /*c980*/  IADD3.X R10, PT, PT, R10, UR4, RZ, P6, !PT ;  /* 0x000000040a0a7c10 */ /* 0x000fe2000b7fe4ff */
[----:B------:R0:W-:Y:S01]  /*c990*/  STL [R1+0x150], R32 ;  /* 0x0001502001007387 */ /* 0x0001e20000100800 */
[----:B---3--:R-:W-:-:S05]  /*c9a0*/  IADD3 R30, P6, PT, R30, UR6, RZ ;  /* 0x000000061e1e7c10 */ /* 0x008fca000ffde0ff */
[----:B------:R0:W-:Y:S01]  /*c9b0*/  STL [R1+0x22c], R30 ;  /* 0x00022c1e01007387 */ /* 0x0001e20000100800 */
[----:B----4-:R-:W-:-:S05]  /*c9c0*/  IADD3.X R29, PT, PT, R29, UR7, RZ, P6, !PT ;  /* 0x000000071d1d7c10 */ /* 0x010fca000b7fe4ff */
[----:B------:R0:W-:Y:S01]  /*c9d0*/  STL [R1+0x228], R29 ;  /* 0x0002281d01007387 */ /* 0x0001e20000100800 */
[----:B------:R-:W-:-:S05]  /*c9e0*/  IADD3 R28, P5, PT, R28, UR6, RZ ;  /* 0x000000061c1c7c10 */ /* 0x000fca000ffbe0ff */
[----:B------:R0:W-:Y:S04]  /*c9f0*/  STL [R1+0x224], R28 ;  /* 0x0002241c01007387 */ /* 0x0001e80000100800 */
[----:B------:R0:W-:Y:S01]  /*ca00*/  STL.S16 [R1+0x584], R27 ;  /* 0x0005841b01007387 */ /* 0x0001e20000100600 */
[----:B------:R-:W-:-:S05]  /*ca10*/  IADD3.X R26, PT, PT, R26, UR7, RZ, P5, !PT ;  /* 0x000000071a1a7c10 */ /* 0x000fca000affe4ff */
[----:B------:R0:W-:Y:S01]  /*ca20*/  STL [R1+0x220], R26 ;  /* 0x0002201a01007387 */ /* 0x0001e20000100800 */
[----:B------:R-:W-:Y:S01]  /*ca30*/  ISETP.GT.AND P6, PT, R31, 0x1, PT ;  /* 0x000000011f00780c */ /* 0x000fe20003fc4270 */
[----:B-1----:R-:W-:-:S12]  /*ca40*/  @!P3 BRA `(.L_x_8) ;  /* 0x0000006c00bcb947 */ /* 0x002fd80003800000 */
.L_x_16:
[----:B------:R1:W-:Y:S04]  /*ca50*/  STL [R1+0x790], R13 ;  /* 0x0007900d01007387 */ /* 0x0003e80000100800 */
[----:B-1----:R-:W2:Y:S01]  /*ca60*/  LDL R13, [R1+0x584] ;  /* 0x00058400010d7983 */ /* 0x002ea20000100800 */
[----:B0-----:R-:W-:Y:S02]  /*ca70*/  @P4 IMAD.MOV.U32 R26, RZ, RZ, R0 ;  /* 0x000000ffff1a4224 */ /* 0x001fe400078e0000 */
[----:B------:R-:W-:Y:S01]  /*ca80*/  @P4 IMAD.MOV.U32 R27, RZ, RZ, R2 ;  /* 0x000000ffff1b4224 */ /* 0x000fe200078e0002 */
[----:B------:R0:W-:Y:S04]  /*ca90*/  STL [R1+0x78c], R14 ;  /* 0x00078c0e01007387 */ /* 0x0001e80000100800 */
[----:B------:R1:W-:Y:S04]  /*caa0*/  STL [R1+0x788], R15 ;  /* 0x0007880f01007387 */ /* 0x0003e80000100800 */
[----:B------:R3:W-:Y:S01]  /*cab0*/  STL [R1+0x784], R16 ;  /* 0x0007841001007387 */ /* 0x0007e20000100800 */
[----:B0-----:R-:W-:-:S03]  /*cac0*/  PRMT R14, RZ, 0x7610, R14 ;  /* 0x00007610ff0e7816 */ /* 0x001fc6000000000e */
[----:B------:R-:W-:Y:S01]  /*cad0*/  STL [R1+0x780], R17 ;  /* 0x0007801101007387 */ /* 0x000fe20000100800 */
[----:B-1----:R-:W-:-:S03]  /*cae0*/  PRMT R15, RZ, 0x7610, R15 ;  /* 0x00007610ff0f7816 */ /* 0x002fc6000000000f */
[----:B------:R-:W-:Y:S01]  /*caf0*/  STL [R1+0x77c], R19 ;  /* 0x00077c1301007387 */ /* 0x000fe20000100800 */
[----:B---3--:R-:W-:-:S03]  /*cb00*/  PRMT R16, RZ, 0x7610, R16 ;  /* 0x00007610ff107816 */ /* 0x008fc60000000010 */
        /* <DEDUP_REMOVED lines=53> */
[----:B--2---:R0:W2:Y:S02]  /*ce60*/  @P4 LDG.E.U8 R13, desc[UR22][R26.64] ;  /* 0x000000161a0d4981 */ /* 0x0040a4000c1e1100 */
[----:B0-----:R-:W-:-:S02]  /*ce70*/  @P4 IMAD.MOV.U32 R26, RZ, RZ, R3 ;  /* 0x000000ffff1a4224 */ /* 0x001fc400078e0003 */
[----:B------:R-:W-:-:S05]  /*ce80*/  @P4 IMAD.MOV.U32 R27, RZ, RZ, R4 ;  /* 0x000000ffff1b4224 */ /* 0x000fca00078e0004 */
[----:B------:R0:W3:Y:S02]  /*ce90*/  @P4 LDG.E.U8 R14, desc[UR22][R26.64] ;  /* 0x000000161a0e4981 */ /* 0x0000e4000c1e1100 */
[----:B0-----:R-:W-:Y:S02]  /*cea0*/  @P6 IMAD.MOV.U32 R26, RZ, RZ, R5 ;  /* 0x000000ffff1a6224 */ /* 0x001fe400078e0005 */
[----:B------:R-:W-:-:S05]  /*ceb0*/  @P6 IMAD.MOV.U32 R27, RZ, RZ, R6 ;  /* 0x000000ffff1b6224 */ /* 0x000fca00078e0006 */
[----:B------:R0:W4:Y:S02]  /*cec0*/  @P6 LDG.E.U8 R15, desc[UR22][R26.64] ;  /* 0x000000161a0f6981 */ /* 0x000124000c1e1100 */
[----:B0-----:R-:W-:Y:S02]  /*ced0*/  @P6 IMAD.MOV.U32 R26, RZ, RZ, R7 ;  /* 0x000000ffff1a6224 */ /* 0x001fe400078e0007 */
[----:B------:R-:W-:-:S05]  /*cee0*/  @P6 IMAD.MOV.U32 R27, RZ, RZ, R8 ;  /* 0x000000ffff1b6224 */ /* 0x000fca00078e0008 */
[----:B------:R-:W4:Y:S04]  /*cef0*/  @P6 LDG.E.U8 R16, desc[UR22][R26.64] ;  /* 0x000000161a106981 */ /* 0x000f28000c1e1100 */
[----:B--2---:R0:W-:Y:S04]  /*cf00*/  @P4 STL [R1+0x584], R13 ;  /* 0x0005840d01004387 */ /* 0x0041e80000100800 */
[----:B0-----:R-:W2:Y:S01]  /*cf10*/  LDL.LU R13, [R1+0x790] ;  /* 0x00079000010d7983 */ /* 0x001ea20000300800 */
[----:B------:R-:W-:-:S03]  /*cf20*/  ISETP.GT.AND P2, PT, R31, 0x2, PT ;  /* 0x000000021f00780c */ /* 0x000fc60003f44270 */
[----:B------:R-:W-:Y:S04]  /*cf30*/  STL [R1+0x5c4], R3 ;  /* 0x0005c40301007387 */ /* 0x000fe80000100800 */
[----:B------:R-:W-:Y:S04]  /*cf40*/  STL [R1+0x5c0], R4 ;  /* 0x0005c00401007387 */ /* 0x000fe80000100800 */
[----:B---3--:R0:W-:Y:S04]  /*cf50*/  STL [R1+0x580], R14 ;  /* 0x0005800e01007387 */ /* 0x0081e80000100800 */
[----:B0-----:R-:W3:Y:S04]  /*cf60*/  LDL.LU R14, [R1+0x78c] ;  /* 0x00078c00010e7983 */ /* 0x001ee80000300800 */
[----:B------:R-:W-:Y:S04]  /*cf70*/  STL [R1+0x5cc], R5 ;  /* 0x0005cc0501007387 */ /* 0x000fe80000100800 */
[----:B------:R-:W-:Y:S04]  /*cf80*/  STL [R1+0x5c8], R6 ;  /* 0x0005c80601007387 */ /* 0x000fe80000100800 */
[----:B----4-:R0:W-:Y:S04]  /*cf90*/  STL [R1+0x57c], R15 ;  /* 0x00057c0f01007387 */ /* 0x0101e80000100800 */
[----:B0-----:R-:W4:Y:S04]  /*cfa0*/  LDL.LU R15, [R1+0x788] ;  /* 0x00078800010f7983 */ /* 0x001f280000300800 */
[----:B------:R-:W-:Y:S04]  /*cfb0*/  STL [R1+0x5d4], R7 ;  /* 0x0005d40701007387 */ /* 0x000fe80000100800 */
[----:B------:R-:W-:Y:S04]  /*cfc0*/  STL [R1+0x5d0], R8 ;  /* 0x0005d00801007387 */ /* 0x000fe80000100800 */
[----:B------:R0:W-:Y:S04]  /*cfd0*/  STL [R1+0x578], R16 ;  /* 0x0005781001007387 */ /* 0x0001e80000100800 */
[----:B0-----:R-:W4:Y:S01]  /*cfe0*/  LDL.LU R16, [R1+0x784] ;  /* 0x0007840001107983 */ /* 0x001f220000300800 */
[----:B------:R-:W-:Y:S01]  /*cff0*/  ISETP.GT.AND P3, PT, R31, 0x3, PT ;  /* 0x000000031f00780c */ /* 0x000fe20003f64270 */
[----:B------:R-:W-:Y:S01]  /*d000*/  @P2 IMAD.MOV.U32 R26, RZ, RZ, R9 ;  /* 0x000000ffff1a2224 */ /* 0x000fe200078e0009 */
[----:B------:R-:W-:Y:S01]  /*d010*/  PRMT R17, RZ, 0x7610, R17 ;  /* 0x00007610ff117816 */ /* 0x000fe20000000011 */
[----:B------:R-:W-:Y:S01]  /*d020*/  @P2 IMAD.MOV.U32 R27, RZ, RZ, R10 ;  /* 0x000000ffff1b2224 */ /* 0x000fe200078e000a */
[----:B------:R-:W-:-:S04]  /*d030*/  PRMT R19, RZ, 0x7610, R19 ;  /* 0x00007610ff137816 */ /* 0x000fc80000000013 */
[----:B------:R0:W4:Y:S01]  /*d040*/  @P2 LDG.E.U8 R17, desc[UR22][R26.64] ;  /* 0x000000161a112981 */ /* 0x000122000c1e1100 */
[----:B------:R-:W-:Y:S01]  /*d050*/  PRMT R18, RZ, 0x7610, R18 ;  /* 0x00007610ff127816 */ /* 0x000fe20000000012 */
[----:B0-----:R-:W-:Y:S02]  /*d060*/  @P2 IMAD.MOV.U32 R26, RZ, RZ, R11 ;  /* 0x000000ffff1a2224 */ /* 0x001fe400078e000b */
[----:B------:R-:W-:-:S05]  /*d070*/  @P2 IMAD.MOV.U32 R27, RZ, RZ, R12 ;  /* 0x000000ffff1b2224 */ /* 0x000fca00078e000c */
[----:B------:R2:W4:Y:S01]  /*d080*/  @P2 LDG.E.U8 R19, desc[UR22][R26.64] ;  /* 0x000000161a132981 */ /* 0x000522000c1e1100 */
[----:B------:R-:W-:Y:S01]  /*d090*/  PRMT R20, RZ, 0x7610, R20 ;  /* 0x00007610ff147816 */ /* 0x000fe20000000014 */
[----:B--2---:R-:W-:Y:S02]  /*d0a0*/  @P3 IMAD.MOV.U32 R26, RZ, RZ, R13 ;  /* 0x000000ffff1a3224 */ /* 0x004fe400078e000d */
[----:B---3--:R-:W-:-:S05]  /*d0b0*/  @P3 IMAD.MOV.U32 R27, RZ, RZ, R14 ;  /* 0x000000ffff1b3224 */ /* 0x008fca00078e000e */
[----:B------:R4:W2:Y:S02]  /*d0c0*/  @P3 LDG.E.U8 R18, desc[UR22][R26.64] ;  /* 0x000000161a123981 */ /* 0x0008a4000c1e1100 */
[----:B----4-:R-:W-:Y:S02]  /*d0d0*/  @P3 IMAD.MOV.U32 R26, RZ, RZ, R15 ;  /* 0x000000ffff1a3224 */ /* 0x010fe400078e000f */
[----:B------:R-:W-:-:S05]  /*d0e0*/  @P3 IMAD.MOV.U32 R27, RZ, RZ, R16 ;  /* 0x000000ffff1b3224 */ /* 0x000fca00078e0010 */
[----:B------:R-:W3:Y:S04]  /*d0f0*/  @P3 LDG.E.U8 R20, desc[UR22][R26.64] ;  /* 0x000000161a143981 */ /* 0x000ee8000c1e1100 */
[----:B------:R-:W-:Y:S04]  /*d100*/  STL [R1+0x5dc], R9 ;  /* 0x0005dc0901007387 */ /* 0x000fe80000100800 */
[----:B------:R-:W-:Y:S04]  /*d110*/  STL [R1+0x5d8], R10 ;  /* 0x0005d80a01007387 */ /* 0x000fe80000100800 */
[----:B------:R0:W-:Y:S04]  /*d120*/  STL [R1+0x574], R17 ;  /* 0x0005741101007387 */ /* 0x0001e80000100800 */
[----:B0-----:R-:W4:Y:S04]  /*d130*/  LDL.LU R17, [R1+0x780] ;  /* 0x0007800001117983 */ /* 0x001f280000300800 */
[----:B------:R-:W-:Y:S04]  /*d140*/  STL [R1+0x5e4], R11 ;  /* 0x0005e40b01007387 */ /* 0x000fe80000100800 */
[----:B------:R-:W-:Y:S04]  /*d150*/  STL [R1+0x5e0], R12 ;  /* 0x0005e00c01007387 */ /* 0x000fe80000100800 */
[----:B------:R0:W-:Y:S04]  /*d160*/  STL [R1+0x570], R19 ;  /* 0x0005701301007387 */ /* 0x0001e80000100800 */
[----:B0-----:R-:W4:Y:S04]  /*d170*/  LDL.LU R19, [R1+0x77c] ;  /* 0x00077c0001137983 */ /* 0x001f280000300800 */
[----:B------:R-:W-:Y:S04]  /*d180*/  STL [R1+0x5ec], R13 ;  /* 0x0005ec0d01007387 */ /* 0x000fe80000100800 */
[----:B------:R-:W-:Y:S04]  /*d190*/  STL [R1+0x5e8], R14 ;  /* 0x0005e80e01007387 */ /* 0x000fe80000100800 */
[----:B--2---:R0:W-:Y:S04]  /*d1a0*/  STL [R1+0x56c], R18 ;  /* 0x00056c1201007387 */ /* 0x0041e80000100800 */
[----:B0-----:R-:W2:Y:S04]  /*d1b0*/  LDL.LU R18, [R1+0x778] ;  /* 0x0007780001127983 */ /* 0x001ea80000300800 */
[----:B------:R-:W-:Y:S04]  /*d1c0*/  STL [R1+0x5f4], R15 ;  /* 0x0005f40f01007387 */ /* 0x000fe80000100800 */
[----:B------:R-:W-:Y:S04]  /*d1d0*/  STL [R1+0x5f0], R16 ;  /* 0x0005f01001007387 */ /* 0x000fe80000100800 */
[----:B---3--:R0:W-:Y:S04]  /*d1e0*/  STL [R1+0x568], R20 ;  /* 0x0005681401007387 */ /* 0x0081e80000100800 */
[----:B0-----:R-:W3:Y:S01]  /*d1f0*/  LDL.LU R20, [R1+0x774] ;  /* 0x0007740001147983 */ /* 0x001ee20000300800 */
[----:B------:R-:W-:-:S02]  /*d200*/  ISETP.GT.AND P4, PT, R31, 0x4, PT ;  /* 0x000000041f00780c */ /* 0x000fc40003f84270 */
[----:B------:R-:W-:Y:S02]  /*d210*/  PRMT R21, RZ, 0x7610, R21 ;  /* 0x00007610ff157816 */ /* 0x000fe40000000015 */
[----:B------:R-:W-:-:S09]  /*d220*/  PRMT R22, RZ, 0x7610, R22 ;  /* 0x00007610ff167816 */ /* 0x000fd20000000016 */
[----:B----4-:R-:W-:Y:S02]  /*d230*/  @P4 IMAD.MOV.U32 R26, RZ, RZ, R17 ;  /* 0x000000ffff1a4224 */ /* 0x010fe400078e0011 */
[----:B------:R-:W-:-:S05]  /*d240*/  @P4 IMAD.MOV.U32 R27, RZ, RZ, R19 ;  /* 0x000000ffff1b4224 */ /* 0x000fca00078e0013 */
[----:B------:R2:W4:Y:S02]  /*d250*/  @P4 LDG.E.U8 R21, desc[UR22][R26.64] ;  /* 0x000000161a154981 */ /* 0x000524000c1e1100 */
[----:B--2---:R-:W-:Y:S02]  /*d260*/  @P4 IMAD.MOV.U32 R26, RZ, RZ, R18 ;  /* 0x000000ffff1a4224 */ /* 0x004fe400078e0012 */
[----:B---3--:R-:W-:-:S05]  /*d270*/  @P4 IMAD.MOV.U32 R27, RZ, RZ, R20 ;  /* 0x000000ffff1b4224 */ /* 0x008fca00078e0014 */
[----:B------:R-:W2:Y:S04]  /*d280*/  @P4 LDG.E.U8 R22, desc[UR22][R26.64] ;  /* 0x000000161a164981 */ /* 0x000ea8000c1e1100 */
[----:B------:R-:W-:Y:S04]  /*d290*/  STL [R1+0x5fc], R17 ;  /* 0x0005fc1101007387 */ /* 0x000fe80000100800 */
[----:B------:R-:W-:Y:S04]  /*d2a0*/  STL [R1+0x5f8], R19 ;  /* 0x0005f81301007387 */ /* 0x000fe80000100800 */
[----:B----4-:R0:W-:Y:S04]  /*d2b0*/  STL [R1+0x564], R21 ;  /* 0x0005641501007387 */ /* 0x0101e80000100800 */
[----:B0-----:R-:W3:Y:S04]  /*d2c0*/  LDL.LU R21, [R1+0x770] ;  /* 0x0007700001157983 */ /* 0x001ee80000300800 */
[----:B------:R-:W-:Y:S04]  /*d2d0*/  STL [R1+0x604], R18 ;  /* 0x0006041201007387 */ /* 0x000fe80000100800 */
[----:B------:R-:W-:Y:S04]  /*d2e0*/  STL [R1+0x600], R20 ;  /* 0x0006001401007387 */ /* 0x000fe80000100800 */
[----:B--2---:R0:W-:Y:S04]  /*d2f0*/  STL [R1+0x560], R22 ;  /* 0x0005601601007387 */ /* 0x0041e80000100800 */
[----:B0-----:R-:W2:Y:S01]  /*d300*/  LDL.LU R22, [R1+0x76c] ;  /* 0x00076c0001167983 */ /* 0x001ea20000300800 */
[----:B------:R-:W-:-:S02]  /*d310*/  ISETP.GT.AND P2, PT, R31, 0x5, PT ;  /* 0x000000051f00780c */ /* 0x000fc40003f44270 */
[----:B------:R-:W-:-:S11]  /*d320*/  PRMT R23, RZ, 0x7610, R23 ;  /* 0x00007610ff177816 */ /* 0x000fd60000000017 */
[----:B---3--:R-:W-:Y:S02]  /*d330*/  @P2 IMAD.MOV.U32 R26, RZ, RZ, R21 ;  /* 0x000000ffff1a2224 */ /* 0x008fe400078e0015 */
[----:B--2---:R-:W-:-:S05]  /*d340*/  @P2 IMAD.MOV.U32 R27, RZ, RZ, R22 ;  /* 0x000000ffff1b2224 */ /* 0x004fca00078e0016 */
[----:B------:R-:W2:Y:S04]  /*d350*/  @P2 LDG.E.U8 R23, desc[UR22][R26.64] ;  /* 0x000000161a172981 */ /* 0x000ea8000c1e1100 */
[----:B------:R-:W-:Y:S04]  /*d360*/  STL [R1+0x60c], R21 ;  /* 0x00060c1501007387 */ /* 0x000fe80000100800 */
[----:B------:R-:W-:Y:S04]  /*d370*/  STL [R1+0x608], R22 ;  /* 0x0006081601007387 */ /* 0x000fe80000100800 */
[----:B--2---:R0:W-:Y:S04]  /*d380*/  STL [R1+0x55c], R23 ;  /* 0x00055c1701007387 */ /* 0x0041e80000100800 */
[----:B0-----:R-:W2:Y:S04]  /*d390*/  LDL.LU R23, [R1+0x768] ;  /* 0x0007680001177983 */ /* 0x001ea80000300800 */
[----:B------:R-:W3:Y:S01]  /*d3a0*/  LDL R27, [R1+0x14c] ;  /* 0x00014c00011b7983 */ /* 0x000ee20000100800 */
[----:B------:R-:W-:Y:S01]  /*d3b0*/  PRMT R50, RZ, 0x7610, R50 ;  /* 0x00007610ff327816 */ /* 0x000fe20000000032 */
[----:B---3--:R-:W-:-:S02]  /*d3c0*/  @P2 IMAD.MOV.U32 R26, RZ, RZ, R27 ;  /* 0x000000ffff1a2224 */ /* 0x008fc400078e001b */
[----:B--2---:R-:W-:-:S05]  /*d3d0*/  @P2 IMAD.MOV.U32 R27, RZ, RZ, R23 ;  /* 0x000000ffff1b2224 */ /* 0x004fca00078e0017 */
[----:B------:R-:W2:Y:S04]  /*d3e0*/  @P2 LDG.E.U8 R50, desc[UR22][R26.64] ;  /* 0x000000161a322981 */ /* 0x000ea8000c1e1100 */
[----:B------:R-:W-:Y:S01]  /*d3f0*/  STL [R1+0x610], R23 ;  /* 0x0006101701007387 */ /* 0x000fe20000100800 */
[----:B------:R-:W-:-:S03]  /*d400*/  ISETP.GT.AND P3, PT, R31, 0x6, PT ;  /* 0x000000061f00780c */ /* 0x000fc60003f64270 */
[----:B--2---:R0:W-:Y:S04]  /*d410*/  STL [R1+0x558], R50 ;  /* 0x0005583201007387 */ /* 0x0041e80000100800 */
[----:B0-----:R-:W2:Y:S04]  /*d420*/  LDL.LU R50, [R1+0x764] ;  /* 0x0007640001327983 */ /* 0x001ea80000300800 */
[----:B------:R-:W3:Y:S04]  /*d430*/  LDL R26, [R1+0x150] ;  /* 0x00015000011a7983 */ /* 0x000ee80000100800 */
[----:B------:R-:W3:Y:S01]  /*d440*/  LDL R27, [R1+0x154] ;  /* 0x00015400011b7983 */ /* 0x000ee20000100800 */
[----:B------:R-:W-:-:S02]  /*d450*/  PRMT R52, RZ, 0x7610, R52 ;  /* 0x00007610ff347816 */ /* 0x000fc40000000034 */
[----:B---3--:R-:W-:-:S04]  /*d460*/  @P3 LOP3.LUT R27, R27, R26, RZ, 0x3c, !PT ;  /* 0x0000001a1b1b3212 */ /* 0x008fc800078e3cff */
[----:B------:R-:W-:-:S04]  /*d470*/  @P3 LOP3.LUT R26, R27, R26, RZ, 0x3c, !PT ;  /* 0x0000001a1b1a3212 */ /* 0x000fc800078e3cff */
[----:B------:R-:W-:-:S05]  /*d480*/  @P3 LOP3.LUT R27, R27, R26, RZ, 0x3c, !PT ;  /* 0x0000001a1b1b3212 */ /* 0x000fca00078e3cff */
[----:B------:R-:W3:Y:S04]  /*d490*/  @P3 LDG.E.U8 R52, desc[UR22][R26.64] ;  /* 0x000000161a343981 */ /* 0x000ee8000c1e1100 */
[----:B---3--:R0:W-:Y:S04]  /*d4a0*/  STL [R1+0x554], R52 ;  /* 0x0005543401007387 */ /* 0x0081e80000100800 */
[----:B0-----:R-:W3:Y:S04]  /*d4b0*/  LDL.LU R52, [R1+0x760] ;  /* 0x0007600001347983 */ /* 0x001ee80000300800 */
[----:B------:R-:W4:Y:S04]  /*d4c0*/  LDL R26, [R1+0x158] ;  /* 0x00015800011a7983 */ /* 0x000f280000100800 */
[----:B------:R-:W4:Y:S01]  /*d4d0*/  LDL R27, [R1+0x15c] ;  /* 0x00015c00011b7983 */ /* 0x000f220000100800 */
[----:B------:R-:W-:-:S02]  /*d4e0*/  PRMT R23, RZ, 0x7610, R23 ;  /* 0x00007610ff177816 */ /* 0x000fc40000000017 */
[----:B----4-:R-:W-:-:S04]  /*d4f0*/  @P3 LOP3.LUT R27, R27, R26, RZ, 0x3c, !PT ;  /* 0x0000001a1b1b3212 */ /* 0x010fc800078e3cff */
[----:B------:R-:W-:-:S04]  /*d500*/  @P3 LOP3.LUT R26, R27, R26, RZ, 0x3c, !PT ;  /* 0x0000001a1b1a3212 */ /* 0x000fc800078e3cff */
[----:B------:R-:W-:-:S05]  /*d510*/  @P3 LOP3.LUT R27, R27, R26, RZ, 0x3c, !PT ;  /* 0x0000001a1b1b3212 */ /* 0x000fca00078e3cff */
[----:B------:R-:W4:Y:S04]  /*d520*/  @P3 LDG.E.U8 R23, desc[UR22][R26.64] ;  /* 0x000000161a173981 */ /* 0x000f28000c1e1100 */
[----:B------:R-:W2:Y:S04]  /*d530*/  LDL R26, [R1+0x160] ;  /* 0x00016000011a7983 */ /* 0x000ea80000100800 */
[----:B------:R-:W2:Y:S01]  /*d540*/  LDL R27, [R1+0x164] ;  /* 0x00016400011b7983 */ /* 0x000ea20000100800 */
[----:B------:R-:W-:Y:S02]  /*d550*/  ISETP.GT.AND P4, PT, R31, 0x7, PT ;  /* 0x000000071f00780c */ /* 0x000fe40003f84270 */
[----:B------:R-:W-:Y:S01]  /*d560*/  PRMT R12, RZ, 0x7610, R12 ;  /* 0x00007610ff0c7816 */ /* 0x000fe2000000000c */
[----:B----4-:R-:W-:Y:S10]  /*d570*/  STL [R1+0x620], R23 ;  /* 0x0006201701007387 */ /* 0x010ff40000100800 */
[----:B--2---:R-:W-:-:S04]  /*d580*/  @P4 LOP3.LUT R27, R27, R26, RZ, 0x3c, !PT ;  /* 0x0000001a1b1b4212 */ /* 0x004fc800078e3cff */
[----:B------:R-:W-:-:S04]  /*d590*/  @P4 LOP3.LUT R26, R27, R26, RZ, 0x3c, !PT ;  /* 0x0000001a1b1a4212 */ /* 0x000fc800078e3cff */
[----:B------:R-:W-:-:S05]  /*d5a0*/  @P4 LOP3.LUT R27, R27, R26, RZ, 0x3c, !PT ;  /* 0x0000001a1b1b4212 */ /* 0x000fca00078e3cff */
[----:B------:R-:W2:Y:S04]  /*d5b0*/  @P4 LDG.E.U8 R12, desc[UR22][R26.64] ;  /* 0x000000161a0c4981 */ /* 0x000ea8000c1e1100 */
[----:B------:R-:W4:Y:S04]  /*d5c0*/  LDL R26, [R1+0x168] ;  /* 0x00016800011a7983 */ /* 0x000f280000100800 */
[----:B------:R-:W4:Y:S01]  /*d5d0*/  LDL R27, [R1+0x16c] ;  /* 0x00016c00011b7983 */ /* 0x000f220000100800 */
[----:B------:R-:W-:-:S03]  /*d5e0*/  PRMT R9, RZ, 0x7610, R9 ;  /* 0x00007610ff097816 */ /* 0x000fc60000000009 */
[----:B--2---:R-:W-:Y:S01]  /*d5f0*/  STL [R1+0x614], R12 ;  /* 0x0006140c01007387 */ /* 0x004fe20000100800 */
[----:B----4-:R-:W-:-:S04]  /*d600*/  @P4 LOP3.LUT R27, R27, R26, RZ, 0x3c, !PT ;  /* 0x0000001a1b1b4212 */ /* 0x010fc800078e3cff */
[----:B------:R-:W-:-:S04]  /*d610*/  @P4 LOP3.LUT R26, R27, R26, RZ, 0x3c, !PT ;  /* 0x0000001a1b1a4212 */ /* 0x000fc800078e3cff */
[----:B------:R-:W-:-:S05]  /*d620*/  @P4 LOP3.LUT R27, R27, R26, RZ, 0x3c, !PT ;  /* 0x0000001a1b1b4212 */ /* 0x000fca00078e3cff */
[----:B------:R0:W2:Y:S04]  /*d630*/  @P4 LDG.E.U8 R9, desc[UR22][R26.64] ;  /* 0x000000161a094981 */ /* 0x0000a8000c1e1100 */
[----:B------:R-:W0:Y:S04]  /*d640*/  LDL R26, [R1+0x170] ;  /* 0x00017000011a7983 */ /* 0x000e280000100800 */
[----:B------:R-:W0:Y:S01]  /*d650*/  LDL R27, [R1+0x174] ;  /* 0x00017400011b7983 */ /* 0x000e220000100800 */
[----:B------:R-:W-:Y:S02]  /*d660*/  ISETP.GT.AND P2, PT, R31, 0x8, PT ;  /* 0x000000081f00780c */ /* 0x000fe40003f44270 */
[----:B------:R-:W-:-:S11]  /*d670*/  PRMT R50, RZ, 0x7610, R50 ;  /* 0x00007610ff327816 */ /* 0x000fd60000000032 */
[----:B0-----:R-:W-:-:S04]  /*d680*/  @P2 LOP3.LUT R27, R27, R26, RZ, 0x3c, !PT ;  /* 0x0000001a1b1b2212 */ /* 0x001fc800078e3cff */
[----:B------:R-:W-:-:S04]  /*d690*/  @P2 LOP3.LUT R26, R27, R26, RZ, 0x3c, !PT ;  /* 0x0000001a1b1a2212 */ /* 0x000fc800078e3cff */
[----:B------:R-:W-:-:S05]  /*d6a0*/  @P2 LOP3.LUT R27, R27, R26, RZ, 0x3c, !PT ;  /* 0x0000001a1b1b2212 */ /* 0x000fca00078e3cff */
[----:B------:R-:W4:Y:S04]  /*d6b0*/  @P2 LDG.E.U8 R50, desc[UR22][R26.64] ;  /* 0x000000161a322981 */ /* 0x000f28000c1e1100 */
[----:B--2---:R-:W-:Y:S04]  /*d6c0*/  STL [R1+0x618], R9 ;  /* 0x0006180901007387 */ /* 0x004fe80000100800 */
[----:B----4-:R0:W-:Y:S04]  /*d6d0*/  STL [R1+0x544], R50 ;  /* 0x0005443201007387 */ /* 0x0101e80000100800 */
[----:B0-----:R-:W2:Y:S04]  /*d6e0*/  LDL.LU R50, [R1+0x75c] ;  /* 0x00075c0001327983 */ /* 0x001ea80000300800 */
[----:B------:R-:W4:Y:S04]  /*d6f0*/  LDL R26, [R1+0x178] ;  /* 0x00017800011a7983 */ /* 0x000f280000100800 */
[----:B------:R-:W4:Y:S01]  /*d700*/  LDL R27, [R1+0x17c] ;  /* 0x00017c00011b7983 */ /* 0x000f220000100800 */
[----:B---3--:R-:W-:-:S02]  /*d710*/  PRMT R52, RZ, 0x7610, R52 ;  /* 0x00007610ff347816 */ /* 0x008fc40000000034 */
[----:B----4-:R-:W-:-:S04]  /*d720*/  @P2 LOP3.LUT R27, R27, R26, RZ, 0x3c, !PT ;  /* 0x0000001a1b1b2212 */ /* 0x010fc800078e3cff */
[----:B------:R-:W-:-:S04]  /*d730*/  @P2 LOP3.LUT R26, R27, R26, RZ, 0x3c, !PT ;  /* 0x0000001a1b1a2212 */ /* 0x000fc800078e3cff */
[----:B------:R-:W-:-:S05]  /*d740*/  @P2 LOP3.LUT R27, R27, R26, RZ, 0x3c, !PT ;  /* 0x0000001a1b1b2212 */ /* 0x000fca00078e3cff */
[----:B------:R-:W3:Y:S01]  /*d750*/  @P2 LDG.E.U8 R52, desc[UR22][R26.64] ;  /* 0x000000161a342981 */ /* 0x000ee2000c1e1100 */
[----:B------:R-:W-:-:S03]  /*d760*/  ISETP.GT.AND P3, PT, R31, 0x9, PT ;  /* 0x000000091f00780c */ /* 0x000fc60003f64270 */
[----:B---3--:R0:W-:Y:S04]  /*d770*/  STL [R1+0x540], R52 ;  /* 0x0005403401007387 */ /* 0x0081e80000100800 */
[----:B0-----:R-:W3:Y:S04]  /*d780*/  LDL.LU R52, [R1+0x758] ;  /* 0x0007580001347983 */ /* 0x001ee80000300800 */
[----:B------:R-:W4:Y:S04]  /*d790*/  LDL R26, [R1+0x180] ;  /* 0x00018000011a7983 */ /* 0x000f280000100800 */
[----:B------:R-:W4:Y:S01]  /*d7a0*/  LDL R27, [R1+0x184] ;  /* 0x00018400011b7983 */ /* 0x000f220000100800 */
[----:B--2---:R-:W-:-:S02]  /*d7b0*/  PRMT R50, RZ, 0x7610, R50 ;  /* 0x00007610ff327816 */ /* 0x004fc40000000032 */
[----:B----4-:R-:W-:-:S04]  /*d7c0*/  @P3 LOP3.LUT R27, R27, R26, RZ, 0x3c, !PT ;  /* 0x0000001a1b1b3212 */ /* 0x010fc800078e3cff */
[----:B------:R-:W-:-:S04]  /*d7d0*/  @P3 LOP3.LUT R26, R27, R26, RZ, 0x3c, !PT ;  /* 0x0000001a1b1a3212 */ /* 0x000fc800078e3cff */
[----:B------:R-:W-:-:S05]  /*d7e0*/  @P3 LOP3.LUT R27, R27, R26, RZ, 0x3c, !PT ;  /* 0x0000001a1b1b3212 */ /* 0x000fca00078e3cff */
[----:B------:R-:W2:Y:S04]  /*d7f0*/  @P3 LDG.E.U8 R50, desc[UR22][R26.64] ;  /* 0x000000161a323981 */ /* 0x000ea8000c1e1100 */
[----:B--2---:R0:W-:Y:S04]  /*d800*/  STL [R1+0x53c], R50 ;  /* 0x00053c3201007387 */ /* 0x0041e80000100800 */
        /* <DEDUP_REMOVED lines=96> */
[----:B------:R-:W-:-:S03]  /*de10*/  PRMT R22, RZ, 0x7610, R22 ;  /* 0x00007610ff167816 */ /* 0x000fc60000000016 */
[----:B----4-:R-:W-:Y:S01]  /*de20*/  STL [R1+0x61c], R21 ;  /* 0x00061c1501007387 */ /* 0x010fe20000100800 */
[----:B--2---:R-:W-:-:S04]  /*de30*/  @P2 LOP3.LUT R27, R27, R26, RZ, 0x3c, !PT ;  /* 0x0000001a1b1b2212 */ /* 0x004fc800078e3cff */
[----:B------:R-:W-:-:S04]  /*de40*/  @P2 LOP3.LUT R26, R27, R26, RZ, 0x3c, !PT ;  /* 0x0000001a1b1a2212 */ /* 0x000fc800078e3cff */
[----:B------:R-:W-:-:S05]  /*de50*/  @P2 LOP3.LUT R27, R27, R26, RZ, 0x3c, !PT ;  /* 0x0000001a1b1b2212 */ /* 0x000fca00078e3cff */
[----:B------:R-:W2:Y:S04]  /*de60*/  @P2 LDG.E.U8 R22, desc[UR22][R26.64] ;  /* 0x000000161a162981 */ /* 0x000ea8000c1e1100 */
[----:B------:R-:W4:Y:S04]  /*de70*/  LDL R26, [R1+0x280] ;  /* 0x00028000011a7983 */ /* 0x000f280000100800 */
[----:B------:R-:W4:Y:S01]  /*de80*/  LDL R27, [R1+0x284] ;  /* 0x00028400011b7983 */ /* 0x000f220000100800 */
[----:B------:R-:W-:Y:S02]  /*de90*/  ISETP.GT.AND P3, PT, R31, 0xf, PT ;  /* 0x0000000f1f00780c */ /* 0x000fe40003f64270 */
[----:B------:R-:W-:Y:S01]  /*dea0*/  PRMT R10, RZ, 0x7610, R10 ;  /* 0x00007610ff0a7816 */ /* 0x000fe2000000000a */
[----:B--2---:R-:W-:Y:S10]  /*deb0*/  STL [R1+0x624], R22 ;  /* 0x0006241601007387 */ /* 0x004ff40000100800 */
[----:B----4-:R-:W-:-:S04]  /*dec0*/  @P3 LOP3.LUT R27, R27, R26, RZ, 0x3c, !PT ;  /* 0x0000001a1b1b3212 */ /* 0x010fc800078e3cff */
        /* <DEDUP_REMOVED lines=81> */
[----:B------:R-:W-:-:S02]  /*e3e0*/  PRMT R48, RZ, 0x7610, R48 ;  /* 0x00007610ff307816 */ /* 0x000fc40000000030 */
[----:B----4-:R-:W-:-:S04]  /*e3f0*/  @P4 LOP3.LUT R27, R27, R26, RZ, 0x3c, !PT ;  /* 0x0000001a1b1b4212 */ /* 0x010fc800078e3cff */
[----:B------:R-:W-:-:S04]  /*e400*/  @P4 LOP3.LUT R26, R27, R26, RZ, 0x3c, !PT ;  /* 0x0000001a1b1a4212 */ /* 0x000fc800078e3cff */
[----:B------:R-:W-:-:S05]  /*e410*/  @P4 LOP3.LUT R27, R27, R26, RZ, 0x3c, !PT ;  /* 0x0000001a1b1b4212 */ /* 0x000fca00078e3cff */
[----:B------:R-:W4:Y:S01]  /*e420*/  @P4 LDG.E.U8 R48, desc[UR22][R26.64] ;  /* 0x000000161a304981 */ /* 0x000f22000c1e1100 */
[----:B------:R-:W-:-:S03]  /*e430*/  ISETP.GT.AND P2, PT, R31, 0x14, PT ;  /* 0x000000141f00780c */ /* 0x000fc60003f44270 */
[----:B----4-:R0:W-:Y:S04]  /*e440*/  STL [R1+0xf8], R48 ;  /* 0x0000f83001007387 */ /* 0x0101e80000100800 */
[----:B0-----:R-:W4:Y:S04]  /*e450*/  LDL.LU R48, [R1+0x710] ;  /* 0x0007100001307983 */ /* 0x001f280000300800 */
[----:B------:R-:W2:Y:S04]  /*e460*/  LDL R26, [R1+0x380] ;  /* 0x00038000011a7983 */ /* 0x000ea80000100800 */
[----:B------:R-:W2:Y:S01]  /*e470*/  LDL R27, [R1+0x384] ;  /* 0x00038400011b7983 */ /* 0x000ea20000100800 */
[----:B------:R-:W-:-:S02]  /*e480*/  PRMT R46, RZ, 0x7610, R46 ;  /* 0x00007610ff2e7816 */ /* 0x000fc4000000002e */
[----:B--2---:R-:W-:-:S04]  /*e490*/  @P2 LOP3.LUT R27, R27, R26, RZ, 0x3c, !PT ;  /* 0x0000001a1b1b2212 */ /* 0x004fc800078e3cff */
[----:B------:R-:W-:-:S04]  /*e4a0*/  @P2 LOP3.LUT R26, R27, R26, RZ, 0x3c, !PT ;  /* 0x0000001a1b1a2212 */ /* 0x000fc800078e3cff */
[----:B------:R-:W-:-:S05]  /*e4b0*/  @P2 LOP3.LUT R27, R27, R26, RZ, 0x3c, !PT ;  /* 0x0000001a1b1b2212 */ /* 0x000fca00078e3cff */
[----:B------:R-:W2:Y:S04]  /*e4c0*/  @P2 LDG.E.U8 R46, desc[UR22][R26.64] ;  /* 0x000000161a2e2981 */ /* 0x000ea8000c1e1100 */
[----:B--2---:R0:W-:Y:S04]  /*e4d0*/  STL [R1+0xf4], R46 ;  /* 0x0000f42e01007387 */ /* 0x0041e80000100800 */
[----:B0-----:R-:W2:Y:S04]  /*e4e0*/  LDL.LU R46, [R1+0x70c] ;  /* 0x00070c00012e7983 */ /* 0x001ea80000300800 */
[----:B------:R-:W2:Y:S04]  /*e4f0*/  LDL R26, [R1+0x388] ;  /* 0x00038800011a7983 */ /* 0x000ea80000100800 */
[----:B------:R-:W2:Y:S01]  /*e500*/  LDL R27, [R1+0x38c] ;  /* 0x00038c00011b7983 */ /* 0x000ea20000100800 */
[----:B------:R-:W-:-:S02]  /*e510*/  PRMT R44, RZ, 0x7610, R44 ;  /* 0x00007610ff2c7816 */ /* 0x000fc4000000002c */
[----:B--2---:R-:W-:-:S04]  /*e520*/  @P2 LOP3.LUT R27, R27, R26, RZ, 0x3c, !PT ;  /* 0x0000001a1b1b2212 */ /* 0x004fc800078e3cff */
[----:B------:R-:W-:-:S04]  /*e530*/  @P2 LOP3.LUT R26, R27, R26, RZ, 0x3c, !PT ;  /* 0x0000001a1b1a2212 */ /* 0x000fc800078e3cff */
[----:B------:R-:W-:-:S05]  /*e540*/  @P2 LOP3.LUT R27, R27, R26, RZ, 0x3c, !PT ;  /* 0x0000001a1b1b2212 */ /* 0x000fca00078e3cff */
[----:B------:R-:W2:Y:S01]  /*e550*/  @P2 LDG.E.U8 R44, desc[UR22][R26.64] ;  /* 0x000000161a2c2981 */ /* 0x000ea2000c1e1100 */
[----:B------:R-:W-:-:S03]  /*e560*/  ISETP.GT.AND P3, PT, R31, 0x15, PT ;  /* 0x000000151f00780c */ /* 0x000fc60003f64270 */
        /* <DEDUP_REMOVED lines=28> */
[----:B------:R-:W3:Y:S04]  /*e730*/  LDL R26, [R1+0x2a0] ;  /* 0x0002a000011a7983 */ /* 0x000ee80000100800 */
[----:B------:R-:W3:Y:S01]  /*e740*/  LDL R27, [R1+0x2a4] ;  /* 0x0002a400011b7983 */ /* 0x000ee20000100800 */
[----:B------:R-:W-:-:S03]  /*e750*/  PRMT R20, RZ, 0x7610, R20 ;  /* 0x00007610ff147816 */ /* 0x000fc60000000014 */
[----:B--2---:R-:W-:Y:S01]  /*e760*/  STL [R1+0x630], R18 ;  /* 0x0006301201007387 */ /* 0x004fe20000100800 */
[----:B---3--:R-:W-:-:S04]  /*e770*/  @P4 LOP3.LUT R27, R27, R26, RZ, 0x3c, !PT ;  /* 0x0000001a1b1b4212 */ /* 0x008fc800078e3cff */
[----:B------:R-:W-:-:S04]  /*e780*/  @P4 LOP3.LUT R26, R27, R26, RZ, 0x3c, !PT ;  /* 0x0000001a1b1a4212 */ /* 0x000fc800078e3cff */
[----:B------:R-:W-:-:S05]  /*e790*/  @P4 LOP3.LUT R27, R27, R26, RZ, 0x3c, !PT ;  /* 0x0000001a1b1b4212 */ /* 0x000fca00078e3cff */
[----:B------:R-:W2:Y:S04]  /*e7a0*/  @P4 LDG.E.U8 R20, desc[UR22][R26.64] ;  /* 0x000000161a144981 */ /* 0x000ea8000c1e1100 */
[----:B------:R-:W3:Y:S04]  /*e7b0*/  LDL R26, [R1+0x1c0] ;  /* 0x0001c000011a7983 */ /* 0x000ee80000100800 */
[----:B------:R-:W3:Y:S01]  /*e7c0*/  LDL R27, [R1+0x1c4] ;  /* 0x0001c400011b7983 */ /* 0x000ee20000100800 */
[----:B------:R-:W-:Y:S02]  /*e7d0*/  ISETP.GT.AND P2, PT, R31, 0x17, PT ;  /* 0x000000171f00780c */ /* 0x000fe40003f44270 */
[----:B------:R-:W-:Y:S01]  /*e7e0*/  PRMT R8, RZ, 0x7610, R8 ;  /* 0x00007610ff087816 */ /* 0x000fe20000000008 */
[----:B--2---:R0:W-:Y:S10]  /*e7f0*/  STL [R1+0x634], R20 ;  /* 0x0006341401007387 */ /* 0x0041f40000100800 */
[----:B---3--:R-:W-:-:S04]  /*e800*/  @P2 LOP3.LUT R27, R27, R26, RZ, 0x3c, !PT ;  /* 0x0000001a1b1b2212 */ /* 0x008fc800078e3cff */
        /* <DEDUP_REMOVED lines=14> */
[----:B0-----:R-:W-:Y:S01]  /*e8f0*/  PRMT R20, RZ, 0x7610, R20 ;  /* 0x00007610ff147816 */ /* 0x001fe20000000014 */
[----:B--2---:R-:W-:Y:S10]  /*e900*/  STL [R1+0x63c], R5 ;  /* 0x00063c0501007387 */ /* 0x004ff40000100800 */
[----:B---3--:R-:W-:-:S04]  /*e910*/  @P3 LOP3.LUT R27, R27, R26, RZ, 0x3c, !PT ;  /* 0x0000001a1b1b3212 */ /* 0x008fc800078e3cff */
[----:B------:R-:W-:-:S04]  /*e920*/  @P3 LOP3.LUT R26, R27, R26, RZ, 0x3c, !PT ;  /* 0x0000001a1b1a3212 */ /* 0x000fc800078e3cff */
[----:B------:R-:W-:-:S05]  /*e930*/  @P3 LOP3.LUT R27, R27, R26, RZ, 0x3c, !PT ;  /* 0x0000001a1b1b3212 */ /* 0x000fca00078e3cff */
[----:B------:R0:W2:Y:S04]  /*e940*/  @P3 LDG.E.U8 R20, desc[UR22][R26.64] ;  /* 0x000000161a143981 */ /* 0x0000a8000c1e1100 */
[----:B------:R-:W0:Y:S04]  /*e950*/  LDL R26, [R1+0x3a8] ;  /* 0x0003a800011a7983 */ /* 0x000e280000100800 */
[----:B------:R-:W0:Y:S01]  /*e960*/  LDL R27, [R1+0x3ac] ;  /* 0x0003ac00011b7983 */ /* 0x000e220000100800 */
[----:B------:R-:W-:Y:S02]  /*e970*/  PRMT R38, RZ, 0x7610, R38 ;  /* 0x00007610ff267816 */ /* 0x000fe40000000026 */
[----:B0-----:R-:W-:-:S04]  /*e980*/  @P3 LOP3.LUT R27, R27, R26, RZ, 0x3c, !PT ;  /* 0x0000001a1b1b3212 */ /* 0x001fc800078e3cff */
[----:B------:R-:W-:-:S04]  /*e990*/  @P3 LOP3.LUT R26, R27, R26, RZ, 0x3c, !PT ;  /* 0x0000001a1b1a3212 */ /* 0x000fc800078e3cff */
[----:B------:R-:W-:-:S05]  /*e9a0*/  @P3 LOP3.LUT R27, R27, R26, RZ, 0x3c, !PT ;  /* 0x0000001a1b1b3212 */ /* 0x000fca00078e3cff */
[----:B------:R-:W3:Y:S04]  /*e9b0*/  @P3 LDG.E.U8 R38, desc[UR22][R26.64] ;  /* 0x000000161a263981 */ /* 0x000ee8000c1e1100 */
[----:B--2---:R0:W-:Y:S04]  /*e9c0*/  STL [R1+0xd4], R20 ;  /* 0x0000d41401007387 */ /* 0x0041e80000100800 */
[----:B0-----:R-:W2:Y:S04]  /*e9d0*/  LDL R20, [R1+0x3cc] ;  /* 0x0003cc0001147983 */ /* 0x001ea80000100800 */
[----:B---3--:R0:W-:Y:S04]  /*e9e0*/  STL [R1+0xd0], R38 ;  /* 0x0000d02601007387 */ /* 0x0081e80000100800 */
[----:B0-----:R-:W3:Y:S04]  /*e9f0*/  LDL.LU R38, [R1+0x6fc] ;  /* 0x0006fc0001267983 */ /* 0x001ee80000300800 */
[----:B------:R-:W2:Y:S04]  /*ea00*/  LDL R26, [R1+0x3b0] ;  /* 0x0003b000011a7983 */ /* 0x000ea80000100800 */
[----:B------:R-:W2:Y:S01]  /*ea10*/  LDL R27, [R1+0x3b4] ;  /* 0x0003b400011b7983 */ /* 0x000ea20000100800 */
[----:B------:R-:W-:-:S02]  /*ea20*/  ISETP.GT.AND P4, PT, R31, 0x19, PT ;  /* 0x000000191f00780c */ /* 0x000fc40003f84270 */
[----:B------:R-:W-:-:S11]  /*ea30*/  PRMT R36, RZ, 0x7610, R36 ;  /* 0x00007610ff247816 */ /* 0x000fd60000000024 */
        /* <DEDUP_REMOVED lines=23> */
[----:B------:R-:W-:-:S03]  /*ebb0*/  PRMT R30, RZ, 0x7610, R30 ;  /* 0x00007610ff1e7816 */ /* 0x000fc6000000001e */
[----:B--2---:R0:W-:Y:S04]  /*ebc0*/  STL [R1+0xc4], R32 ;  /* 0x0000c42001007387 */ /* 0x0041e80000100800 */
[----:B0-----:R-:W2:Y:S04]  /*ebd0*/  LDL.LU R32, [R1+0x6f0] ;  /* 0x0006f00001207983 */ /* 0x001ea80000300800 */
[----:B------:R-:W2:Y:S01]  /*ebe0*/  LDL R27, [R1+0x3c8] ;  /* 0x0003c800011b7983 */ /* 0x000ea20000100800 */
[----:B------:R-:W-:-:S03]  /*ebf0*/  @P2 IMAD.MOV.U32 R26, RZ, RZ, R20 ;  /* 0x000000ffff1a2224 */ /* 0x000fc600078e0014 */
[----:B------:R-:W3:Y:S04]  /*ec00*/  LDL R20, [R1+0x334] ;  /* 0x0003340001147983 */ /* 0x000ee80000100800 */
[----:B--2---:R-:W2:Y:S01]  /*ec10*/  @P2 LDG.E.U8 R30, desc[UR22][R26.64] ;  /* 0x000000161a1e2981 */ /* 0x004ea2000c1e1100 */
        /* <DEDUP_REMOVED lines=38> */
[----:B------:R-:W-:Y:S02]  /*ee80*/  ISETP.GT.AND P2, PT, R31, 0x1d, PT ;  /* 0x0000001d1f00780c */ /* 0x000fe40003f44270 */
[----:B------:R-:W-:Y:S01]  /*ee90*/  PRMT R18, RZ, 0x7610, R18 ;  /* 0x00007610ff127816 */ /* 0x000fe20000000012 */
[----:B--2---:R0:W-:Y:S04]  /*eea0*/  STL [R1+0xb0], R33 ;  /* 0x0000b02101007387 */ /* 0x0041e80000100800 */
[----:B0-----:R-:W2:Y:S04]  /*eeb0*/  LDL.LU R33, [R1+0x6dc] ;  /* 0x0006dc0001217983 */ /* 0x001ea80000300800 */
[----:B------:R-:W2:Y:S02]  /*eec0*/  LDL R27, [R1+0x2a8] ;  /* 0x0002a800011b7983 */ /* 0x000ea40000100800 */
[----:B---3--:R-:W-:Y:S01]  /*eed0*/  @P2 IMAD.MOV.U32 R26, RZ, RZ, R20 ;  /* 0x000000ffff1a2224 */ /* 0x008fe200078e0014 */
[----:B------:R-:W-:Y:S01]  /*eee0*/  PRMT R7, RZ, 0x7610, R7 ;  /* 0x00007610ff077816 */ /* 0x000fe20000000007 */
[----:B------:R-:W3:Y:S04]  /*eef0*/  LDL R20, [R1+0x1d4] ;  /* 0x0001d40001147983 */ /* 0x000ee80000100800 */
[----:B--2---:R-:W2:Y:S04]  /*ef00*/  @P2 LDG.E.U8 R18, desc[UR22][R26.64] ;  /* 0x000000161a122981 */ /* 0x004ea8000c1e1100 */
[----:B------:R-:W3:Y:S04]  /*ef10*/  LDL R26, [R1+0x338] ;  /* 0x00033800011a7983 */ /* 0x000ee80000100800 */
[----:B------:R-:W3:Y:S04]  /*ef20*/  LDL R27, [R1+0x33c] ;  /* 0x00033c00011b7983 */ /* 0x000ee80000100800 */
        /* <DEDUP_REMOVED lines=9> */
[----:B--2---:R-:W-:Y:S10]  /*efc0*/  STL [R1+0x644], R7 ;  /* 0x0006440701007387 */ /* 0x004ff40000100800 */
[----:B---3--:R-:W-:-:S04]  /*efd0*/  @P3 LOP3.LUT R27, R27, R26, RZ, 0x3c, !PT ;  /* 0x0000001a1b1b3212 */ /* 0x008fc800078e3cff */
[----:B------:R-:W-:-:S04]  /*efe0*/  @P3 LOP3.LUT R26, R27, R26, RZ, 0x3c, !PT ;  /* 0x0000001a1b1a3212 */ /* 0x000fc800078e3cff */
[----:B------:R-:W-:-:S05]  /*eff0*/  @P3 LOP3.LUT R27, R27, R26, RZ, 0x3c, !PT ;  /* 0x0000001a1b1b3212 */ /* 0x000fca00078e3cff */
[----:B------:R-:W2:Y:S04]  /*f000*/  @P3 LDG.E.U8 R17, desc[UR22][R26.64] ;  /* 0x000000161a113981 */ /* 0x000ea8000c1e1100 */
[----:B------:R-:W3:Y:S04]  /*f010*/  LDL R26, [R1+0x2b4] ;  /* 0x0002b400011a7983 */ /* 0x000ee80000100800 */
[----:B------:R-:W3:Y:S01]  /*f020*/  LDL R27, [R1+0x2b8] ;  /* 0x0002b800011b7983 */ /* 0x000ee20000100800 */
[----:B------:R-:W-:Y:S02]  /*f030*/  PRMT R19, RZ, 0x7610, R19 ;  /* 0x00007610ff137816 */ /* 0x000fe40000000013 */
[----:B------:R-:W-:Y:S01]  /*f040*/  ISETP.GT.AND P4, PT, R31, 0x1f, PT ;  /* 0x0000001f1f00780c */ /* 0x000fe20003f84270 */
[----:B--2---:R-:W-:Y:S01]  /*f050*/  STL [R1+0x648], R17 ;  /* 0x0006481101007387 */ /* 0x004fe20000100800 */
[----:B---3--:R-:W-:-:S04]  /*f060*/  @P3 LOP3.LUT R27, R27, R26, RZ, 0x3c, !PT ;  /* 0x0000001a1b1b3212 */ /* 0x008fc800078e3cff */
[----:B------:R-:W-:-:S04]  /*f070*/  @P3 LOP3.LUT R26, R27, R26, RZ, 0x3c, !PT ;  /* 0x0000001a1b1a3212 */ /* 0x000fc800078e3cff */
[----:B------:R-:W-:-:S05]  /*f080*/  @P3 LOP3.LUT R27, R27, R26, RZ, 0x3c, !PT ;  /* 0x0000001a1b1b3212 */ /* 0x000fca00078e3cff */
[----:B------:R0:W2:Y:S04]  /*f090*/  @P3 LDG.E.U8 R19, desc[UR22][R26.64] ;  /* 0x000000161a133981 */ /* 0x0000a8000c1e1100 */
[----:B------:R-:W3:Y:S01]  /*f0a0*/  LDL R27, [R1+0x1d0] ;  /* 0x0001d000011b7983 */ /* 0x000ee20000100800 */
[----:B------:R-:W-:Y:S01]  /*f0b0*/  PRMT R6, RZ, 0x7610, R6 ;  /* 0x00007610ff067816 */ /* 0x000fe20000000006 */
[----:B0-----:R-:W-:Y:S02]  /*f0c0*/  @P4 IMAD.MOV.U32 R26, RZ, RZ, R20 ;  /* 0x000000ffff1a4224 */ /* 0x001fe400078e0014 */
[----:B--2---:R-:W-:Y:S01]  /*f0d0*/  STL [R1+0x64c], R19 ;  /* 0x00064c1301007387 */ /* 0x004fe20000100800 */
[----:B------:R-:W-:-:S03]  /*f0e0*/  PRMT R3, RZ, 0x7610, R3 ;  /* 0x00007610ff037816 */ /* 0x000fc60000000003 */
[----:B------:R-:W2:Y:S04]  /*f0f0*/  LDL R20, [R1+0x418] ;  /* 0x0004180001147983 */ /* 0x000ea80000100800 */
[----:B---3--:R-:W3:Y:S04]  /*f100*/  @P4 LDG.E.U8 R6, desc[UR22][R26.64] ;  /* 0x000000161a064981 */ /* 0x008ee8000c1e1100 */
[----:B------:R-:W2:Y:S04]  /*f110*/  LDL R26, [R1+0x1d8] ;  /* 0x0001d800011a7983 */ /* 0x000ea80000100800 */
[----:B------:R-:W2:Y:S04]  /*f120*/  LDL R27, [R1+0x1dc] ;  /* 0x0001dc00011b7983 */ /* 0x000ea80000100800 */
[----:B---3--:R-:W-:Y:S01]  /*f130*/  STL [R1+0x650], R6 ;  /* 0x0006500601007387 */ /* 0x008fe20000100800 */
[----:B--2---:R-:W-:-:S04]  /*f140*/  @P4 LOP3.LUT R27, R27, R26, RZ, 0x3c, !PT ;  /* 0x0000001a1b1b4212 */ /* 0x004fc800078e3cff */
        /* <DEDUP_REMOVED lines=10> */
[----:B------:R-:W3:Y:S04]  /*f1f0*/  @P2 LDG.E.U8 R35, desc[UR22][R26.64] ;  /* 0x000000161a232981 */ /* 0x000ee8000c1e1100 */
[----:B--2---:R-:W-:Y:S04]  /*f200*/  STL [R1+0x654], R3 ;  /* 0x0006540301007387 */ /* 0x004fe80000100800 */
[----:B---3--:R0:W-:Y:S04]  /*f210*/  STL [R1+0x94], R35 ;  /* 0x0000942301007387 */ /* 0x0081e80000100800 */
[----:B0-----:R-:W2:Y:S04]  /*f220*/  LDL.LU R35, [R1+0x6d8] ;  /* 0x0006d80001237983 */ /* 0x001ea80000300800 */
[----:B------:R-:W3:Y:S04]  /*f230*/  LDL R26, [R1+0x404] ;  /* 0x00040400011a7983 */ /* 0x000ee80000100800 */
[----:B------:R-:W3:Y:S01]  /*f240*/  LDL R27, [R1+0x408] ;  /* 0x00040800011b7983 */ /* 0x000ee20000100800 */
[----:B------:R-:W-:-:S02]  /*f250*/  PRMT R37, RZ, 0x7610, R37 ;  /* 0x00007610ff257816 */ /* 0x000fc40000000025 */
[----:B---3--:R-:W-:-:S04]  /*f260*/  @P2 LOP3.LUT R27, R27, R26, RZ, 0x3c, !PT ;  /* 0x0000001a1b1b2212 */ /* 0x008fc800078e3cff */
[----:B------:R-:W-:-:S04]  /*f270*/  @P2 LOP3.LUT R26, R27, R26, RZ, 0x3c, !PT ;  /* 0x0000001a1b1a2212 */ /* 0x000fc800078e3cff */
[----:B------:R-:W-:-:S05]  /*f280*/  @P2 LOP3.LUT R27, R27, R26, RZ, 0x3c, !PT ;  /* 0x0000001a1b1b2212 */ /* 0x000fca00078e3cff */
[----:B------:R-:W3:Y:S01]  /*f290*/  @P2 LDG.E.U8 R37, desc[UR22][R26.64] ;  /* 0x000000161a252981 */ /* 0x000ee2000c1e1100 */
[----:B------:R-:W-:-:S03]  /*f2a0*/  ISETP.GT.AND P3, PT, R31, 0x21, PT ;  /* 0x000000211f00780c */ /* 0x000fc60003f64270 */
[----:B---3--:R0:W-:Y:S04]  /*f2b0*/  STL [R1+0x90], R37 ;  /* 0x0000902501007387 */ /* 0x0081e80000100800 */
[----:B0-----:R-:W3:Y:S04]  /*f2c0*/  LDL.LU R37, [R1+0x6d4] ;  /* 0x0006d40001257983 */ /* 0x001ee80000300800 */
        /* <DEDUP_REMOVED lines=120> */
[----:B0-----:R-:W-:-:S05]  /*fa50*/  @P4 IMAD.MOV.U32 R26, RZ, RZ, R20 ;  /* 0x000000ffff1a4224 */ /* 0x001fca00078e0014 */
[----:B---3--:R-:W3:Y:S04]  /*fa60*/  @P4 LDG.E.U8 R51, desc[UR22][R26.64] ;  /* 0x000000161a334981 */ /* 0x008ee8000c1e1100 */
[----:B--2---:R-:W-:Y:S04]  /*fa70*/  STL [R1+0x674], R0 ;  /* 0x0006740001007387 */ /* 0x004fe80000100800 */
[----:B------:R-:W2:Y:S04]  /*fa80*/  LDL R20, [R1+0x470] ;  /* 0x0004700001147983 */ /* 0x000ea80000100800 */
        /* <DEDUP_REMOVED lines=13> */
[----:B--2---:R0:W-:Y:S01]  /*fb60*/  STL [R1+0x50], R19 ;  /* 0x0000501301007387 */ /* 0x0041e20000100800 */
[----:B------:R-:W-:-:S03]  /*fb70*/  PRMT R53, RZ, 0x7610, R53 ;  /* 0x00007610ff357816 */ /* 0x000fc60000000035 */
[----:B0-----:R-:W2:Y:S06]  /*fb80*/  LDL R19, [R1+0x478] ;  /* 0x0004780001137983 */ /* 0x001eac0000100800 */
[----:B---3--:R-:W-:-:S04]  /*fb90*/  @P2 LOP3.LUT R27, R27, R26, RZ, 0x3c, !PT ;  /* 0x0000001a1b1b2212 */ /* 0x008fc800078e3cff */
[----:B------:R-:W-:-:S04]  /*fba0*/  @P2 LOP3.LUT R26, R27, R26, RZ, 0x3c, !PT ;  /* 0x0000001a1b1a2212 */ /* 0x000fc800078e3cff */
[----:B------:R-:W-:-:S05]  /*fbb0*/  @P2 LOP3.LUT R27, R27, R26, RZ, 0x3c, !PT ;  /* 0x0000001a1b1b2212 */ /* 0x000fca00078e3cff */
[----:B------:R0:W3:Y:S04]  /*fbc0*/  @P2 LDG.E.U8 R22, desc[UR22][R26.64] ;  /* 0x000000161a162981 */ /* 0x0000e8000c1e1100 */
[----:B------:R-:W0:Y:S04]  /*fbd0*/  LDL R26, [R1+0x464] ;  /* 0x00046400011a7983 */ /* 0x000e280000100800 */
[----:B------:R-:W0:Y:S02]  /*fbe0*/  LDL R27, [R1+0x468] ;  /* 0x00046800011b7983 */ /* 0x000e240000100800 */
[----:B0-----:R-:W-:-:S04]  /*fbf0*/  @P2 LOP3.LUT R27, R27, R26, RZ, 0x3c, !PT ;  /* 0x0000001a1b1b2212 */ /* 0x001fc800078e3cff */
[----:B------:R-:W-:-:S04]  /*fc00*/  @P2 LOP3.LUT R26, R27, R26, RZ, 0x3c, !PT ;  /* 0x0000001a1b1a2212 */ /* 0x000fc800078e3cff */
[----:B------:R-:W-:-:S05]  /*fc10*/  @P2 LOP3.LUT R27, R27, R26, RZ, 0x3c, !PT ;  /* 0x0000001a1b1b2212 */ /* 0x000fca00078e3cff */
[----:B------:R-:W2:Y:S04]  /*fc20*/  @P2 LDG.E.U8 R53, desc[UR22][R26.64] ;  /* 0x000000161a352981 */ /* 0x000ea8000c1e1100 */
[----:B---3--:R0:W-:Y:S04]  /*fc30*/  STL [R1+0x4c], R22 ;  /* 0x00004c1601007387 */ /* 0x0081e80000100800 */
[----:B0-----:R-:W3:Y:S01]  /*fc40*/  LDL R22, [R1+0x480] ;  /* 0x0004800001167983 */ /* 0x001ee20000100800 */
[----:B------:R-:W-:-:S03]  /*fc50*/  ISETP.GT.AND P3, PT, R31, 0x2a, PT ;  /* 0x0000002a1f00780c */ /* 0x000fc60003f64270 */
[----:B--2---:R0:W-:Y:S04]  /*fc60*/  STL [R1+0x48], R53 ;  /* 0x0000483501007387 */ /* 0x0041e80000100800 */
[----:B0-----:R-:W2:Y:S04]  /*fc70*/  LDL.LU R53, [R1+0x6b4] ;  /* 0x0006b40001357983 */ /* 0x001ea80000300800 */
[----:B------:R-:W2:Y:S01]  /*fc80*/  LDL R27, [R1+0x46c] ;  /* 0x00046c00011b7983 */ /* 0x000ea20000100800 */
[----:B------:R-:W-:Y:S01]  /*fc90*/  PRMT R17, RZ, 0x7610, R17 ;  /* 0x00007610ff117816 */ /* 0x000fe20000000011 */
[----:B------:R-:W-:-:S02]  /*fca0*/  @P3 IMAD.MOV.U32 R26, RZ, RZ, R20 ;  /* 0x000000ffff1a3224 */ /* 0x000fc400078e0014 */
[----:B------:R-:W3:Y:S04]  /*fcb0*/  LDL R20, [R1+0x488] ;  /* 0x0004880001147983 */ /* 0x000ee80000100800 */
[----:B--2---:R-:W2:Y:S04]  /*fcc0*/  @P3 LDG.E.U8 R17, desc[UR22][R26.64] ;  /* 0x000000161a113981 */ /* 0x004ea8000c1e1100 */
[----:B------:R-:W3:Y:S01]  /*fcd0*/  LDL R27, [R1+0x474] ;  /* 0x00047400011b7983 */ /* 0x000ee20000100800 */
[----:B------:R-:W-:-:S03]  /*fce0*/  ISETP.GT.AND P4, PT, R31, 0x2b, PT ;  /* 0x0000002b1f00780c */ /* 0x000fc60003f84270 */
[----:B--2---:R0:W-:Y:S04]  /*fcf0*/  STL [R1+0x694], R17 ;  /* 0x0006941101007387 */ /* 0x0041e80000100800 */
[----:B0-----:R-:W2:Y:S01]  /*fd00*/  LDL R17, [R1+0x47c] ;  /* 0x00047c0001117983 */ /* 0x001ea20000100800 */
[----:B------:R-:W-:Y:S01]  /*fd10*/  PRMT R10, RZ, 0x7610, R10 ;  /* 0x00007610ff0a7816 */ /* 0x000fe2000000000a */
[----:B------:R-:W-:Y:S01]  /*fd20*/  @P3 IMAD.MOV.U32 R26, RZ, RZ, R19 ;  /* 0x000000ffff1a3224 */ /* 0x000fe200078e0013 */
[----:B------:R-:W-:Y:S01]  /*fd30*/  PRMT R0, RZ, 0x7610, R0 ;  /* 0x00007610ff007816 */ /* 0x000fe20000000000 */
[----:B------:R-:W4:Y:S04]  /*fd40*/  LDL R19, [R1+0x490] ;  /* 0x0004900001137983 */ /* 0x000f280000100800 */
[----:B---3--:R0:W3:Y:S02]  /*fd50*/  @P3 LDG.E.U8 R10, desc[UR22][R26.64] ;  /* 0x000000161a0a3981 */ /* 0x0080e4000c1e1100 */
[----:B0-----:R-:W-:-:S02]  /*fd60*/  @P4 IMAD.MOV.U32 R26, RZ, RZ, R22 ;  /* 0x000000ffff1a4224 */ /* 0x001fc400078e0016 */
[----:B--2---:R-:W-:-:S05]  /*fd70*/  @P4 IMAD.MOV.U32 R27, RZ, RZ, R17 ;  /* 0x000000ffff1b4224 */ /* 0x004fca00078e0011 */
[----:B------:R-:W2:Y:S04]  /*fd80*/  @P4 LDG.E.U8 R0, desc[UR22][R26.64] ;  /* 0x000000161a004981 */ /* 0x000ea8000c1e1100 */
[----:B---3--:R0:W-:Y:S04]  /*fd90*/  STL [R1+0x698], R10 ;  /* 0x0006980a01007387 */ /* 0x0081e80000100800 */
[----:B------:R-:W3:Y:S04]  /*fda0*/  LDL R22, [R1+0x494] ;  /* 0x0004940001167983 */ /* 0x000ee80000100800 */
[----:B------:R-:W3:Y:S04]  /*fdb0*/  LDL R17, [R1+0x498] ;  /* 0x0004980001117983 */ /* 0x000ee80000100800 */
[----:B0-----:R-:W3:Y:S04]  /*fdc0*/  LDL R10, [R1+0x484] ;  /* 0x00048400010a7983 */ /* 0x001ee80000100800 */
[----:B--2---:R0:W-:Y:S04]  /*fdd0*/  STL [R1+0x678], R0 ;  /* 0x0006780001007387 */ /* 0x0041e80000100800 */
[----:B0-----:R-:W2:Y:S01]  /*fde0*/  LDL R0, [R1+0x48c] ;  /* 0x00048c0001007983 */ /* 0x001ea20000100800 */
[----:B------:R-:W-:Y:S01]  /*fdf0*/  ISETP.GT.AND P2, PT, R31, 0x2c, PT ;  /* 0x0000002c1f00780c */ /* 0x000fe20003f44270 */
[----:B------:R-:W-:Y:S01]  /*fe00*/  @P4 IMAD.MOV.U32 R26, RZ, RZ, R20 ;  /* 0x000000ffff1a4224 */ /* 0x000fe200078e0014 */
[----:B------:R-:W-:Y:S01]  /*fe10*/  PRMT R4, RZ, 0x7610, R4 ;  /* 0x00007610ff047816 */ /* 0x000fe20000000004 */
[----:B------:R-:W2:Y:S01]  /*fe20*/  LDL R20, [R1+0x2d4] ;  /* 0x0002d40001147983 */ /* 0x000ea20000100800 */
[----:B---3--:R-:W-:-:S03]  /*fe30*/  @P4 IMAD.MOV.U32 R27, RZ, RZ, R10 ;  /* 0x000000ffff1b4224 */ /* 0x008fc600078e000a */
[----:B------:R-:W3:Y:S04]  /*fe40*/  LDL R10, [R1+0x2d8] ;  /* 0x0002d800010a7983 */ /* 0x000ee80000100800 */
[----:B------:R4:W3:Y:S01]  /*fe50*/  @P4 LDG.E.U8 R4, desc[UR22][R26.64] ;  /* 0x000000161a044981 */ /* 0x0008e2000c1e1100 */
[----:B------:R-:W-:Y:S01]  /*fe60*/  PRMT R7, RZ, 0x7610, R7 ;  /* 0x00007610ff077816 */ /* 0x000fe20000000007 */
[----:B----4-:R-:W-:Y:S01]  /*fe70*/  @P2 IMAD.MOV.U32 R26, RZ, RZ, R19 ;  /* 0x000000ffff1a2224 */ /* 0x010fe200078e0013 */
[----:B------:R-:W-:Y:S01]  /*fe80*/  ISETP.GT.AND P3, PT, R31, 0x2d, PT ;  /* 0x0000002d1f00780c */ /* 0x000fe20003f64270 */
[----:B--2---:R-:W-:-:S05]  /*fe90*/  @P2 IMAD.MOV.U32 R27, RZ, RZ, R0 ;  /* 0x000000ffff1b2224 */ /* 0x004fca00078e0000 */
[----:B------:R0:W2:Y:S01]  /*fea0*/  @P2 LDG.E.U8 R7, desc[UR22][R26.64] ;  /* 0x000000161a072981 */ /* 0x0000a2000c1e1100 */
[----:B------:R-:W-:Y:S02]  /*feb0*/  PRMT R18, RZ, 0x7610, R18 ;  /* 0x00007610ff127816 */ /* 0x000fe40000000012 */
[----:B------:R-:W-:Y:S01]  /*fec0*/  PRMT R23, RZ, 0x7610, R23 ;  /* 0x00007610ff177816 */ /* 0x000fe20000000017 */
[----:B0-----:R-:W-:Y:S02]  /*fed0*/  @P2 IMAD.MOV.U32 R26, RZ, RZ, R17 ;  /* 0x000000ffff1a2224 */ /* 0x001fe400078e0011 */
[----:B------:R-:W-:-:S05]  /*fee0*/  @P2 IMAD.MOV.U32 R27, RZ, RZ, R22 ;  /* 0x000000ffff1b2224 */ /* 0x000fca00078e0016 */
[----:B------:R0:W4:Y:S04]  /*fef0*/  @P2 LDG.E.U8 R18, desc[UR22][R26.64] ;  /* 0x000000161a122981 */ /* 0x000128000c1e1100 */
[----:B---3--:R-:W-:Y:S04]  /*ff00*/  STL [R1+0x67c], R4 ;  /* 0x00067c0401007387 */ /* 0x008fe80000100800 */
[----:B------:R-:W3:Y:S01]  /*ff10*/  LDL R19, [R1+0x2dc] ;  /* 0x0002dc0001137983 */ /* 0x000ee20000100800 */
[----:B0-----:R-:W-:Y:S02]  /*ff20*/  @P3 IMAD.MOV.U32 R26, RZ, RZ, R10 ;  /* 0x000000ffff1a3224 */ /* 0x001fe400078e000a */
[----:B------:R-:W-:Y:S01]  /*ff30*/  @P3 IMAD.MOV.U32 R27, RZ, RZ, R20 ;  /* 0x000000ffff1b3224 */ /* 0x000fe200078e0014 */
[----:B------:R-:W3:Y:S04]  /*ff40*/  LDL R0, [R1+0x2e0] ;  /* 0x0002e00001007983 */ /* 0x000ee80000100800 */
[----:B------:R3:W3:Y:S04]  /*ff50*/  @P3 LDG.E.U8 R23, desc[UR22][R26.64] ;  /* 0x000000161a173981 */ /* 0x0006e8000c1e1100 */
[----:B--2---:R-:W-:Y:S04]  /*ff60*/  STL [R1+0x680], R7 ;  /* 0x0006800701007387 */ /* 0x004fe80000100800 */
[----:B------:R-:W2:Y:S04]  /*ff70*/  LDL R22, [R1+0x2e4] ;  /* 0x0002e40001167983 */ /* 0x000ea80000100800 */
[----:B------:R-:W2:Y:S01]  /*ff80*/  LDL R17, [R1+0x2e8] ;  /* 0x0002e80001117983 */ /* 0x000ea20000100800 */
[----:B------:R-:W-:-:S02]  /*ff90*/  ISETP.GT.AND P4, PT, R31, 0x2e, PT ;  /* 0x0000002e1f00780c */ /* 0x000fc40003f84270 */
[----:B------:R-:W-:Y:S01]  /*ffa0*/  PRMT R21, RZ, 0x7610, R21 ;  /* 0x00007610ff157816 */ /* 0x000fe20000000015 */
[----:B----4-:R0:W-:Y:S04]  /*ffb0*/  STL [R1+0x684], R18 ;  /* 0x0006841201007387 */ /* 0x0101e80000100800 */
[----:B------:R-:W4:Y:S04]  /*ffc0*/  LDL R20, [R1+0x2ec] ;  /* 0x0002ec0001147983 */ /* 0x000f280000100800 */
[----:B------:R-:W4:Y:S01]  /*ffd0*/  LDL R10, [R1+0x2f0] ;  /* 0x0002f000010a7983 */ /* 0x000f220000100800 */
[----:B---3--:R-:W-:-:S02]  /*ffe0*/  @P3 IMAD.MOV.U32 R27, RZ, RZ, R19 ;  /* 0x000000ffff1b3224 */ /* 0x008fc400078e0013 */
[----:B------:R-:W-:Y:S01]  /*fff0*/  @P3 IMAD.MOV.U32 R26, RZ, RZ, R0 ;  /* 0x000000ffff1a3224 */ /* 0x000fe200078e0000 */
[----:B------:R-:W-:Y:S04]  /*10000*/  STL [R1+0x688], R23 ;  /* 0x0006881701007387 */ /* 0x000fe80000100800 */
[----:B------:R-:W3:Y:S04]  /*10010*/  LDL R19, [R1+0x1f0] ;  /* 0x0001f00001137983 */ /* 0x000ee80000100800 */
[----:B------:R-:W3:Y:S04]  /*10020*/  LDL R0, [R1+0x1f4] ;  /* 0x0001f40001007983 */ /* 0x000ee80000100800 */
[----:B------:R2:W3:Y:S01]  /*10030*/  @P3 LDG.E.U8 R21, desc[UR22][R26.64] ;  /* 0x000000161a153981 */ /* 0x0004e2000c1e1100 */
[----:B------:R-:W-:Y:S01]  /*10040*/  PRMT R13, RZ, 0x7610, R13 ;  /* 0x00007610ff0d7816 */ /* 0x000fe2000000000d */
[----:B--2---:R-:W-:-:S02]  /*10050*/  @P4 IMAD.MOV.U32 R27, RZ, RZ, R22 ;  /* 0x000000ffff1b4224 */ /* 0x004fc400078e0016 */
[----:B------:R-:W-:-:S05]  /*10060*/  @P4 IMAD.MOV.U32 R26, RZ, RZ, R17 ;  /* 0x000000ffff1a4224 */ /* 0x000fca00078e0011 */
[----:B------:R4:W2:Y:S01]  /*10070*/  @P4 LDG.E.U8 R13, desc[UR22][R26.64] ;  /* 0x000000161a0d4981 */ /* 0x0008a2000c1e1100 */
[----:B------:R-:W-:Y:S02]  /*10080*/  ISETP.GT.AND P2, PT, R31, 0x2f, PT ;  /* 0x0000002f1f00780c */ /* 0x000fe40003f44270 */
[----:B------:R-:W-:Y:S02]  /*10090*/  PRMT R14, RZ, 0x7610, R14 ;  /* 0x00007610ff0e7816 */ /* 0x000fe4000000000e */
[----:B------:R-:W-:Y:S01]  /*100a0*/  PRMT R2, RZ, 0x7610, R2 ;  /* 0x00007610ff027816 */ /* 0x000fe20000000002 */
[----:B----4-:R-:W-:Y:S02]  /*100b0*/  @P4 IMAD.MOV.U32 R27, RZ, RZ, R20 ;  /* 0x000000ffff1b4224 */ /* 0x010fe400078e0014 */
[----:B------:R-:W-:-:S05]  /*100c0*/  @P4 IMAD.MOV.U32 R26, RZ, RZ, R10 ;  /* 0x000000ffff1a4224 */ /* 0x000fca00078e000a */
[----:B------:R3:W4:Y:S02]  /*100d0*/  @P4 LDG.E.U8 R14, desc[UR22][R26.64] ;  /* 0x000000161a0e4981 */ /* 0x000724000c1e1100 */
[----:B---3--:R-:W-:Y:S02]  /*100e0*/  @P2 IMAD.MOV.U32 R27, RZ, RZ, R19 ;  /* 0x000000ffff1b2224 */ /* 0x008fe400078e0013 */
[----:B------:R-:W-:Y:S01]  /*100f0*/  @P2 IMAD.MOV.U32 R26, RZ, RZ, R0 ;  /* 0x000000ffff1a2224 */ /* 0x000fe200078e0000 */
[----:B------:R1:W-:Y:S04]  /*10100*/  STL [R1+0x68c], R21 ;  /* 0x00068c1501007387 */ /* 0x0003e80000100800 */
[----:B0-----:R-:W3:Y:S04]  /*10110*/  LDL R18, [R1+0x1f8] ;  /* 0x0001f80001127983 */ /* 0x001ee80000100800 */
[----:B------:R-:W3:Y:S04]  /*10120*/  LDL R17, [R1+0x1fc] ;  /* 0x0001fc0001117983 */ /* 0x000ee80000100800 */
[----:B------:R3:W3:Y:S04]  /*10130*/  @P2 LDG.E.U8 R2, desc[UR22][R26.64] ;  /* 0x000000161a022981 */ /* 0x0006e8000c1e1100 */
[----:B--2---:R-:W-:Y:S04]  /*10140*/  STL [R1+0x690], R13 ;  /* 0x0006900d01007387 */ /* 0x004fe80000100800 */
[----:B------:R-:W2:Y:S04]  /*10150*/  LDL R20, [R1+0x49c] ;  /* 0x00049c0001147983 */ /* 0x000ea80000100800 */
[----:B------:R-:W2:Y:S01]  /*10160*/  LDL R10, [R1+0x4a0] ;  /* 0x0004a000010a7983 */ /* 0x000ea20000100800 */
[----:B------:R-:W-:-:S03]  /*10170*/  ISETP.GT.AND P3, PT, R31, 0x30, PT ;  /* 0x000000301f00780c */ /* 0x000fc60003f64270 */
[----:B----4-:R0:W-:Y:S04]  /*10180*/  STL [R1+0x69c], R14 ;  /* 0x00069c0e01007387 */ /* 0x0101e80000100800 */
[----:B------:R-:W4:Y:S04]  /*10190*/  LDL R19, [R1+0x4a4] ;  /* 0x0004a40001137983 */ /* 0x000f280000100800 */
[----:B------:R-:W4:Y:S01]  /*101a0*/  LDL R0, [R1+0x4a8] ;  /* 0x0004a80001007983 */ /* 0x000f220000100800 */
[----:B------:R-:W-:Y:S01]  /*101b0*/  PRMT R24, RZ, 0x7610, R24 ;  /* 0x00007610ff187816 */ /* 0x000fe20000000018 */
[----:B---3--:R-:W-:-:S02]  /*101c0*/  @P2 IMAD.MOV.U32 R27, RZ, RZ, R18 ;  /* 0x000000ffff1b2224 */ /* 0x008fc400078e0012 */
[----:B------:R-:W-:Y:S01]  /*101d0*/  @P2 IMAD.MOV.U32 R26, RZ, RZ, R17 ;  /* 0x000000ffff1a2224 */ /* 0x000fe200078e0011 */
[----:B------:R3:W-:Y:S04]  /*101e0*/  STL [R1+0x6a0], R2 ;  /* 0x0006a00201007387 */ /* 0x0007e80000100800 */
[----:B------:R-:W3:Y:S04]  /*101f0*/  LDL R18, [R1+0x4ac] ;  /* 0x0004ac0001127983 */ /* 0x000ee80000100800 */
[----:B------:R-:W3:Y:S01]  /*10200*/  LDL R17, [R1+0x4b0] ;  /* 0x0004b00001117983 */ /* 0x000ee20000100800 */
[----:B------:R-:W-:-:S03]  /*10210*/  PRMT R7, RZ, 0x7610, R7 ;  /* 0x00007610ff077816 */ /* 0x000fc60000000007 */
[----:B------:R2:W3:Y:S02]  /*10220*/  @P2 LDG.E.U8 R24, desc[UR22][R26.64] ;  /* 0x000000161a182981 */ /* 0x0004e4000c1e1100 */
[----:B--2---:R-:W-:Y:S02]  /*10230*/  @P3 IMAD.MOV.U32 R27, RZ, RZ, R20 ;  /* 0x000000ffff1b3224 */ /* 0x004fe400078e0014 */
[----:B------:R-:W-:-:S05]  /*10240*/  @P3 IMAD.MOV.U32 R26, RZ, RZ, R10 ;  /* 0x000000ffff1a3224 */ /* 0x000fca00078e000a */
[----:B------:R4:W2:Y:S01]  /*10250*/  @P3 LDG.E.U8 R7, desc[UR22][R26.64] ;  /* 0x000000161a073981 */ /* 0x0008a2000c1e1100 */
[----:B------:R-:W-:Y:S02]  /*10260*/  ISETP.GT.AND P4, PT, R31, 0x31, PT ;  /* 0x000000311f00780c */ /* 0x000fe40003f84270 */
[----:B------:R-:W-:Y:S02]  /*10270*/  PRMT R4, RZ, 0x7610, R4 ;  /* 0x00007610ff047816 */ /* 0x000fe40000000004 */
[----:B-1----:R-:W-:Y:S01]  /*10280*/  PRMT R21, RZ, 0x7610, R21 ;  /* 0x00007610ff157816 */ /* 0x002fe20000000015 */
[----:B----4-:R-:W-:Y:S02]  /*10290*/  @P3 IMAD.MOV.U32 R27, RZ, RZ, R19 ;  /* 0x000000ffff1b3224 */ /* 0x010fe400078e0013 */
[----:B------:R-:W-:-:S05]  /*102a0*/  @P3 IMAD.MOV.U32 R26, RZ, RZ, R0 ;  /* 0x000000ffff1a3224 */ /* 0x000fca00078e0000 */
[----:B------:R3:W4:Y:S02]  /*102b0*/  @P3 LDG.E.U8 R4, desc[UR22][R26.64] ;  /* 0x000000161a043981 */ /* 0x000724000c1e1100 */
[----:B---3--:R-:W-:Y:S02]  /*102c0*/  @P4 IMAD.MOV.U32 R27, RZ, RZ, R18 ;  /* 0x000000ffff1b4224 */ /* 0x008fe400078e0012 */
[----:B------:R-:W-:-:S05]  /*102d0*/  @P4 IMAD.MOV.U32 R26, RZ, RZ, R17 ;  /* 0x000000ffff1a4224 */ /* 0x000fca00078e0011 */
[----:B------:R-:W3:Y:S04]  /*102e0*/  @P4 LDG.E.U8 R21, desc[UR22][R26.64] ;  /* 0x000000161a154981 */ /* 0x000ee8000c1e1100 */
[----:B------:R-:W-:Y:S04]  /*102f0*/  STL [R1+0x6a4], R24 ;  /* 0x0006a41801007387 */ /* 0x000fe80000100800 */
[----:B0-----:R-:W3:Y:S04]  /*10300*/  LDL R14, [R1+0x4b4] ;  /* 0x0004b400010e7983 */ /* 0x001ee80000100800 */
[----:B------:R-:W3:Y:S04]  /*10310*/  LDL R10, [R1+0x4b8] ;  /* 0x0004b800010a7983 */ /* 0x000ee80000100800 */
[----:B--2---:R0:W-:Y:S04]  /*10320*/  STL [R1+0x6ac], R7 ;  /* 0x0006ac0701007387 */ /* 0x0041e80000100800 */
[----:B------:R-:W2:Y:S04]  /*10330*/  LDL R2, [R1+0x4bc] ;  /* 0x0004bc0001027983 */ /* 0x000ea80000100800 */
[----:B------:R-:W2:Y:S01]  /*10340*/  LDL R0, [R1+0x4c0] ;  /* 0x0004c00001007983 */ /* 0x000ea20000100800 */
[----:B------:R-:W-:-:S03]  /*10350*/  ISETP.GT.AND P2, PT, R31, 0x32, PT ;  /* 0x000000321f00780c */ /* 0x000fc60003f44270 */
[----:B----4-:R1:W-:Y:S04]  /*10360*/  STL [R1+0x6b0], R4 ;  /* 0x0006b00401007387 */ /* 0x0103e80000100800 */
[----:B0-----:R-:W4:Y:S04]  /*10370*/  LDL R7, [R1+0x4c4] ;  /* 0x0004c40001077983 */ /* 0x001f280000100800 */
[----:B-1----:R-:W4:Y:S01]  /*10380*/  LDL R4, [R1+0x4c8] ;  /* 0x0004c80001047983 */ /* 0x002f220000100800 */
[----:B------:R-:W-:-:S03]  /*10390*/  PRMT R13, RZ, 0x7610, R13 ;  /* 0x00007610ff0d7816 */ /* 0x000fc6000000000d */
[----:B---3--:R0:W-:Y:S04]  /*103a0*/  STL [R1+0x6a8], R21 ;  /* 0x0006a81501007387 */ /* 0x0081e80000100800 */
[----:B------:R-:W3:Y:S04]  /*103b0*/  LDL R18, [R1+0x4cc] ;  /* 0x0004cc0001127983 */ /* 0x000ee80000100800 */
[----:B------:R-:W3:Y:S01]  /*103c0*/  LDL R17, [R1+0x4d0] ;  /* 0x0004d00001117983 */ /* 0x000ee20000100800 */
[----:B------:R-:W-:Y:S02]  /*103d0*/  @P4 IMAD.MOV.U32 R27, RZ, RZ, R14 ;  /* 0x000000ffff1b4224 */ /* 0x000fe400078e000e */
[----:B------:R-:W-:Y:S01]  /*103e0*/  @P4 IMAD.MOV.U32 R26, RZ, RZ, R10 ;  /* 0x000000ffff1a4224 */ /* 0x000fe200078e000a */
[----:B------:R-:W3:Y:S04]  /*103f0*/  LDL R14, [R1+0x4d4] ;  /* 0x0004d400010e7983 */ /* 0x000ee80000100800 */
[----:B------:R-:W3:Y:S04]  /*10400*/  LDL R10, [R1+0x4d8] ;  /* 0x0004d800010a7983 */ /* 0x000ee80000100800 */
[----:B------:R2:W3:Y:S01]  /*10410*/  @P4 LDG.E.U8 R13, desc[UR22][R26.64] ;  /* 0x000000161a0d4981 */ /* 0x0004e2000c1e1100 */
[----:B------:R-:W-:-:S02]  /*10420*/  ISETP.GT.AND P3, PT, R31, 0x33, PT ;  /* 0x000000331f00780c */ /* 0x000fc40003f64270 */
[----:B------:R-:W-:Y:S01]  /*10430*/  PRMT R6, RZ, 0x7610, R6 ;  /* 0x00007610ff067816 */ /* 0x000fe20000000006 */
[----:B------:R-:W3:Y:S01]  /*10440*/  LDL R20, [R1+0x2f4] ;  /* 0x0002f40001147983 */ /* 0x000ee20000100800 */
[----:B------:R-:W-:Y:S02]  /*10450*/  PRMT R3, RZ, 0x7610, R3 ;  /* 0x00007610ff037816 */ /* 0x000fe40000000003 */
[----:B------:R-:W-:Y:S01]  /*10460*/  PRMT R16, RZ, 0x7610, R16 ;  /* 0x00007610ff107816 */ /* 0x000fe20000000010 */
[----:B------:R-:W3:Y:S01]  /*10470*/  LDL R19, [R1+0x2f8] ;  /* 0x0002f80001137983 */ /* 0x000ee20000100800 */
[----:B------:R-:W-:Y:S02]  /*10480*/  PRMT R15, RZ, 0x7610, R15 ;  /* 0x00007610ff0f7816 */ /* 0x000fe4000000000f */
[----:B------:R-:W-:Y:S01]  /*10490*/  PRMT R5, RZ, 0x7610, R5 ;  /* 0x00007610ff057816 */ /* 0x000fe20000000005 */
[----:B0-----:R-:W3:Y:S01]  /*104a0*/  LDL R21, [R1+0x210] ;  /* 0x0002100001157983 */ /* 0x001ee20000100800 */
[----:B--2---:R-:W-:-:S03]  /*104b0*/  @P2 IMAD.MOV.U32 R27, RZ, RZ, R2 ;  /* 0x000000ffff1b2224 */ /* 0x004fc600078e0002 */
[----:B------:R-:W2:Y:S01]  /*104c0*/  LDL R2, [R1+0x4dc] ;  /* 0x0004dc0001027983 */ /* 0x000ea20000100800 */
[----:B------:R-:W-:-:S03]  /*104d0*/  @P2 IMAD.MOV.U32 R26, RZ, RZ, R0 ;  /* 0x000000ffff1a2224 */ /* 0x000fc600078e0000 */
[----:B------:R-:W2:Y:S04]  /*104e0*/  LDL R0, [R1+0x4e0] ;  /* 0x0004e00001007983 */ /* 0x000ea80000100800 */
[----:B------:R4:W2:Y:S01]  /*104f0*/  @P2 LDG.E.U8 R6, desc[UR22][R26.64] ;  /* 0x000000161a062981 */ /* 0x0008a2000c1e1100 */
[----:B------:R-:W-:Y:S01]  /*10500*/  ISETP.GT.AND P4, PT, R31, 0x34, PT ;  /* 0x000000341f00780c */ /* 0x000fe20003f84270 */
[----:B----4-:R-:W-:Y:S02]  /*10510*/  @P2 IMAD.MOV.U32 R27, RZ, RZ, R7 ;  /* 0x000000ffff1b2224 */ /* 0x010fe400078e0007 */
[----:B------:R-:W4:Y:S01]  /*10520*/  LDL R7, [R1+0x4e4] ;  /* 0x0004e40001077983 */ /* 0x000f220000100800 */
[----:B------:R-:W-:-:S03]  /*10530*/  @P2 IMAD.MOV.U32 R26, RZ, RZ, R4 ;  /* 0x000000ffff1a2224 */ /* 0x000fc600078e0004 */
[----:B------:R-:W4:Y:S04]  /*10540*/  LDL R4, [R1+0x4e8] ;  /* 0x0004e80001047983 */ /* 0x000f280000100800 */
[----:B------:R3:W4:Y:S02]  /*10550*/  @P2 LDG.E.U8 R3, desc[UR22][R26.64] ;  /* 0x000000161a032981 */ /* 0x000724000c1e1100 */
[----:B---3--:R-:W-:Y:S02]  /*10560*/  @P3 IMAD.MOV.U32 R27, RZ, RZ, R18 ;  /* 0x000000ffff1b3224 */ /* 0x008fe400078e0012 */
[----:B------:R-:W-:Y:S01]  /*10570*/  @P3 IMAD.MOV.U32 R26, RZ, RZ, R17 ;  /* 0x000000ffff1a3224 */ /* 0x000fe200078e0011 */
[----:B------:R-:W-:Y:S01]  /*10580*/  ISETP.GT.AND P2, PT, R31, 0x35, PT ;  /* 0x000000351f00780c */ /* 0x000fe20003f44270 */
[----:B------:R-:W3:Y:S04]  /*10590*/  LDL R18, [R1+0x30c] ;  /* 0x00030c0001127983 */ /* 0x000ee80000100800 */
[----:B------:R0:W3:Y:S01]  /*105a0*/  @P3 LDG.E.U8 R16, desc[UR22][R26.64] ;  /* 0x000000161a103981 */ /* 0x0000e2000c1e1100 */
[----:B------:R-:W-:-:S03]  /*105b0*/  PRMT R8, RZ, 0x7610, R8 ;  /* 0x00007610ff087816 */ /* 0x000fc60000000008 */
[----:B------:R-:W3:Y:S01]  /*105c0*/  LDL R17, [R1+0x310] ;  /* 0x0003100001117983 */ /* 0x000ee20000100800 */
[----:B0-----:R-:W-:Y:S02]  /*105d0*/  @P3 IMAD.MOV.U32 R26, RZ, RZ, R10 ;  /* 0x000000ffff1a3224 */ /* 0x001fe400078e000a */
[----:B------:R-:W-:Y:S01]  /*105e0*/  @P3 IMAD.MOV.U32 R27, RZ, RZ, R14 ;  /* 0x000000ffff1b3224 */ /* 0x000fe200078e000e */
[----:B------:R-:W3:Y:S04]  /*105f0*/  LDL R10, [R1+0x300] ;  /* 0x00030000010a7983 */ /* 0x000ee80000100800 */
[----:B------:R-:W3:Y:S04]  /*10600*/  LDL R14, [R1+0x2fc] ;  /* 0x0002fc00010e7983 */ /* 0x000ee80000100800 */
[----:B------:R2:W3:Y:S02]  /*10610*/  @P3 LDG.E.U8 R15, desc[UR22][R26.64] ;  /* 0x000000161a0f3981 */ /* 0x0004e4000c1e1100 */
[----:B--2---:R-:W-:-:S02]  /*10620*/  @P4 IMAD.MOV.U32 R27, RZ, RZ, R2 ;  /* 0x000000ffff1b4224 */ /* 0x004fc400078e0002 */
[----:B------:R-:W2:Y:S01]  /*10630*/  LDL R2, [R1+0x304] ;  /* 0x0003040001027983 */ /* 0x000ea20000100800 */
[----:B------:R-:W-:-:S03]  /*10640*/  @P4 IMAD.MOV.U32 R26, RZ, RZ, R0 ;  /* 0x000000ffff1a4224 */ /* 0x000fc600078e0000 */
[----:B------:R-:W2:Y:S04]  /*10650*/  LDL R0, [R1+0x308] ;  /* 0x0003080001007983 */ /* 0x000ea80000100800 */
[----:B------:R4:W2:Y:S01]  /*10660*/  @P4 LDG.E.U8 R5, desc[UR22][R26.64] ;  /* 0x000000161a054981 */ /* 0x0008a2000c1e1100 */
[----:B------:R-:W-:Y:S02]  /*10670*/  ISETP.GT.AND P3, PT, R31, 0x36, PT ;  /* 0x000000361f00780c */ /* 0x000fe40003f64270 */
[----:B------:R-:W-:Y:S01]  /*10680*/  PRMT R9, RZ, 0x7610, R9 ;  /* 0x00007610ff097816 */ /* 0x000fe20000000009 */
[----:B----4-:R-:W-:Y:S02]  /*10690*/  @P4 IMAD.MOV.U32 R27, RZ, RZ, R7 ;  /* 0x000000ffff1b4224 */ /* 0x010fe400078e0007 */
[----:B------:R-:W4:Y:S01]  /*106a0*/  LDL R7, [R1+0x200] ;  /* 0x0002000001077983 */ /* 0x000f220000100800 */
[----:B------:R-:W-:-:S03]  /*106b0*/  @P4 IMAD.MOV.U32 R26, RZ, RZ, R4 ;  /* 0x000000ffff1a4224 */ /* 0x000fc600078e0004 */
[----:B------:R-:W4:Y:S04]  /*106c0*/  LDL R4, [R1+0x204] ;  /* 0x0002040001047983 */ /* 0x000f280000100800 */
[----:B------:R0:W4:Y:S01]  /*106d0*/  @P4 LDG.E.U8 R8, desc[UR22][R26.64] ;  /* 0x000000161a084981 */ /* 0x000122000c1e1100 */
[----:B------:R-:W-:Y:S01]  /*106e0*/  PRMT R12, RZ, 0x7610, R12 ;  /* 0x00007610ff0c7816 */ /* 0x000fe2000000000c */
[----:B0-----:R-:W-:Y:S02]  /*106f0*/  @P2 IMAD.MOV.U32 R26, RZ, RZ, R19 ;  /* 0x000000ffff1a2224 */ /* 0x001fe400078e0013 */
[----:B------:R-:W-:Y:S01]  /*10700*/  @P2 IMAD.MOV.U32 R27, RZ, RZ, R20 ;  /* 0x000000ffff1b2224 */ /* 0x000fe200078e0014 */
[----:B------:R-:W-:Y:S01]  /*10710*/  PRMT R11, RZ, 0x7610, R11 ;  /* 0x00007610ff0b7816 */ /* 0x000fe2000000000b */
[----:B------:R-:W4:Y:S04]  /*10720*/  LDL R20, [R1+0x51c] ;  /* 0x00051c0001147983 */ /* 0x000f280000100800 */
[----:B------:R3:W4:Y:S01]  /*10730*/  @P2 LDG.E.U8 R9, desc[UR22][R26.64] ;  /* 0x000000161a092981 */ /* 0x000722000c1e1100 */
[----:B------:R-:W-:-:S02]  /*10740*/  ISETP.GT.AND P4, PT, R31, 0x37, PT ;  /* 0x000000371f00780c */ /* 0x000fc40003f84270 */
[----:B------:R-:W-:Y:S01]  /*10750*/  PRMT R52, RZ, 0x7610, R52 ;  /* 0x00007610ff347816 */ /* 0x000fe20000000034 */
[----:B------:R-:W4:Y:S01]  /*10760*/  LDL R19, [R1+0x520] ;  /* 0x0005200001137983 */ /* 0x000f220000100800 */
[----:B---3--:R-:W-:-:S03]  /*10770*/  @P2 IMAD.MOV.U32 R26, RZ, RZ, R10 ;  /* 0x000000ffff1a2224 */ /* 0x008fc600078e000a */
[----:B------:R-:W3:Y:S01]  /*10780*/  LDL R10, [R1+0x20c] ;  /* 0x00020c00010a7983 */ /* 0x000ee20000100800 */
[----:B------:R-:W-:-:S03]  /*10790*/  @P2 IMAD.MOV.U32 R27, RZ, RZ, R14 ;  /* 0x000000ffff1b2224 */ /* 0x000fc600078e000e */
[----:B------:R-:W3:Y:S04]  /*107a0*/  LDL R14, [R1+0x208] ;  /* 0x00020800010e7983 */ /* 0x000ee80000100800 */
[----:B------:R2:W3:Y:S02]  /*107b0*/  @P2 LDG.E.U8 R12, desc[UR22][R26.64] ;  /* 0x000000161a0c2981 */ /* 0x0004e4000c1e1100 */
[----:B--2---:R-:W-:Y:S02]  /*107c0*/  @P3 IMAD.MOV.U32 R27, RZ, RZ, R2 ;  /* 0x000000ffff1b3224 */ /* 0x004fe400078e0002 */
[----:B------:R-:W2:Y:S01]  /*107d0*/  LDL R2, [R1+0x4ec] ;  /* 0x0004ec0001027983 */ /* 0x000ea20000100800 */
[----:B------:R-:W-:-:S03]  /*107e0*/  @P3 IMAD.MOV.U32 R26, RZ, RZ, R0 ;  /* 0x000000ffff1a3224 */ /* 0x000fc600078e0000 */
[----:B------:R-:W2:Y:S04]  /*107f0*/  LDL R0, [R1+0x4f0] ;  /* 0x0004f00001007983 */ /* 0x000ea80000100800 */
[----:B------:R0:W2:Y:S01]  /*10800*/  @P3 LDG.E.U8 R11, desc[UR22][R26.64] ;  /* 0x000000161a0b3981 */ /* 0x0000a2000c1e1100 */
[----:B------:R-:W-:Y:S02]  /*10810*/  PRMT R50, RZ, 0x7610, R50 ;  /* 0x00007610ff327816 */ /* 0x000fe40000000032 */
[----:B------:R-:W-:Y:S01]  /*10820*/  ISETP.GT.AND P2, PT, R31, 0x38, PT ;  /* 0x000000381f00780c */ /* 0x000fe20003f44270 */
[----:B0-----:R-:W-:Y:S02]  /*10830*/  @P3 IMAD.MOV.U32 R26, RZ, RZ, R17 ;  /* 0x000000ffff1a3224 */ /* 0x001fe400078e0011 */
[----:B------:R-:W-:Y:S01]  /*10840*/  @P3 IMAD.MOV.U32 R27, RZ, RZ, R18 ;  /* 0x000000ffff1b3224 */ /* 0x000fe200078e0012 */
[----:B------:R-:W2:Y:S04]  /*10850*/  LDL R17, [R1+0x4f8] ;  /* 0x0004f80001117983 */ /* 0x000ea80000100800 */
[----:B------:R-:W2:Y:S04]  /*10860*/  LDL R18, [R1+0x4f4] ;  /* 0x0004f40001127983 */ /* 0x000ea80000100800 */
[----:B------:R4:W2:Y:S01]  /*10870*/  @P3 LDG.E.U8 R52, desc[UR22][R26.64] ;  /* 0x000000161a343981 */ /* 0x0008a2000c1e1100 */
[----:B------:R-:W-:Y:S01]  /*10880*/  PRMT R48, RZ, 0x7610, R48 ;  /* 0x00007610ff307816 */ /* 0x000fe20000000030 */
[----:B----4-:R-:W-:-:S02]  /*10890*/  @P4 IMAD.MOV.U32 R26, RZ, RZ, R4 ;  /* 0x000000ffff1a4224 */ /* 0x010fc400078e0004 */
[----:B------:R-:W-:Y:S01]  /*108a0*/  @P4 IMAD.MOV.U32 R27, RZ, RZ, R7 ;  /* 0x000000ffff1b4224 */ /* 0x000fe200078e0007 */
[----:B------:R-:W4:Y:S04]  /*108b0*/  LDL R4, [R1+0x500] ;  /* 0x0005000001047983 */ /* 0x000f280000100800 */
[----:B------:R-:W4:Y:S04]  /*108c0*/  LDL R7, [R1+0x4fc] ;  /* 0x0004fc0001077983 */ /* 0x000f280000100800 */
[----:B------:R3:W4:Y:S02]  /*108d0*/  @P4 LDG.E.U8 R50, desc[UR22][R26.64] ;  /* 0x000000161a324981 */ /* 0x000724000c1e1100 */
[----:B---3--:R-:W-:-:S02]  /*108e0*/  @P4 IMAD.MOV.U32 R26, RZ, RZ, R10 ;  /* 0x000000ffff1a4224 */ /* 0x008fc400078e000a */
[----:B------:R-:W3:Y:S01]  /*108f0*/  LDL R10, [R1+0x508] ;  /* 0x00050800010a7983 */ /* 0x000ee20000100800 */
[----:B------:R-:W-:-:S03]  /*10900*/  @P4 IMAD.MOV.U32 R27, RZ, RZ, R14 ;  /* 0x000000ffff1b4224 */ /* 0x000fc600078e000e */
[----:B------:R-:W3:Y:S04]  /*10910*/  LDL R14, [R1+0x504] ;  /* 0x00050400010e7983 */ /* 0x000ee80000100800 */
[----:B------:R2:W3:Y:S02]  /*10920*/  @P4 LDG.E.U8 R48, desc[UR22][R26.64] ;  /* 0x000000161a304981 */ /* 0x0004e4000c1e1100 */
[----:B--2---:R-:W-:Y:S02]  /*10930*/  @P2 IMAD.MOV.U32 R27, RZ, RZ, R2 ;  /* 0x000000ffff1b2224 */ /* 0x004fe400078e0002 */
[----:B------:R-:W2:Y:S01]  /*10940*/  LDL R2, [R1+0x50c] ;  /* 0x00050c0001027983 */ /* 0x000ea20000100800 */
[----:B------:R-:W-:-:S03]  /*10950*/  @P2 IMAD.MOV.U32 R26, RZ, RZ, R0 ;  /* 0x000000ffff1a2224 */ /* 0x000fc600078e0000 */
[----:B------:R-:W2:Y:S01]  /*10960*/  LDL R0, [R1+0x510] ;  /* 0x0005100001007983 */ /* 0x000ea20000100800 */
[----:B------:R-:W-:Y:S02]  /*10970*/  PRMT R46, RZ, 0x7610, R46 ;  /* 0x00007610ff2e7816 */ /* 0x000fe4000000002e */
[C---:B------:R-:W-:Y:S02]  /*10980*/  ISETP.GT.AND P3, PT, R31.reuse, 0x39, PT ;  /* 0x000000391f00780c */ /* 0x040fe40003f64270 */
[----:B------:R-:W-:Y:S02]  /*10990*/  PRMT R44, RZ, 0x7610, R44 ;  /* 0x00007610ff2c7816 */ /* 0x000fe4000000002c */
[----:B------:R0:W2:Y:S01]  /*109a0*/  @P2 LDG.E.U8 R46, desc[UR22][R26.64] ;  /* 0x000000161a2e2981 */ /* 0x0000a2000c1e1100 */
[----:B------:R-:W-:Y:S01]  /*109b0*/  PRMT R42, RZ, 0x7610, R42 ;  /* 0x00007610ff2a7816 */ /* 0x000fe2000000002a */
[----:B0-----:R-:W-:Y:S02]  /*109c0*/  @P2 IMAD.MOV.U32 R26, RZ, RZ, R17 ;  /* 0x000000ffff1a2224 */ /* 0x001fe400078e0011 */
[----:B------:R-:W-:Y:S01]  /*109d0*/  @P2 IMAD.MOV.U32 R27, RZ, RZ, R18 ;  /* 0x000000ffff1b2224 */ /* 0x000fe200078e0012 */
[----:B------:R-:W-:Y:S01]  /*109e0*/  PRMT R40, RZ, 0x7610, R40 ;  /* 0x00007610ff287816 */ /* 0x000fe20000000028 */
[----:B------:R-:W2:Y:S04]  /*109f0*/  LDL R18, [R1+0x52c] ;  /* 0x00052c0001127983 */ /* 0x000ea80000100800 */
[----:B------:R4:W2:Y:S01]  /*10a00*/  @P2 LDG.E.U8 R44, desc[UR22][R26.64] ;  /* 0x000000161a2c2981 */ /* 0x0008a2000c1e1100 */
[----:B------:R-:W-:-:S03]  /*10a10*/  ISETP.GT.AND P2, PT, R31, 0x3a, PT ;  /* 0x0000003a1f00780c */ /* 0x000fc60003f44270 */
[----:B------:R-:W2:Y:S01]  /*10a20*/  LDL R17, [R1+0x530] ;  /* 0x0005300001117983 */ /* 0x000ea20000100800 */
[----:B----4-:R-:W-:-:S03]  /*10a30*/  @P3 IMAD.MOV.U32 R26, RZ, RZ, R4 ;  /* 0x000000ffff1a3224 */ /* 0x010fc600078e0004 */
[----:B------:R-:W4:Y:S01]  /*10a40*/  LDL R4, [R1+0x518] ;  /* 0x0005180001047983 */ /* 0x000f220000100800 */
[----:B------:R-:W-:-:S03]  /*10a50*/  @P3 IMAD.MOV.U32 R27, RZ, RZ, R7 ;  /* 0x000000ffff1b3224 */ /* 0x000fc600078e0007 */
[----:B------:R-:W4:Y:S04]  /*10a60*/  LDL R7, [R1+0x514] ;  /* 0x0005140001077983 */ /* 0x000f280000100800 */
[----:B------:R3:W4:Y:S02]  /*10a70*/  @P3 LDG.E.U8 R42, desc[UR22][R26.64] ;  /* 0x000000161a2a3981 */ /* 0x000724000c1e1100 */
[----:B---3--:R-:W-:Y:S01]  /*10a80*/  @P3 IMAD.MOV.U32 R26, RZ, RZ, R10 ;  /* 0x000000ffff1a3224 */ /* 0x008fe200078e000a */
[----:B------:R-:W-:Y:S01]  /*10a90*/  PRMT R38, RZ, 0x7610, R38 ;  /* 0x00007610ff267816 */ /* 0x000fe20000000026 */
[----:B------:R-:W3:Y:S01]  /*10aa0*/  LDL R10, [R1+0x538] ;  /* 0x00053800010a7983 */ /* 0x000ee20000100800 */
[----:B------:R-:W-:-:S03]  /*10ab0*/  @P3 IMAD.MOV.U32 R27, RZ, RZ, R14 ;  /* 0x000000ffff1b3224 */ /* 0x000fc600078e000e */
[----:B------:R-:W3:Y:S04]  /*10ac0*/  LDL R14, [R1+0x534] ;  /* 0x00053400010e7983 */ /* 0x000ee80000100800 */
[----:B------:R2:W3:Y:S02]  /*10ad0*/  @P3 LDG.E.U8 R40, desc[UR22][R26.64] ;  /* 0x000000161a283981 */ /* 0x0004e4000c1e1100 */
[----:B--2---:R-:W-:Y:S02]  /*10ae0*/  @P2 IMAD.MOV.U32 R27, RZ, RZ, R2 ;  /* 0x000000ffff1b2224 */ /* 0x004fe400078e0002 */
[----:B------:R-:W2:Y:S01]  /*10af0*/  LDL R2, [R1+0x524] ;  /* 0x0005240001027983 */ /* 0x000ea20000100800 */
[----:B------:R-:W-:-:S03]  /*10b00*/  @P2 IMAD.MOV.U32 R26, RZ, RZ, R0 ;  /* 0x000000ffff1a2224 */ /* 0x000fc600078e0000 */
[----:B------:R-:W3:Y:S01]  /*10b10*/  LDL R0, [R1+0x528] ;  /* 0x0005280001007983 */ /* 0x000ee20000100800 */
[----:B------:R-:W-:Y:S02]  /*10b20*/  ISETP.GT.AND P3, PT, R31, 0x3b, PT ;  /* 0x0000003b1f00780c */ /* 0x000fe40003f64270 */
[----:B------:R-:W-:Y:S01]  /*10b30*/  PRMT R36, RZ, 0x7610, R36 ;  /* 0x00007610ff247816 */ /* 0x000fe20000000024 */
[----:B------:R4:W3:Y:S01]  /*10b40*/  @P2 LDG.E.U8 R38, desc[UR22][R26.64] ;  /* 0x000000161a262981 */ /* 0x0008e2000c1e1100 */
[----:B------:R-:W-:Y:S01]  /*10b50*/  PRMT R34, RZ, 0x7610, R34 ;  /* 0x00007610ff227816 */ /* 0x000fe20000000022 */
[----:B----4-:R-:W-:Y:S02]  /*10b60*/  @P2 IMAD.MOV.U32 R26, RZ, RZ, R4 ;  /* 0x000000ffff1a2224 */ /* 0x010fe400078e0004 */
[----:B------:R-:W4:Y:S01]  /*10b70*/  LDL R4, [R1+0x318] ;  /* 0x0003180001047983 */ /* 0x000f220000100800 */
[----:B------:R-:W-:-:S03]  /*10b80*/  @P2 IMAD.MOV.U32 R27, RZ, RZ, R7 ;  /* 0x000000ffff1b2224 */ /* 0x000fc600078e0007 */
[----:B------:R-:W4:Y:S04]  /*10b90*/  LDL R7, [R1+0x314] ;  /* 0x0003140001077983 */ /* 0x000f280000100800 */
[----:B------:R0:W4:Y:S02]  /*10ba0*/  @P2 LDG.E.U8 R36, desc[UR22][R26.64] ;  /* 0x000000161a242981 */ /* 0x000124000c1e1100 */
[----:B0-----:R-:W-:Y:S02]  /*10bb0*/  @P3 IMAD.MOV.U32 R26, RZ, RZ, R19 ;  /* 0x000000ffff1a3224 */ /* 0x001fe400078e0013 */
[----:B------:R-:W-:Y:S01]  /*10bc0*/  @P3 IMAD.MOV.U32 R27, RZ, RZ, R20 ;  /* 0x000000ffff1b3224 */ /* 0x000fe200078e0014 */
[----:B------:R-:W-:Y:S01]  /*10bd0*/  ISETP.GT.AND P2, PT, R31, 0x3c, PT ;  /* 0x0000003c1f00780c */ /* 0x000fe20003f44270 */
[----:B------:R-:W4:Y:S04]  /*10be0*/  LDL R20, [R1+0x214] ;  /* 0x0002140001147983 */ /* 0x000f280000100800 */
[----:B------:R2:W4:Y:S01]  /*10bf0*/  @P3 LDG.E.U8 R34, desc[UR22][R26.64] ;  /* 0x000000161a223981 */ /* 0x000522000c1e1100 */
[----:B------:R-:W-:-:S02]  /*10c00*/  PRMT R32, RZ, 0x7610, R32 ;  /* 0x00007610ff207816 */ /* 0x000fc40000000020 */
[----:B------:R-:W-:Y:S01]  /*10c10*/  PRMT R30, RZ, 0x7610, R30 ;  /* 0x00007610ff1e7816 */ /* 0x000fe2000000001e */
[----:B------:R-:W4:Y:S01]  /*10c20*/  LDL R19, [R1+0x220] ;  /* 0x0002200001137983 */ /* 0x000f220000100800 */
[----:B--2---:R-:W-:-:S03]  /*10c30*/  @P3 IMAD.MOV.U32 R27, RZ, RZ, R2 ;  /* 0x000000ffff1b3224 */ /* 0x004fc600078e0002 */
[----:B------:R-:W2:Y:S01]  /*10c40*/  LDL R2, [R1+0x31c] ;  /* 0x00031c0001027983 */ /* 0x000ea20000100800 */
[----:B---3--:R-:W-:-:S03]  /*10c50*/  @P3 IMAD.MOV.U32 R26, RZ, RZ, R0 ;  /* 0x000000ffff1a3224 */ /* 0x008fc600078e0000 */
[----:B------:R-:W3:Y:S04]  /*10c60*/  LDL R0, [R1+0x320] ;  /* 0x0003200001007983 */ /* 0x000ee80000100800 */
[----:B------:R0:W3:Y:S01]  /*10c70*/  @P3 LDG.E.U8 R32, desc[UR22][R26.64] ;  /* 0x000000161a203981 */ /* 0x0000e2000c1e1100 */
[----:B------:R-:W-:Y:S02]  /*10c80*/  ISETP.GT.AND P3, PT, R31, 0x3d, PT ;  /* 0x0000003d1f00780c */ /* 0x000fe40003f64270 */
[----:B------:R-:W-:Y:S01]  /*10c90*/  PRMT R28, RZ, 0x7610, R28 ;  /* 0x00007610ff1c7816 */ /* 0x000fe2000000001c */
[----:B0-----:R-:W-:Y:S02]  /*10ca0*/  @P2 IMAD.MOV.U32 R26, RZ, RZ, R17 ;  /* 0x000000ffff1a2224 */ /* 0x001fe400078e0011 */
[----:B------:R-:W-:Y:S01]  /*10cb0*/  @P2 IMAD.MOV.U32 R27, RZ, RZ, R18 ;  /* 0x000000ffff1b2224 */ /* 0x000fe200078e0012 */
[----:B------:R-:W-:Y:S01]  /*10cc0*/  PRMT R25, RZ, 0x7610, R25 ;  /* 0x00007610ff197816 */ /* 0x000fe20000000019 */
[----:B------:R-:W0:Y:S03]  /*10cd0*/  S2R R17, SR_TID.X ;  /* 0x0000000000117919 */ /* 0x000e260000002100 */
[----:B------:R1:W3:Y:S01]  /*10ce0*/  @P2 LDG.E.U8 R30, desc[UR22][R26.64] ;  /* 0x000000161a1e2981 */ /* 0x0002e2000c1e1100 */
[----:B------:R-:W-:-:S03]  /*10cf0*/  PRMT R29, RZ, 0x7610, R29 ;  /* 0x00007610ff1d7816 */ /* 0x000fc6000000001d */
[----:B------:R-:W3:Y:S01]  /*10d00*/  LDL R18, [R1+0x224] ;  /* 0x0002240001127983 */ /* 0x000ee20000100800 */
[----:B-1----:R-:W-:Y:S02]  /*10d10*/  @P2 IMAD.MOV.U32 R26, RZ, RZ, R10 ;  /* 0x000000ffff1a2224 */ /* 0x002fe400078e000a */
[----:B------:R-:W-:Y:S01]  /*10d20*/  @P2 IMAD.MOV.U32 R27, RZ, RZ, R14 ;  /* 0x000000ffff1b2224 */ /* 0x000fe200078e000e */
[----:B------:R-:W3:Y:S04]  /*10d30*/  LDL R10, [R1+0x328] ;  /* 0x00032800010a7983 */ /* 0x000ee80000100800 */
[----:B------:R-:W3:Y:S04]  /*10d40*/  LDL R14, [R1+0x324] ;  /* 0x00032400010e7983 */ /* 0x000ee80000100800 */
[----:B------:R4:W3:Y:S02]  /*10d50*/  @P2 LDG.E.U8 R28, desc[UR22][R26.64] ;  /* 0x000000161a1c2981 */ /* 0x0008e4000c1e1100 */
[----:B----4-:R-:W-:-:S02]  /*10d60*/  @P3 IMAD.MOV.U32 R26, RZ, RZ, R4 ;  /* 0x000000ffff1a3224 */ /* 0x010fc400078e0004 */
[----:B------:R-:W-:Y:S01]  /*10d70*/  @P3 IMAD.MOV.U32 R27, RZ, RZ, R7 ;  /* 0x000000ffff1b3224 */ /* 0x000fe200078e0007 */
[----:B------:R-:W4:Y:S04]  /*10d80*/  LDL R4, [R1+0x330] ;  /* 0x0003300001047983 */ /* 0x000f280000100800 */
[----:B------:R-:W4:Y:S04]  /*10d90*/  LDL R7, [R1+0x32c] ;  /* 0x00032c0001077983 */ /* 0x000f280000100800 */
[----:B------:R2:W4:Y:S02]  /*10da0*/  @P3 LDG.E.U8 R25, desc[UR22][R26.64] ;  /* 0x000000161a193981 */ /* 0x000524000c1e1100 */
[----:B--2---:R-:W-:-:S02]  /*10db0*/  @P3 IMAD.MOV.U32 R27, RZ, RZ, R2 ;  /* 0x000000ffff1b3224 */ /* 0x004fc400078e0002 */
[----:B------:R-:W2:Y:S01]  /*10dc0*/  LDL R2, [R1+0x218] ;  /* 0x0002180001027983 */ /* 0x000ea20000100800 */
[----:B---3--:R-:W-:-:S03]  /*10dd0*/  @P3 IMAD.MOV.U32 R26, RZ, RZ, R0 ;  /* 0x000000ffff1a3224 */ /* 0x008fc600078e0000 */
[----:B------:R-:W3:Y:S01]  /*10de0*/  LDL R0, [R1+0x21c] ;  /* 0x00021c0001007983 */ /* 0x000ee20000100800 */
[----:B------:R-:W-:-:S03]  /*10df0*/  ISETP.GT.AND P2, PT, R31, 0x3e, PT ;  /* 0x0000003e1f00780c */ /* 0x000fc60003f44270 */
[----:B------:R0:W3:Y:S01]  /*10e00*/  @P3 LDG.E.U8 R29, desc[UR22][R26.64] ;  /* 0x000000161a1d3981 */ /* 0x0000e2000c1e1100 */
[----:B------:R-:W-:Y:S02]  /*10e10*/  ISETP.GT.AND P3, PT, R31, 0x3f, PT ;  /* 0x0000003f1f00780c */ /* 0x000fe40003f64270 */
[----:B0-----:R-:W-:-:S04]  /*10e20*/  LOP3.LUT R26, R17, 0x3f, RZ, 0xc0, !PT ;  /* 0x0000003f111a7812 */ /* 0x001fc800078ec0ff */
[----:B------:R-:W-:Y:S02]  /*10e30*/  ISETP.GE.AND P4, PT, R26, R31, PT ;  /* 0x0000001f1a00720c */ /* 0x000fe40003f86270 */
[----:B------:R-:W-:Y:S02]  /*10e40*/  PRMT R31, RZ, 0x7610, R31 ;  /* 0x00007610ff1f7816 */ /* 0x000fe4000000001f */
[----:B------:R-:W-:Y:S01]  /*10e50*/  PRMT R33, RZ, 0x7610, R33 ;  /* 0x00007610ff217816 */ /* 0x000fe20000000021 */
[----:B------:R-:W-:Y:S02]  /*10e60*/  @P2 IMAD.MOV.U32 R26, RZ, RZ, R10 ;  /* 0x000000ffff1a2224 */ /* 0x000fe400078e000a */
[----:B------:R-:W3:Y:S01]  /*10e70*/  LDL R10, [R1+0x244] ;  /* 0x00024400010a7983 */ /* 0x000ee20000100800 */
[----:B------:R-:W-:-:S03]  /*10e80*/  @P2 IMAD.MOV.U32 R27, RZ, RZ, R14 ;  /* 0x000000ffff1b2224 */ /* 0x000fc600078e000e */
[----:B------:R-:W3:Y:S04]  /*10e90*/  LDL R14, [R1+0x240] ;  /* 0x00024000010e7983 */ /* 0x000ee80000100800 */
        /* <DEDUP_REMOVED lines=8> */
[----:B------:R-:W-:-:S05]  /*10f20*/  @P3 IMAD.MOV.U32 R27, RZ, RZ, R21 ;  /* 0x000000ffff1b3224 */ /* 0x000fca00078e0015 */
[----:B------:R2:W4:Y:S02]  /*10f30*/  @P3 LDG.E.U8 R35, desc[UR22][R26.64] ;  /* 0x000000161a233981 */ /* 0x000524000c1e1100 */
[----:B--2---:R-:W-:Y:S02]  /*10f40*/  @P3 IMAD.MOV.U32 R27, RZ, RZ, R2 ;  /* 0x000000ffff1b3224 */ /* 0x004fe400078e0002 */
[----:B------:R-:W2:Y:S01]  /*10f50*/  LDL R2, [R1+0x248] ;  /* 0x0002480001027983 */ /* 0x000ea20000100800 */
[----:B---3--:R-:W-:-:S03]  /*10f60*/  @P3 IMAD.MOV.U32 R26, RZ, RZ, R0 ;  /* 0x000000ffff1a3224 */ /* 0x008fc600078e0000 */
[----:B------:R-:W3:Y:S01]  /*10f70*/  LDL R0, [R1+0x24c] ;  /* 0x00024c0001007983 */ /* 0x000ee20000100800 */
[----:B------:R-:W-:Y:S02]  /*10f80*/  PRMT R37, RZ, 0x7610, R37 ;  /* 0x00007610ff257816 */ /* 0x000fe40000000025 */
[----:B------:R-:W-:Y:S01]  /*10f90*/  PRMT R39, RZ, 0x7610, R39 ;  /* 0x00007610ff277816 */ /* 0x000fe20000000027 */
[----:B------:R-:W3:Y:S04]  /*10fa0*/  LDL.LU R22, [R1+0x584] ;  /* 0x0005840001167983 */ /* 0x000ee80000300800 */
[----:B------:R0:W3:Y:S01]  /*10fb0*/  @P3 LDG.E.U8 R37, desc[UR22][R26.64] ;  /* 0x000000161a253981 */ /* 0x0000e2000c1e1100 */
[----:B------:R-:W-:Y:S01]  /*10fc0*/  PRMT R41, RZ, 0x7610, R41 ;  /* 0x00007610ff297816 */ /* 0x000fe20000000029 */
[----:B0-----:R-:W-:-:S02]  /*10fd0*/  @!P4 IMAD.MOV.U32 R26, RZ, RZ, R18 ;  /* 0x000000ffff1ac224 */ /* 0x001fc400078e0012 */
[----:B------:R-:W-:Y:S01]  /*10fe0*/  @!P4 IMAD.MOV.U32 R27, RZ, RZ, R19 ;  /* 0x000000ffff1bc224 */ /* 0x000fe200078e0013 */
[----:B------:R-:W-:Y:S01]  /*10ff0*/  BAR.SYNC.DEFER_BLOCKING 0x0 ;  /* 0x0000000000007b1d */ /* 0x000fe20000010000 */
[----:B------:R-:W-:Y:S02]  /*11000*/  PRMT R43, RZ, 0x7610, R43 ;  /* 0x00007610ff2b7816 */ /* 0x000fe4000000002b */
[----:B------:R-:W-:-:S03]  /*11010*/  PRMT R45, RZ, 0x7610, R45 ;  /* 0x00007610ff2d7816 */ /* 0x000fc6000000002d */
[----:B------:R-:W3:Y:S04]  /*11020*/  LDL R18, [R1+0x234] ;  /* 0x0002340001127983 */ /* 0x000ee80000100800 */
[----:B------:R0:W3:Y:S02]  /*11030*/  @!P4 LDG.E.U8 R39, desc[UR22][R26.64] ;  /* 0x000000161a27c981 */ /* 0x0000e4000c1e1100 */
[----:B0-----:R-:W-:Y:S02]  /*11040*/  @!P4 IMAD.MOV.U32 R26, RZ, RZ, R10 ;  /* 0x000000ffff1ac224 */ /* 0x001fe400078e000a */
[----:B------:R-:W-:-:S05]  /*11050*/  @!P4 IMAD.MOV.U32 R27, RZ, RZ, R14 ;  /* 0x000000ffff1bc224 */ /* 0x000fca00078e000e */
[----:B------:R4:W3:Y:S02]  /*11060*/  @!P4 LDG.E.U8 R41, desc[UR22][R26.64] ;  /* 0x000000161a29c981 */ /* 0x0008e4000c1e1100 */
[----:B----4-:R-:W-:Y:S02]  /*11070*/  @!P4 IMAD.MOV.U32 R26, RZ, RZ, R4 ;  /* 0x000000ffff1ac224 */ /* 0x010fe400078e0004 */
[----:B------:R-:W-:Y:S01]  /*11080*/  @!P4 IMAD.MOV.U32 R27, RZ, RZ, R7 ;  /* 0x000000ffff1bc224 */ /* 0x000fe200078e0007 */
[----:B------:R-:W4:Y:S04]  /*11090*/  LDL R4, [R1+0x254] ;  /* 0x0002540001047983 */ /* 0x000f280000100800 */
[----:B------:R-:W4:Y:S04]  /*110a0*/  LDL R7, [R1+0x250] ;  /* 0x0002500001077983 */ /* 0x000f280000100800 */
[----:B------:R-:W4:Y:S04]  /*110b0*/  LDL.LU R21, [R1+0x544] ;  /* 0x0005440001157983 */ /* 0x000f280000300800 */
[----:B------:R2:W4:Y:S04]  /*110c0*/  @!P4 LDG.E.U8 R43, desc[UR22][R26.64] ;  /* 0x000000161a2bc981 */ /* 0x000528000c1e1100 */
[----:B------:R-:W4:Y:S04]  /*110d0*/  LDL.LU R19, [R1+0x540] ;  /* 0x0005400001137983 */ /* 0x000f280000300800 */
[----:B------:R-:W4:Y:S04]  /*110e0*/  LDL R20, [R1+0x23c] ;  /* 0x00023c0001147983 */ /* 0x000f280000100800 */
[----:B------:R-:W4:Y:S01]  /*110f0*/  LDL R10, [R1+0x258] ;  /* 0x00025800010a7983 */ /* 0x000f220000100800 */
[----:B--2---:R-:W-:-:S02]  /*11100*/  @!P4 IMAD.MOV.U32 R27, RZ, RZ, R2 ;  /* 0x000000ffff1bc224 */ /* 0x004fc400078e0002 */
[----:B---3--:R-:W-:Y:S02]  /*11110*/  @!P4 IMAD.MOV.U32 R26, RZ, RZ, R0 ;  /* 0x000000ffff1ac224 */ /* 0x008fe400078e0000 */
[----:B------:R-:W2:Y:S04]  /*11120*/  LDL R0, [R1+0x25c] ;  /* 0x00025c0001007983 */ /* 0x000ea80000100800 */
[----:B------:R-:W3:Y:S04]  /*11130*/  LDL.LU R24, [R1+0x114] ;  /* 0x0001140001187983 */ /* 0x000ee80000300800 */
[----:B------:R-:W2:Y:S04]  /*11140*/  LDL.LU R2, [R1+0x110] ;  /* 0x0001100001027983 */ /* 0x000ea80000300800 */
[----:B------:R-:W2:Y:S04]  /*11150*/  LDL.LU R14, [R1+0xd4] ;  /* 0x0000d400010e7983 */ /* 0x000ea80000300800 */
[----:B------:R-:W2:Y:S04]  /*11160*/  LDL.LU R23, [R1+0xd0] ;  /* 0x0000d00001177983 */ /* 0x000ea80000300800 */
[----:B------:R0:W2:Y:S04]  /*11170*/  @!P4 LDG.E.U8 R45, desc[UR22][R26.64] ;  /* 0x000000161a2dc981 */ /* 0x0000a8000c1e1100 */
[----:B------:R-:W2:Y:S01]  /*11180*/  LDL R27, [R1+0x230] ;  /* 0x00023000011b7983 */ /* 0x000ea20000100800 */
[----:B------:R-:W-:Y:S01]  /*11190*/  PRMT R47, RZ, 0x7610, R47 ;  /* 0x00007610ff2f7816 */ /* 0x000fe2000000002f */
[----:B0-----:R-:W-:Y:S01]  /*111a0*/  @!P4 IMAD.MOV.U32 R26, RZ, RZ, R18 ;  /* 0x000000ffff1ac224 */ /* 0x001fe200078e0012 */
[----:B------:R-:W-:-:S04]  /*111b0*/  PRMT R49, RZ, 0x7610, R49 ;  /* 0x00007610ff317816 */ /* 0x000fc80000000031 */
[----:B--2---:R4:W2:Y:S02]  /*111c0*/  @!P4 LDG.E.U8 R47, desc[UR22][R26.64] ;  /* 0x000000161a2fc981 */ /* 0x0048a4000c1e1100 */
[----:B----4-:R-:W-:Y:S02]  /*111d0*/  @!P4 IMAD.MOV.U32 R26, RZ, RZ, R4 ;  /* 0x000000ffff1ac224 */ /* 0x010fe400078e0004 */
[----:B------:R-:W-:Y:S01]  /*111e0*/  @!P4 IMAD.MOV.U32 R27, RZ, RZ, R7 ;  /* 0x000000ffff1bc224 */ /* 0x000fe200078e0007 */
[----:B------:R-:W4:Y:S04]  /*111f0*/  LDL.LU R4, [R1+0x94] ;  /* 0x0000940001047983 */ /* 0x000f280000300800 */
        /* <DEDUP_REMOVED lines=8> */
[----:B0-----:R-:W-:Y:S02]  /*11280*/  @!P4 IMAD.MOV.U32 R26, RZ, RZ, R0 ;  /* 0x000000ffff1ac224 */ /* 0x001fe400078e0000 */
[----:B------:R-:W-:-:S05]  /*11290*/  @!P4 IMAD.MOV.U32 R27, RZ, RZ, R10 ;  /* 0x000000ffff1bc224 */ /* 0x000fca00078e000a */
[----:B------:R0:W2:Y:S04]  /*112a0*/  @!P4 LDG.E.U8 R53, desc[UR22][R26.64] ;  /* 0x000000161a35c981 */ /* 0x0000a8000c1e1100 */
[----:B------:R-:W2:Y:S01]  /*112b0*/  LDL.LU R27, [R1+0x580] ;  /* 0x00058000011b7983 */ /* 0x000ea20000300800 */
[----:B------:R-:W-:-:S03]  /*112c0*/  LOP3.LUT R20, R17, 0x7f, RZ, 0xc0, !PT ;  /* 0x0000007f11147812 */ /* 0x000fc600078ec0ff */
[----:B------:R-:W3:Y:S04]  /*112d0*/  LDL.LU R26, [R1+0x54] ;  /* 0x00005400011a7983 */ /* 0x000ee80000300800 */
[----:B------:R1:W-:Y:S04]  /*112e0*/  STS.U8 [R20+UR9+0x4000], R22 ;  /* 0x0040001614007988 */ /* 0x0003e80008000009 */
[----:B------:R-:W3:Y:S04]  /*112f0*/  LDL.LU R0, [R1+0x57c] ;  /* 0x00057c0001007983 */ /* 0x000ee80000300800 */
[----:B------:R-:W4:Y:S04]  /*11300*/  LDL.LU R10, [R1+0x578] ;  /* 0x00057800010a7983 */ /* 0x000f280000300800 */
[----:B------:R-:W4:Y:S04]  /*11310*/  LDL.LU R17, [R1+0x53c] ;  /* 0x00053c0001117983 */ /* 0x000f280000300800 */
[----:B-1----:R-:W4:Y:S04]  /*11320*/  LDL.LU R22, [R1+0x148] ;  /* 0x0001480001167983 */ /* 0x002f280000300800 */
[----:B--2---:R-:W-:Y:S04]  /*11330*/  STS.U8 [R20+UR9+0x6000], R27 ;  /* 0x0060001b14007988 */ /* 0x004fe80008000009 */
[----:B------:R-:W-:Y:S04]  /*11340*/  STS.U8 [R20+UR9+0x4400], R21 ;  /* 0x0044001514007988 */ /* 0x000fe80008000009 */
[----:B------:R1:W-:Y:S04]  /*11350*/  STS.U8 [R20+UR9+0x6400], R19 ;  /* 0x0064001314007988 */ /* 0x0003e80008000009 */
[----:B---3--:R2:W-:Y:S04]  /*11360*/  STS.U8 [R20+UR9+0x4800], R24 ;  /* 0x0048001814007988 */ /* 0x0085e80008000009 */
[----:B------:R3:W-:Y:S04]  /*11370*/  STS.U8 [R20+UR9+0x6800], R2 ;  /* 0x0068000214007988 */ /* 0x0007e80008000009 */
[----:B-1----:R-:W4:Y:S04]  /*11380*/  LDL.LU R19, [R1+0x10c] ;  /* 0x00010c0001137983 */ /* 0x002f280000300800 */
[----:B------:R-:W4:Y:S04]  /*11390*/  LDL.LU R21, [R1+0x108] ;  /* 0x0001080001157983 */ /* 0x000f280000300800 */
[----:B--2---:R-:W2:Y:S04]  /*113a0*/  LDL.LU R24, [R1+0xc8] ;  /* 0x0000c80001187983 */ /* 0x004ea80000300800 */
[----:B------:R1:W-:Y:S04]  /*113b0*/  STS.U8 [R20+UR9+0x4c00], R14 ;  /* 0x004c000e14007988 */ /* 0x0003e80008000009 */
[----:B---3--:R-:W3:Y:S04]  /*113c0*/  LDL.LU R2, [R1+0x8c] ;  /* 0x00008c0001027983 */ /* 0x008ee80000300800 */
[----:B------:R0:W-:Y:S04]  /*113d0*/  STS.U8 [R20+UR9+0x6c00], R23 ;  /* 0x006c001714007988 */ /* 0x0001e80008000009 */
[----:B-1----:R-:W2:Y:S04]  /*113e0*/  LDL.LU R14, [R1+0x88] ;  /* 0x00008800010e7983 */ /* 0x002ea80000300800 */
[----:B------:R-:W2:Y:S04]  /*113f0*/  LDL.LU R27, [R1+0x4c] ;  /* 0x00004c00011b7983 */ /* 0x000ea80000300800 */
[----:B0-----:R-:W2:Y:S04]  /*11400*/  LDL.LU R23, [R1+0x48] ;  /* 0x0000480001177983 */ /* 0x001ea80000300800 */
[----:B----4-:R0:W-:Y:S04]  /*11410*/  STS.U8 [R20+UR9+0x5000], R4 ;  /* 0x0050000414007988 */ /* 0x0101e80008000009 */
[----:B------:R1:W-:Y:S04]  /*11420*/  STS.U8 [R20+UR9+0x7000], R7 ;  /* 0x0070000714007988 */ /* 0x0003e80008000009 */
[----:B0-----:R-:W4:Y:S04]  /*11430*/  LDL.LU R4, [R1+0x6b0] ;  /* 0x0006b00001047983 */ /* 0x001f280000300800 */
[----:B-1----:R-:W2:Y:S04]  /*11440*/  LDL.LU R7, [R1+0x6ac] ;  /* 0x0006ac0001077983 */ /* 0x002ea80000300800 */
[----:B------:R-:W-:Y:S04]  /*11450*/  STS.U8 [R20+UR9+0x5400], R26 ;  /* 0x0054001a14007988 */ /* 0x000fe80008000009 */
[----:B------:R0:W-:Y:S04]  /*11460*/  STS.U8 [R20+UR9+0x7400], R18 ;  /* 0x0074001214007988 */ /* 0x0001e80008000009 */
[----:B0-----:R-:W3:Y:S04]  /*11470*/  LDL.LU R18, [R1+0x574] ;  /* 0x0005740001127983 */ /* 0x001ee80000300800 */
[----:B--2---:R0:W-:Y:S04]  /*11480*/  STS.U8 [R20+UR9+0x5800], R7 ;  /* 0x0058000714007988 */ /* 0x0041e80008000009 */
[----:B----4-:R1:W-:Y:S04]  /*11490*/  STS.U8 [R20+UR9+0x7800], R4 ;  /* 0x0078000414007988 */ /* 0x0103e80008000009 */
[----:B------:R-:W-:Y:S04]  /*114a0*/  STS.U8 [R20+UR9+0x5c00], R46 ;  /* 0x005c002e14007988 */ /* 0x000fe80008000009 */
[----:B0-----:R-:W2:Y:S04]  /*114b0*/  LDL.LU R7, [R1+0x570] ;  /* 0x0005700001077983 */ /* 0x001ea80000300800 */
[----:B-1----:R-:W4:Y:S04]  /*114c0*/  LDL.LU R4, [R1+0x144] ;  /* 0x0001440001047983 */ /* 0x002f280000300800 */
[----:B------:R0:W-:Y:S04]  /*114d0*/  STS.U8 [R20+UR9+0x7c00], R44 ;  /* 0x007c002c14007988 */ /* 0x0001e80008000009 */
[----:B0-----:R-:W2:Y:S01]  /*114e0*/  LDL.LU R44, [R1+0xcc] ;  /* 0x0000cc00012c7983 */ /* 0x001ea20000300800 */
[----:B------:R-:W-:-:S05]  /*114f0*/  LOP3.LUT R46, R20, 0x10, RZ, 0x3c, !PT ;  /* 0x00000010142e7812 */ /* 0x000fca00078e3cff */
[----:B------:R-:W-:Y:S04]  /*11500*/  STS.U8 [R46+UR9+0x4080], R0 ;  /* 0x004080002e007988 */ /* 0x000fe80008000009 */
[----:B------:R0:W-:Y:S04]  /*11510*/  STS.U8 [R46+UR9+0x6080], R10 ;  /* 0x0060800a2e007988 */ /* 0x0001e80008000009 */
[----:B------:R1:W-:Y:S04]  /*11520*/  STS.U8 [R46+UR9+0x4480], R17 ;  /* 0x004480112e007988 */ /* 0x0003e80008000009 */
[----:B0-----:R-:W4:Y:S04]  /*11530*/  LDL.LU R10, [R1+0x140] ;  /* 0x00014000010a7983 */ /* 0x001f280000300800 */
[----:B-1----:R-:W4:Y:S04]  /*11540*/  LDL.LU R17, [R1+0x104] ;  /* 0x0001040001117983 */ /* 0x002f280000300800 */
[----:B------:R-:W4:Y:S04]  /*11550*/  LDL.LU R0, [R1+0x100] ;  /* 0x0001000001007983 */ /* 0x000f280000300800 */
[----:B------:R0:W-:Y:S04]  /*11560*/  STS.U8 [R46+UR9+0x6480], R22 ;  /* 0x006480162e007988 */ /* 0x0001e80008000009 */
[----:B------:R-:W4:Y:S04]  /*11570*/  LDL.LU R26, [R1+0xc0] ;  /* 0x0000c000011a7983 */ /* 0x000f280000300800 */
[----:B------:R1:W-:Y:S04]  /*11580*/  STS.U8 [R46+UR9+0x4880], R19 ;  /* 0x004880132e007988 */ /* 0x0003e80008000009 */
[----:B0-----:R-:W4:Y:S04]  /*11590*/  LDL.LU R22, [R1+0x84] ;  /* 0x0000840001167983 */ /* 0x001f280000300800 */
[----:B------:R0:W-:Y:S04]  /*115a0*/  STS.U8 [R46+UR9+0x6880], R21 ;  /* 0x006880152e007988 */ /* 0x0001e80008000009 */
[----:B-1----:R-:W4:Y:S04]  /*115b0*/  LDL.LU R19, [R1+0x80] ;  /* 0x0000800001137983 */ /* 0x002f280000300800 */
[----:B0-----:R-:W4:Y:S04]  /*115c0*/  LDL.LU R21, [R1+0x6a8] ;  /* 0x0006a80001157983 */ /* 0x001f280000300800 */
[----:B--2---:R0:W-:Y:S02]  /*115d0*/  STS.U8 [R46+UR9+0x4c80], R44 ;  /* 0x004c802c2e007988 */ /* 0x0041e40008000009 */
[----:B0-----:R-:W0:Y:S02]  /*115e0*/  S2R R44, SR_TID.X ;  /* 0x00000000002c7919 */ /* 0x001e240000002100 */
[----:B------:R1:W-:Y:S04]  /*115f0*/  STS.U8 [R46+UR9+0x6c80], R24 ;  /* 0x006c80182e007988 */ /* 0x0003e80008000009 */
[----:B---3--:R2:W-:Y:S04]  /*11600*/  STS.U8 [R46+UR9+0x5080], R2 ;  /* 0x005080022e007988 */ /* 0x0085e80008000009 */
[----:B------:R3:W-:Y:S04]  /*11610*/  STS.U8 [R46+UR9+0x7080], R14 ;  /* 0x0070800e2e007988 */ /* 0x0007e80008000009 */
[----:B------:R0:W-:Y:S04]  /*11620*/  STS.U8 [R46+UR9+0x5480], R27 ;  /* 0x0054801b2e007988 */ /* 0x0001e80008000009 */
[----:B------:R-:W-:Y:S04]  /*11630*/  STS.U8 [R46+UR9+0x7480], R23 ;  /* 0x007480172e007988 */ /* 0x000fe80008000009 */
[----:B-1----:R-:W4:Y:S04]  /*11640*/  LDL.LU R24, [R1+0x6a4] ;  /* 0x0006a40001187983 */ /* 0x002f280000300800 */
[----:B--2---:R-:W2:Y:S01]  /*11650*/  LDL.LU R2, [R1+0x6a0] ;  /* 0x0006a00001027983 */ /* 0x004ea20000300800 */
[----:B0-----:R-:W-:-:S03]  /*11660*/  LOP3.LUT R44, R44, 0x7f, RZ, 0xc0, !PT ;  /* 0x0000007f2c2c7812 */ /* 0x001fc600078ec0ff */
[----:B---3--:R-:W3:Y:S01]  /*11670*/  LDL.LU R14, [R1+0x69c] ;  /* 0x00069c00010e7983 */ /* 0x008ee20000300800 */
[----:B------:R-:W-:-:S03]  /*11680*/  LOP3.LUT R27, R44, 0x20, RZ, 0x3c, !PT ;  /* 0x000000202c1b7812 */ /* 0x000fc600078e3cff */
[----:B----4-:R-:W-:Y:S04]  /*11690*/  STS.U8 [R46+UR9+0x5880], R21 ;  /* 0x005880152e007988 */ /* 0x010fe80008000009 */
[----:B------:R-:W-:Y:S04]  /*116a0*/  STS.U8 [R46+UR9+0x7880], R13 ;  /* 0x0078800d2e007988 */ /* 0x000fe80008000009 */
[----:B------:R-:W-:Y:S04]  /*116b0*/  STS.U8 [R46+UR9+0x5c80], R42 ;  /* 0x005c802a2e007988 */ /* 0x000fe80008000009 */
[----:B------:R0:W-:Y:S04]  /*116c0*/  STS.U8 [R46+UR9+0x7c80], R40 ;  /* 0x007c80282e007988 */ /* 0x0001e80008000009 */
[----:B------:R1:W-:Y:S04]  /*116d0*/  STS.U8 [R27+UR9+0x4100], R18 ;  /* 0x004100121b007988 */ /* 0x0003e80008000009 */
[----:B0-----:R-:W4:Y:S04]  /*116e0*/  LDL.LU R40, [R1+0xc4] ;  /* 0x0000c40001287983 */ /* 0x001f280000300800 */
[----:B------:R-:W2:Y:S04]  /*116f0*/  LDL.LU R13, [R1+0x56c] ;  /* 0x00056c00010d7983 */ /* 0x000ea80000300800 */
[----:B------:R-:W2:Y:S04]  /*11700*/  LDL.LU R21, [R1+0x568] ;  /* 0x0005680001157983 */ /* 0x000ea80000300800 */
[----:B------:R-:W2:Y:S04]  /*11710*/  LDL.LU R23, [R1+0x13c] ;  /* 0x00013c0001177983 */ /* 0x000ea80000300800 */
[----:B------:R0:W-:Y:S04]  /*11720*/  STS.U8 [R27+UR9+0x6100], R7 ;  /* 0x006100071b007988 */ /* 0x0001e80008000009 */
[----:B-1----:R-:W2:Y:S04]  /*11730*/  LDL.LU R18, [R1+0x138] ;  /* 0x0001380001127983 */ /* 0x002ea80000300800 */
[----:B------:R1:W-:Y:S04]  /*11740*/  STS.U8 [R27+UR9+0x4500], R4 ;  /* 0x004500041b007988 */ /* 0x0003e80008000009 */
[----:B0-----:R-:W2:Y:S04]  /*11750*/  LDL.LU R7, [R1+0xfc] ;  /* 0x0000fc0001077983 */ /* 0x001ea80000300800 */
[----:B------:R0:W-:Y:S04]  /*11760*/  STS.U8 [R27+UR9+0x6500], R10 ;  /* 0x0065000a1b007988 */ /* 0x0001e80008000009 */
[----:B-1----:R-:W2:Y:S04]  /*11770*/  LDL.LU R4, [R1+0xf8] ;  /* 0x0000f80001047983 */ /* 0x002ea80000300800 */
[----:B------:R-:W2:Y:S04]  /*11780*/  LDL.LU R42, [R1+0x7c] ;  /* 0x00007c00012a7983 */ /* 0x000ea80000300800 */
[----:B0-----:R-:W2:Y:S04]  /*11790*/  LDL.LU R10, [R1+0x698] ;  /* 0x00069800010a7983 */ /* 0x001ea80000300800 */
[----:B------:R0:W-:Y:S04]  /*117a0*/  STS.U8 [R27+UR9+0x4900], R17 ;  /* 0x004900111b007988 */ /* 0x0001e80008000009 */
[----:B0-----:R-:W2:Y:S04]  /*117b0*/  LDL.LU R17, [R1+0x694] ;  /* 0x0006940001117983 */ /* 0x001ea80000300800 */
[----:B------:R0:W-:Y:S04]  /*117c0*/  STS.U8 [R27+UR9+0x6900], R0 ;  /* 0x006900001b007988 */ /* 0x0001e80008000009 */
[----:B0-----:R-:W3:Y:S04]  /*117d0*/  LDL.LU R0, [R1+0x78] ;  /* 0x0000780001007983 */ /* 0x001ee80000300800 */
[----:B----4-:R-:W-:Y:S04]  /*117e0*/  STS.U8 [R27+UR9+0x4d00], R40 ;  /* 0x004d00281b007988 */ /* 0x010fe80008000009 */
[----:B------:R-:W-:Y:S04]  /*117f0*/  STS.U8 [R27+UR9+0x6d00], R26 ;  /* 0x006d001a1b007988 */ /* 0x000fe80008000009 */
[----:B------:R0:W-:Y:S04]  /*11800*/  STS.U8 [R27+UR9+0x5100], R22 ;  /* 0x005100161b007988 */ /* 0x0001e80008000009 */
[----:B------:R-:W-:Y:S04]  /*11810*/  STS.U8 [R27+UR9+0x7100], R19 ;  /* 0x007100131b007988 */ /* 0x000fe80008000009 */
[----:B0-----:R-:W4:Y:S04]  /*11820*/  LDL.LU R22, [R1+0x564] ;  /* 0x0005640001167983 */ /* 0x001f280000300800 */
[----:B--2---:R-:W-:Y:S04]  /*11830*/  STS.U8 [R27+UR9+0x5500], R17 ;  /* 0x005500111b007988 */ /* 0x004fe80008000009 */
[----:B------:R0:W-:Y:S04]  /*11840*/  STS.U8 [R27+UR9+0x7500], R10 ;  /* 0x0075000a1b007988 */ /* 0x0001e80008000009 */
[----:B------:R-:W-:Y:S04]  /*11850*/  STS.U8 [R27+UR9+0x5900], R6 ;  /* 0x005900061b007988 */ /* 0x000fe80008000009 */
[----:B0-----:R-:W2:Y:S04]  /*11860*/  LDL.LU R10, [R1+0x560] ;  /* 0x00056000010a7983 */ /* 0x001ea80000300800 */
[----:B------:R-:W2:Y:S04]  /*11870*/  LDL.LU R17, [R1+0x134] ;  /* 0x0001340001117983 */ /* 0x000ea80000300800 */
[----:B------:R-:W2:Y:S04]  /*11880*/  LDL.LU R40, [R1+0x130] ;  /* 0x0001300001287983 */ /* 0x000ea80000300800 */
[----:B------:R0:W-:Y:S04]  /*11890*/  STS.U8 [R27+UR9+0x7900], R3 ;  /* 0x007900031b007988 */ /* 0x0001e80008000009 */
[----:B------:R-:W2:Y:S04]  /*118a0*/  LDL.LU R19, [R1+0xf4] ;  /* 0x0000f40001137983 */ /* 0x000ea80000300800 */
[----:B------:R1:W-:Y:S04]  /*118b0*/  STS.U8 [R27+UR9+0x5d00], R38 ;  /* 0x005d00261b007988 */ /* 0x0003e80008000009 */
[----:B0-----:R-:W2:Y:S04]  /*118c0*/  LDL.LU R3, [R1+0xf0] ;  /* 0x0000f00001037983 */ /* 0x001ea80000300800 */
[----:B------:R-:W2:Y:S04]  /*118d0*/  LDL.LU R6, [R1+0xb0] ;  /* 0x0000b00001067983 */ /* 0x000ea80000300800 */
[----:B-1----:R-:W2:Y:S04]  /*118e0*/  LDL.LU R38, [R1+0xb8] ;  /* 0x0000b80001267983 */ /* 0x002ea80000300800 */
[----:B------:R0:W-:Y:S04]  /*118f0*/  STS.U8 [R27+UR9+0x7d00], R36 ;  /* 0x007d00241b007988 */ /* 0x0001e80008000009 */
[----:B0-----:R-:W2:Y:S01]  /*11900*/  LDL.LU R36, [R1+0xbc] ;  /* 0x0000bc0001247983 */ /* 0x001ea20000300800 */
[----:B------:R-:W-:-:S05]  /*11910*/  LOP3.LUT R26, R44, 0x30, RZ, 0x3c, !PT ;  /* 0x000000302c1a7812 */ /* 0x000fca00078e3cff */
[----:B------:R0:W-:Y:S04]  /*11920*/  STS.U8 [R26+UR9+0x4180], R13 ;  /* 0x0041800d1a007988 */ /* 0x0001e80008000009 */
[----:B------:R1:W-:Y:S04]  /*11930*/  STS.U8 [R26+UR9+0x6180], R21 ;  /* 0x006180151a007988 */ /* 0x0003e80008000009 */
[----:B------:R3:W-:Y:S04]  /*11940*/  STS.U8 [R26+UR9+0x4580], R23 ;  /* 0x004580171a007988 */ /* 0x0007e80008000009 */
[----:B0-----:R-:W4:Y:S04]  /*11950*/  LDL.LU R13, [R1+0x690] ;  /* 0x00069000010d7983 */ /* 0x001f280000300800 */
[----:B-1----:R-:W4:Y:S04]  /*11960*/  LDL.LU R21, [R1+0x68c] ;  /* 0x00068c0001157983 */ /* 0x002f280000300800 */
[----:B---3--:R-:W3:Y:S04]  /*11970*/  LDL.LU R23, [R1+0x688] ;  /* 0x0006880001177983 */ /* 0x008ee80000300800 */
[----:B------:R0:W-:Y:S04]  /*11980*/  STS.U8 [R26+UR9+0x6580], R18 ;  /* 0x006580121a007988 */ /* 0x0001e80008000009 */
[----:B------:R1:W-:Y:S04]  /*11990*/  STS.U8 [R26+UR9+0x4980], R7 ;  /* 0x004980071a007988 */ /* 0x0003e80008000009 */
[----:B------:R1:W-:Y:S04]  /*119a0*/  STS.U8 [R26+UR9+0x6980], R4 ;  /* 0x006980041a007988 */ /* 0x0003e80008000009 */
[----:B0-----:R-:W3:Y:S04]  /*119b0*/  LDL.LU R18, [R1+0x684] ;  /* 0x0006840001127983 */ /* 0x001ee80000300800 */
[----:B-1----:R-:W3:Y:S04]  /*119c0*/  LDL.LU R7, [R1+0x680] ;  /* 0x0006800001077983 */ /* 0x002ee80000300800 */
[----:B------:R-:W3:Y:S04]  /*119d0*/  LDL.LU R4, [R1+0x67c] ;  /* 0x00067c0001047983 */ /* 0x000ee80000300800 */
[----:B--2---:R0:W-:Y:S04]  /*119e0*/  STS.U8 [R26+UR9+0x4d80], R36 ;  /* 0x004d80241a007988 */ /* 0x0041e80008000009 */
[----:B------:R1:W-:Y:S04]  /*119f0*/  STS.U8 [R26+UR9+0x6d80], R38 ;  /* 0x006d80261a007988 */ /* 0x0003e80008000009 */
[----:B------:R2:W-:Y:S04]  /*11a00*/  STS.U8 [R26+UR9+0x5180], R42 ;  /* 0x0051802a1a007988 */ /* 0x0005e80008000009 */
[----:B0-----:R-:W3:Y:S04]  /*11a10*/  LDL.LU R36, [R1+0x128] ;  /* 0x0001280001247983 */ /* 0x001ee80000300800 */
[----:B-1----:R-:W3:Y:S04]  /*11a20*/  LDL.LU R38, [R1+0xec] ;  /* 0x0000ec0001267983 */ /* 0x002ee80000300800 */
[----:B--2---:R-:W2:Y:S04]  /*11a30*/  LDL.LU R42, [R1+0xe8] ;  /* 0x0000e800012a7983 */ /* 0x004ea80000300800 */
[----:B------:R0:W-:Y:S04]  /*11a40*/  STS.U8 [R26+UR9+0x7180], R0 ;  /* 0x007180001a007988 */ /* 0x0001e80008000009 */
[----:B0-----:R-:W2:Y:S01]  /*11a50*/  LDL.LU R0, [R1+0x678] ;  /* 0x0006780001007983 */ /* 0x001ea20000300800 */
[----:B------:R-:W-:-:S03]  /*11a60*/  LOP3.LUT R20, R20, 0x40, RZ, 0x3c, !PT ;  /* 0x0000004014147812 */ /* 0x000fc600078e3cff */
[----:B--2---:R0:W-:Y:S04]  /*11a70*/  STS.U8 [R26+UR9+0x5580], R0 ;  /* 0x005580001a007988 */ /* 0x0041e80008000009 */
[----:B---3--:R1:W-:Y:S04]  /*11a80*/  STS.U8 [R26+UR9+0x7580], R4 ;  /* 0x007580041a007988 */ /* 0x0083e80008000009 */
[----:B------:R2:W-:Y:S04]  /*11a90*/  STS.U8 [R26+UR9+0x5980], R16 ;  /* 0x005980101a007988 */ /* 0x0005e80008000009 */
[----:B0-----:R-:W3:Y:S04]  /*11aa0*/  LDL.LU R0, [R1+0x674] ;  /* 0x0006740001007983 */ /* 0x001ee80000300800 */
[----:B-1----:R-:W3:Y:S04]  /*11ab0*/  LDL.LU R4, [R1+0x670] ;  /* 0x0006700001047983 */ /* 0x002ee80000300800 */
[----:B--2---:R-:W2:Y:S04]  /*11ac0*/  LDL.LU R16, [R1+0x66c] ;  /* 0x00066c0001107983 */ /* 0x004ea80000300800 */
[----:B------:R0:W-:Y:S04]  /*11ad0*/  STS.U8 [R26+UR9+0x7980], R15 ;  /* 0x0079800f1a007988 */ /* 0x0001e80008000009 */
[----:B------:R1:W-:Y:S04]  /*11ae0*/  STS.U8 [R26+UR9+0x5d80], R34 ;  /* 0x005d80221a007988 */ /* 0x0003e80008000009 */
[----:B------:R4:W-:Y:S04]  /*11af0*/  STS.U8 [R26+UR9+0x7d80], R32 ;  /* 0x007d80201a007988 */ /* 0x0009e80008000009 */
[----:B0-----:R-:W2:Y:S04]  /*11b00*/  LDL.LU R15, [R1+0x668] ;  /* 0x00066800010f7983 */ /* 0x001ea80000300800 */
[----:B-1----:R-:W2:Y:S04]  /*11b10*/  LDL.LU R34, [R1+0x12c] ;  /* 0x00012c0001227983 */ /* 0x002ea80000300800 */
[----:B----4-:R-:W4:Y:S04]  /*11b20*/  LDL.LU R32, [R1+0xb4] ;  /* 0x0000b40001207983 */ /* 0x010f280000300800 */
[----:B------:R0:W-:Y:S04]  /*11b30*/  STS.U8 [R20+UR9+0x4200], R22 ;  /* 0x0042001614007988 */ /* 0x0001e80008000009 */
[----:B------:R1:W-:Y:S04]  /*11b40*/  STS.U8 [R20+UR9+0x6200], R10 ;  /* 0x0062000a14007988 */ /* 0x0003e80008000009 */
[----:B------:R1:W-:Y:S04]  /*11b50*/  STS.U8 [R20+UR9+0x4600], R17 ;  /* 0x0046001114007988 */ /* 0x0003e80008000009 */
[----:B0-----:R-:W2:Y:S04]  /*11b60*/  LDL.LU R22, [R1+0x664] ;  /* 0x0006640001167983 */ /* 0x001ea80000300800 */
[----:B-1----:R-:W2:Y:S04]  /*11b70*/  LDL.LU R10, [R1+0x660] ;  /* 0x00066000010a7983 */ /* 0x002ea80000300800 */
[----:B------:R-:W2:Y:S04]  /*11b80*/  LDL.LU R17, [R1+0x65c] ;  /* 0x00065c0001117983 */ /* 0x000ea80000300800 */
[----:B------:R0:W-:Y:S04]  /*11b90*/  STS.U8 [R20+UR9+0x6600], R40 ;  /* 0x0066002814007988 */ /* 0x0001e80008000009 */
[----:B------:R1:W-:Y:S04]  /*11ba0*/  STS.U8 [R20+UR9+0x4a00], R19 ;  /* 0x004a001314007988 */ /* 0x0003e80008000009 */
[----:B0-----:R-:W2:Y:S04]  /*11bb0*/  LDL.LU R40, [R1+0x554] ;  /* 0x0005540001287983 */ /* 0x001ea80000300800 */
[----:B-1----:R-:W2:Y:S04]  /*11bc0*/  LDL.LU R19, [R1+0x658] ;  /* 0x0006580001137983 */ /* 0x002ea80000300800 */
[----:B------:R0:W-:Y:S04]  /*11bd0*/  STS.U8 [R20+UR9+0x6a00], R3 ;  /* 0x006a000314007988 */ /* 0x0001e80008000009 */
[----:B0-----:R-:W3:Y:S04]  /*11be0*/  LDL.LU R3, [R1+0x654] ;  /* 0x0006540001037983 */ /* 0x001ee80000300800 */
[----:B----4-:R-:W-:Y:S04]  /*11bf0*/  STS.U8 [R20+UR9+0x4e00], R32 ;  /* 0x004e002014007988 */ /* 0x010fe80008000009 */
[----:B------:R0:W-:Y:S04]  /*11c00*/  STS.U8 [R20+UR9+0x6e00], R6 ;  /* 0x006e000614007988 */ /* 0x0001e80008000009 */
[----:B0-----:R-:W4:Y:S04]  /*11c10*/  LDL.LU R6, [R1+0x650] ;  /* 0x0006500001067983 */ /* 0x001f280000300800 */
[----:B--2---:R0:W-:Y:S04]  /*11c20*/  STS.U8 [R20+UR9+0x5200], R19 ;  /* 0x0052001314007988 */ /* 0x0041e80008000009 */
[----:B------:R1:W-:Y:S04]  /*11c30*/  STS.U8 [R20+UR9+0x7200], R17 ;  /* 0x0072001114007988 */ /* 0x0003e80008000009 */
        /* <DEDUP_REMOVED lines=14> */
[----:B------:R-:W2:Y:S01]  /*11d20*/  LDL.LU R28, [R1+0x55c] ;  /* 0x00055c00011c7983 */ /* 0x000ea20000300800 */
[----:B------:R-:W0:Y:S02]  /*11d30*/  S2R R32, SR_TID.X ;  /* 0x0000000000207919 */ /* 0x000e240000002100 */
[----:B0-----:R-:W-:-:S04]  /*11d40*/  LOP3.LUT R32, R32, 0x7f, RZ, 0xc0, !PT ;  /* 0x0000007f20207812 */ /* 0x001fc800078ec0ff */
[----:B------:R-:W-:-:S05]  /*11d50*/  LOP3.LUT R32, R32, 0x50, RZ, 0x3c, !PT ;  /* 0x0000005020207812 */ /* 0x000fca00078e3cff */
[----:B--2---:R-:W-:Y:S04]  /*11d60*/  STS.U8 [R32+UR9+0x4280], R28 ;  /* 0x0042801c20007988 */ /* 0x004fe80008000009 */
[----:B------:R-:W-:Y:S04]  /*11d70*/  STS.U8 [R32+UR9+0x6280], R30 ;  /* 0x0062801e20007988 */ /* 0x000fe80008000009 */
[----:B------:R-:W-:Y:S04]  /*11d80*/  STS.U8 [R32+UR9+0x4680], R34 ;  /* 0x0046802220007988 */ /* 0x000fe80008000009 */
[----:B------:R-:W-:Y:S04]  /*11d90*/  STS.U8 [R32+UR9+0x6680], R36 ;  /* 0x0066802420007988 */ /* 0x000fe80008000009 */
[----:B------:R-:W-:Y:S04]  /*11da0*/  STS.U8 [R32+UR9+0x4a80], R38 ;  /* 0x004a802620007988 */ /* 0x000fe80008000009 */
[----:B------:R-:W-:Y:S04]  /*11db0*/  STS.U8 [R32+UR9+0x6a80], R42 ;  /* 0x006a802a20007988 */ /* 0x000fe80008000009 */
[----:B------:R0:W-:Y:S04]  /*11dc0*/  STS.U8 [R32+UR9+0x4e80], R18 ;  /* 0x004e801220007988 */ /* 0x0001e80008000009 */
        /* <DEDUP_REMOVED lines=13> */
[----:B0-----:R-:W3:Y:S04]  /*11ea0*/  LDL.LU R9, [R1+0x618] ;  /* 0x0006180001097983 */ /* 0x001ee80000300800 */
[----:B-1----:R-:W3:Y:S01]  /*11eb0*/  LDL.LU R12, [R1+0x614] ;  /* 0x00061400010c7983 */ /* 0x002ee20000300800 */
[----:B------:R-:W0:Y:S03]  /*11ec0*/  S2R R42, SR_TID.X ;  /* 0x00000000002a7919 */ /* 0x000e260000002100 */
[----:B------:R1:W-:Y:S04]  /*11ed0*/  STS.U8 [R32+UR9+0x5e80], R25 ;  /* 0x005e801920007988 */ /* 0x0003e80008000009 */
[----:B------:R-:W-:Y:S01]  /*11ee0*/  STS.U8 [R32+UR9+0x7e80], R29 ;  /* 0x007e801d20007988 */ /* 0x000fe20008000009 */
[----:B0-----:R-:W-:-:S04]  /*11ef0*/  LOP3.LUT R42, R42, 0x7f, RZ, 0xc0, !PT ;  /* 0x0000007f2a2a7812 */ /* 0x001fc800078ec0ff */
[----:B------:R-:W-:-:S05]  /*11f00*/  LOP3.LUT R28, R42, 0x60, RZ, 0x3c, !PT ;  /* 0x000000602a1c7812 */ /* 0x000fca00078e3cff */
[----:B------:R-:W-:Y:S01]  /*11f10*/  STS.U8 [R28+UR9+0x4300], R40 ;  /* 0x004300281c007988 */ /* 0x000fe20008000009 */
[----:B-1----:R-:W-:-:S03]  /*11f20*/  LOP3.LUT R25, R42, 0x70, RZ, 0x3c, !PT ;  /* 0x000000702a197812 */ /* 0x002fc600078e3cff */
[----:B--2---:R0:W-:Y:S04]  /*11f30*/  STS.U8 [R28+UR9+0x6300], R23 ;  /* 0x006300171c007988 */ /* 0x0041e80008000009 */
[----:B----4-:R1:W-:Y:S04]  /*11f40*/  STS.U8 [R28+UR9+0x4700], R21 ;  /* 0x004700151c007988 */ /* 0x0103e80008000009 */
[----:B------:R2:W-:Y:S04]  /*11f50*/  STS.U8 [R28+UR9+0x6700], R22 ;  /* 0x006700161c007988 */ /* 0x0005e80008000009 */
[----:B---3--:R3:W-:Y:S04]  /*11f60*/  STS.U8 [R28+UR9+0x4b00], R18 ;  /* 0x004b00121c007988 */ /* 0x0087e80008000009 */
[----:B0-----:R0:W5:Y:S04]  /*11f70*/  LDL.LU R23, [R1+0x610] ;  /* 0x0006100001177983 */ /* 0x0011680000300800 */
[----:B------:R4:W-:Y:S04]  /*11f80*/  STS.U8 [R28+UR9+0x6b00], R20 ;  /* 0x006b00141c007988 */ /* 0x0009e80008000009 */
[----:B-1----:R0:W5:Y:S04]  /*11f90*/  LDL.LU R21, [R1+0x60c] ;  /* 0x00060c0001157983 */ /* 0x0021680000300800 */
[----:B------:R1:W-:Y:S04]  /*11fa0*/  STS.U8 [R28+UR9+0x4f00], R17 ;  /* 0x004f00111c007988 */ /* 0x0003e80008000009 */
[----:B--2---:R0:W5:Y:S04]  /*11fb0*/  LDL.LU R22, [R1+0x608] ;  /* 0x0006080001167983 */ /* 0x0041680000300800 */
[----:B------:R2:W-:Y:S04]  /*11fc0*/  STS.U8 [R28+UR9+0x6f00], R19 ;  /* 0x006f00131c007988 */ /* 0x0005e80008000009 */
[----:B---3--:R0:W5:Y:S04]  /*11fd0*/  LDL.LU R18, [R1+0x604] ;  /* 0x0006040001127983 */ /* 0x0081680000300800 */
[----:B------:R3:W-:Y:S04]  /*11fe0*/  STS.U8 [R28+UR9+0x5300], R15 ;  /* 0x0053000f1c007988 */ /* 0x0007e80008000009 */
[----:B----4-:R0:W5:Y:S04]  /*11ff0*/  LDL.LU R20, [R1+0x600] ;  /* 0x0006000001147983 */ /* 0x0101680000300800 */
        /* <DEDUP_REMOVED lines=8> */
[----:B------:R-:W-:Y:S04]  /*12080*/  STS.U8 [R28+UR9+0x7b00], R52 ;  /* 0x007b00341c007988 */ /* 0x000fe80008000009 */
[----:B-1----:R0:W5:Y:S04]  /*12090*/  LDL.LU R13, [R1+0x5ec] ;  /* 0x0005ec00010d7983 */ /* 0x0021680000300800 */
[----:B------:R-:W-:Y:S04]  /*120a0*/  STS.U8 [R28+UR9+0x5f00], R31 ;  /* 0x005f001f1c007988 */ /* 0x000fe80008000009 */
[----:B--2---:R0:W5:Y:S04]  /*120b0*/  LDL.LU R14, [R1+0x5e8] ;  /* 0x0005e800010e7983 */ /* 0x0041680000300800 */
[----:B------:R-:W-:Y:S04]  /*120c0*/  STS.U8 [R28+UR9+0x7f00], R33 ;  /* 0x007f00211c007988 */ /* 0x000fe80008000009 */
[----:B---3--:R0:W5:Y:S04]  /*120d0*/  LDL.LU R11, [R1+0x5e4] ;  /* 0x0005e400010b7983 */ /* 0x0081680000300800 */
[----:B------:R1:W-:Y:S04]  /*120e0*/  STS.U8 [R25+UR9+0x4380], R12 ;  /* 0x0043800c19007988 */ /* 0x0003e80008000009 */
[----:B------:R2:W-:Y:S04]  /*120f0*/  STS.U8 [R25+UR9+0x6380], R9 ;  /* 0x0063800919007988 */ /* 0x0005e80008000009 */
[----:B------:R3:W-:Y:S04]  /*12100*/  STS.U8 [R25+UR9+0x4780], R10 ;  /* 0x0047800a19007988 */ /* 0x0007e80008000009 */
[----:B-1----:R0:W5:Y:S04]  /*12110*/  LDL.LU R12, [R1+0x5e0] ;  /* 0x0005e000010c7983 */ /* 0x0021680000300800 */
[----:B--2---:R0:W5:Y:S04]  /*12120*/  LDL.LU R9, [R1+0x5dc] ;  /* 0x0005dc0001097983 */ /* 0x0041680000300800 */
        /* <DEDUP_REMOVED lines=30> */
[----:B------:R0:W-:Y:S01]  /*12310*/  STS.U8 [R26+UR9+0x8780], R53 ;  /* 0x008780351a007988 */ /* 0x0001e20008000009 */
[----:B------:R1:W-:Y:S06]  /*12320*/  MEMBAR.ALL.CTA ;  /* 0x0000000000007992 */ /* 0x0003ec0000008000 */
[----:B-1----:R-:W1:Y:S01]  /*12330*/  FENCE.VIEW.ASYNC.S ;  /* 0x00000000000073c6 */ /* 0x002e620000000000 */
[----:B------:R-:W-:Y:S01]  /*12340*/  ULEA UR11, UR21, UR9, 0x3 ;  /* 0x00000009150b7291 */ /* 0x000fe2000f8e18ff */
[----:B------:R-:W-:-:S03]  /*12350*/  UMOV UR4, UR5 ;  /* 0x0000000500047c82 */ /* 0x000fc60008000000 */
[----:B------:R-:W-:Y:S01]  /*12360*/  UIADD3 UR11, UPT, UPT, UR11, 0x8800, URZ ;  /* 0x000088000b0b7890 */ /* 0x000fe2000fffe0ff */
[----:B-1----:R-:W-:Y:S06]  /*12370*/  BAR.SYNC.DEFER_BLOCKING 0x0 ;  /* 0x0000000000007b1d */ /* 0x002fec0000010000 */
[----:B0-----:R-:W-:Y:S05]  /*12380*/  @P1 BRA `(.L_x_9) ;  /* 0x0000000000501947 */ /* 0x001fea0003800000 */
[----:B------:R-:W-:Y:S02]  /*12390*/  UIADD3 UR32, UPT, UPT, UR8, 0x10, URZ ;  /* 0x0000001008207890 */ /* 0x000fe4000fffe0ff */
[----:B------:R-:W-:Y:S01]  /*123a0*/  UIADD3 UR33, UPT, UPT, UR8, 0x10, URZ ;  /* 0x0000001008217890 */ /* 0x000fe2000fffe0ff */
        /* <DEDUP_REMOVED lines=9> */
[----:B------:R0:W-:Y:S01]  /*12440*/  UTCQMMA gdesc[UR16], gdesc[UR14], tmem[UR8], tmem[UR18], idesc[UR19], UPT ;  /* 0x00ff120e100075ea */ /* 0x0001e2000b800308 */
[----:B------:R-:W-:Y:S01]  /*12450*/  UMOV UR36, 0x0 ;  /* 0x0000000000247882 */ /* 0x000fe20000000000 */
[----:B------:R-:W-:Y:S01]  /*12460*/  UMOV UR37, 0x8048010 ;  /* 0x0804801000257882 */ /* 0x000fe20000000000 */
[----:B------:R0:W-:Y:S01]  /*12470*/  UTCQMMA gdesc[UR24], gdesc[UR12], tmem[UR8], tmem[UR30], idesc[UR31], UPT ;  /* 0x00ff1e0c180075ea */ /* 0x0001e2000b800308 */
[----:B------:R-:W-:Y:S01]  /*12480*/  UMOV UR5, UR6 ;  /* 0x0000000600057c82 */ /* 0x000fe20008000000 */
[----:B------:R0:W-:Y:S01]  /*12490*/  UTCQMMA gdesc[UR26], gdesc[UR14], tmem[UR32], tmem[UR34], idesc[UR35], UPT ;  /* 0x00ff220e1a0075ea */ /* 0x0001e2000b800320 */
[----:B------:R0:W-:Y:S01]  /*124a0*/  UTCQMMA gdesc[UR28], gdesc[UR12], tmem[UR33], tmem[UR36], idesc[UR37], UPT ;  /* 0x00ff240c1c0075ea */ /* 0x0001e2000b800321 */
[----:B------:R0:W-:Y:S01]  /*124b0*/  UTCBAR [UR5], URZ ;  /* 0x000000ff050073e9 */ /* 0x0001e200080000ff */
[----:B------:R-:W-:Y:S01]  /*124c0*/  NOP ;  /* 0x0000000000007918 */ /* 0x000fe20000000000 */
.L_x_9:
[----:B0-----:R-:W-:Y:S01]  /*124d0*/  UIADD3 UR5, UPT, UPT, UR39, 0x3f, URZ ;  /* 0x0000003f27057890 */ /* 0x001fe2000fffe0ff */
[----:B------:R-:W-:Y:S01]  /*124e0*/  IMAD.U32 R25, RZ, RZ, UR4 ;  /* 0x00000004ff197e24 */ /* 0x000fe2000f8e00ff */
[----:B------:R-:W-:Y:S02]  /*124f0*/  UIADD3 UR21, UPT, UPT, UR21, 0x1, URZ ;  /* 0x0000000115157890 */ /* 0x000fe4000fffe0ff */
[----:B------:R-:W-:-:S04]  /*12500*/  USHF.R.S32.HI UR6, URZ, 0x1f, UR5 ;  /* 0x0000001fff067899 */ /* 0x000fc80008011405 */
[----:B------:R-:W-:-:S04]  /*12510*/  ULEA.HI UR6, UR6, UR5, URZ, 0x6 ;  /* 0x0000000506067291 */ /* 0x000fc8000f8f30ff */
[----:B------:R-:W-:-:S04]  /*12520*/  USHF.R.S32.HI UR6, URZ, 0x6, UR6 ;  /* 0x00000006ff067899 */ /* 0x000fc80008011406 */
[----:B------:R-:W-:-:S04]  /*12530*/  UISETP.LT.AND UP1, UPT, UR6, 0x2, UPT ;  /* 0x000000020600788c */ /* 0x000fc8000bf21270 */
[----:B------:R-:W-:Y:S02]  /*12540*/  USEL UR6, UR6, 0x2, !UP1 ;  /* 0x0000000206067887 */ /* 0x000fe4000c800000 */
[----:B------:R-:W-:Y:S02]  /*12550*/  UISETP.GT.AND UP1, UPT, UR21, 0x1, UPT ;  /* 0x000000011500788c */ /* 0x000fe4000bf24270 */
[----:B------:R-:W-:Y:S02]  /*12560*/  UIADD3 UR6, UPT, UPT, UR6, -0x2, URZ ;  /* 0xfffffffe06067890 */ /* 0x000fe4000fffe0ff */
[----:B------:R-:W-:Y:S02]  /*12570*/  USEL UR5, URZ, 0x1, !UP1 ;  /* 0x00000001ff057887 */ /* 0x000fe4000c800000 */
[----:B------:R-:W-:Y:S02]  /*12580*/  USEL UR21, UR21, URZ, !UP1 ;  /* 0x000000ff15157287 */ /* 0x000fe4000c800000 */
[C---:B-----5:R-:W-:Y:S01]  /*12590*/  ISETP.NE.U32.AND P2, PT, R24.reuse, UR6, PT ;  /* 0x0000000618007c0c */ /* 0x060fe2000bf45070 */
[----:B------:R-:W-:Y:S01]  /*125a0*/  ULOP3.LUT UR5, UR4, UR5, URZ, 0x3c, !UPT ;  /* 0x0000000504057292 */ /* 0x000fe2000f8e3cff */
[----:B------:R-:W-:-:S11]  /*125b0*/  VIADD R24, R24, 0x1 ;  /* 0x0000000118187836 */ /* 0x000fd60000000000 */
[----:B------:R-:W-:Y:S05]  /*125c0*/  @P2 BRA `(.L_x_10) ;  /* 0xffffff7000e42947 */ /* 0x000fea000383ffff */
.L_x_7:
[----:B------:R-:W2:Y:S01]  /*125d0*/  LDL R26, [R1+0x5a4] ;  /* 0x0005a400011a7983 */ /* 0x000ea20000100800 */
[----:B------:R-:W1:Y:S01]  /*125e0*/  LDCU UR5, c[0x0][0x3a0] ;  /* 0x00007400ff0577ac */ /* 0x000e620008000800 */
[----:B0-----:R-:W0:Y:S01]  /*125f0*/  LDC R40, c[0x0][0x3b4] ;  /* 0x0000ed00ff287b82 */ /* 0x001e220000000800 */
[----:B------:R-:W3:Y:S01]  /*12600*/  LDCU.128 UR12, c[0x0][0x390] ;  /* 0x00007200ff0c77ac */ /* 0x000ee20008000c00 */
[----:B------:R-:W4:Y:S01]  /*12610*/  LDCU UR6, c[0x0][0x3b8] ;  /* 0x00007700ff0677ac */ /* 0x000f220008000800 */
[----:B-1----:R-:W-:-:S04]  /*12620*/  UIADD3 UR5, UPT, UPT, UR5, 0x3f, URZ ;  /* 0x0000003f05057890 */ /* 0x002fc8000fffe0ff */
[----:B------:R-:W-:Y:S01]  /*12630*/  UISETP.GE.AND UP1, UPT, UR5, 0x40, UPT ;  /* 0x000000400500788c */ /* 0x000fe2000bf26270 */
[C---:B--2---:R-:W-:Y:S02]  /*12640*/  VIADD R0, R26.reuse, 0x2 ;  /* 0x000000021a007836 */ /* 0x044fe40000000000 */
[----:B------:R-:W-:-:S03]  /*12650*/  VIADD R2, R26, 0x1 ;  /* 0x000000011a027836 */ /* 0x000fc60000000000 */
[----:B---3--:R-:W-:Y:S01]  /*12660*/  ISETP.GE.AND P4, PT, R0, UR15, PT ;  /* 0x0000000f00007c0c */ /* 0x008fe2000bf86270 */
[----:B------:R-:W-:Y:S01]  /*12670*/  VIADD R0, R26, 0x3 ;  /* 0x000000031a007836 */ /* 0x000fe20000000000 */
[----:B------:R-:W-:Y:S01]  /*12680*/  ISETP.GE.AND P5, PT, R2, UR15, PT ;  /* 0x0000000f02007c0c */ /* 0x000fe2000bfa6270 */
[----:B0---4-:R-:W-:-:S12]  /*12690*/  BRA.U !UP1, `(.L_x_11) ;  /* 0x0000000109107547 */ /* 0x011fd8000b800000 */
[----:B------:R-:W-:-:S06]  /*126a0*/  USHF.L.U32 UR4, UR4, 0x1f, URZ ;  /* 0x0000001f04047899 */ /* 0x000fcc00080006ff */
[----:B------:R-:W-:-:S04]  /*126b0*/  IMAD.U32 R2, RZ, RZ, UR4 ;  /* 0x00000004ff027e24 */ /* 0x000fc8000f8e00ff */
[----:B------:R-:W0:Y:S02]  /*126c0*/  SYNCS.PHASECHK.TRANS64.TRYWAIT P1, [UR11], R2 ;  /* 0x00000002ff0075a7 */ /* 0x000e24000802110b */
[----:B0-----:R-:W-:Y:S05]  /*126d0*/  @!P1 BRA `(.L_x_12) ;  /* 0x0000001000a49947 */ /* 0x001fea0003800000 */
.L_x_11:
[----:B------:R-:W2:Y:S04]  /*126e0*/  LDL.LU R49, [R1+0x5a4] ;  /* 0x0005a40001317983 */ /* 0x000ea80000300800 */
[----:B------:R-:W3:Y:S04]  /*126f0*/  LDL.LU R48, [R1+0x5ac] ;  /* 0x0005ac0001307983 */ /* 0x000ee80000300800 */
[----:B------:R-:W4:Y:S01]  /*12700*/  LDL.LU R46, [R1+0x5b0] ;  /* 0x0005b000012e7983 */ /* 0x000f220000300800 */
[----:B------:R-:W-:Y:S01]  /*12710*/  BAR.SYNC.DEFER_BLOCKING 0x0 ;  /* 0x0000000000007b1d */ /* 0x000fe20000010000 */
[----:B------:R-:W-:-:S05]  /*12720*/  ISETP.GE.AND P2, PT, R0, UR15, PT ;  /* 0x0000000f00007c0c */ /* 0x000fca000bf46270 */
[----:B------:R-:W0:Y:S02]  /*12730*/  @!P0 SYNCS.CCTL.IV [UR9+0x8800] ;  /* 0x00880000ff0089b1 */ /* 0x000e240008000009 */
[----:B0-----:R-:W-:Y:S06]  /*12740*/  BAR.SYNC.DEFER_BLOCKING 0x0 ;  /* 0x0000000000007b1d */ /* 0x001fec0000010000 */
[----:B-----5:R-:W0:Y:S01]  /*12750*/  LDTM.x32 R4, tmem[UR10] ;  /* 0x0000000a000479ee */ /* 0x020e2200082c0000 */
[----:B------:R-:W1:Y:S01]  /*12760*/  @!P0 SYNCS.CCTL.IV [UR9+0x8808] ;  /* 0x00880800ff0089b1 */ /* 0x000e620008000009 */
[----:B------:R-:W-:Y:S01]  /*12770*/  NOP ;  /* 0x0000000000007918 */ /* 0x000fe20000000000 */
[----:B0-----:R-:W-:-:S02]  /*12780*/  F2FP.SATFINITE.E4M3.F32.PACK_AB_MERGE_C R45, R5, R4, RZ ;  /* 0x00000004052d723e */ /* 0x001fc400048070ff */
[----:B------:R-:W-:Y:S02]  /*12790*/  F2FP.SATFINITE.E4M3.F32.PACK_AB_MERGE_C R21, R21, R20, RZ ;  /* 0x000000141515723e */ /* 0x000fe400048070ff */
[----:B------:R-:W-:Y:S02]  /*127a0*/  PRMT R47, R45, 0x9910, RZ ;  /* 0x000099102d2f7816 */ /* 0x000fe400000000ff */
[----:B------:R-:W-:Y:S02]  /*127b0*/  PRMT R20, R21, 0x9910, RZ ;  /* 0x0000991015147816 */ /* 0x000fe400000000ff */
[----:B------:R-:W-:Y:S02]  /*127c0*/  SHF.R.S32.HI R47, RZ, 0x8, R47 ;  /* 0x00000008ff2f7819 */ /* 0x000fe4000001142f */
[----:B------:R-:W-:Y:S02]  /*127d0*/  F2FP.SATFINITE.E4M3.F32.PACK_AB_MERGE_C R23, R23, R22, RZ ;  /* 0x000000161717723e */ /* 0x000fe400048070ff */
[----:B------:R-:W-:-:S02]  /*127e0*/  F2FP.SATFINITE.E4M3.F32.PACK_AB_MERGE_C R9, R9, R8, RZ ;  /* 0x000000080909723e */ /* 0x000fc400048070ff */
[----:B------:R-:W-:Y:S02]  /*127f0*/  F2FP.SATFINITE.E4M3.F32.PACK_AB_MERGE_C R25, R25, R24, RZ ;  /* 0x000000181919723e */ /* 0x000fe400048070ff */
[----:B------:R-:W-:Y:S02]  /*12800*/  PRMT R8, R9, 0x9910, RZ ;  /* 0x0000991009087816 */ /* 0x000fe400000000ff */
[----:B------:R-:W-:Y:S02]  /*12810*/  F2FP.SATFINITE.E4M3.F32.PACK_AB_MERGE_C R11, R11, R10, RZ ;  /* 0x0000000a0b0b723e */ /* 0x000fe400048070ff */
[----:B------:R-:W-:Y:S02]  /*12820*/  F2FP.SATFINITE.E4M3.F32.PACK_AB_MERGE_C R27, R27, R26, RZ ;  /* 0x0000001a1b1b723e */ /* 0x000fe400048070ff */
[----:B------:R-:W-:Y:S02]  /*12830*/  F2FP.SATFINITE.E4M3.F32.PACK_AB_MERGE_C R13, R13, R12, RZ ;  /* 0x0000000c0d0d723e */ /* 0x000fe400048070ff */
[----:B------:R-:W-:-:S02]  /*12840*/  F2FP.SATFINITE.E4M3.F32.PACK_AB_MERGE_C R29, R29, R28, RZ ;  /* 0x0000001c1d1d723e */ /* 0x000fc400048070ff */
[----:B------:R-:W-:Y:S02]  /*12850*/  F2FP.SATFINITE.E4M3.F32.PACK_AB_MERGE_C R15, R15, R14, RZ ;  /* 0x0000000e0f0f723e */ /* 0x000fe400048070ff */
[----:B------:R-:W-:Y:S02]  /*12860*/  F2FP.SATFINITE.E4M3.F32.PACK_AB_MERGE_C R31, R31, R30, RZ ;  /* 0x0000001e1f1f723e */ /* 0x000fe400048070ff */
[----:B------:R-:W-:Y:S02]  /*12870*/  PRMT R14, R15, 0x9910, RZ ;  /* 0x000099100f0e7816 */ /* 0x000fe400000000ff */
[----:B------:R-:W-:Y:S02]  /*12880*/  F2FP.SATFINITE.E4M3.F32.PACK_AB_MERGE_C R17, R17, R16, RZ ;  /* 0x000000101111723e */ /* 0x000fe400048070ff */
[----:B------:R-:W-:Y:S02]  /*12890*/  F2FP.SATFINITE.E4M3.F32.PACK_AB_MERGE_C R33, R33, R32, RZ ;  /* 0x000000202121723e */ /* 0x000fe400048070ff */
[----:B------:R-:W-:-:S02]  /*128a0*/  F2FP.SATFINITE.E4M3.F32.PACK_AB_MERGE_C R19, R19, R18, RZ ;  /* 0x000000121313723e */ /* 0x000fc400048070ff */
[----:B------:R-:W-:Y:S01]  /*128b0*/  F2FP.SATFINITE.E4M3.F32.PACK_AB_MERGE_C R35, R35, R34, RZ ;  /* 0x000000222323723e */ /* 0x000fe200048070ff */
[C---:B--2---:R-:W-:Y:S01]  /*128c0*/  IMAD R39, R49.reuse, UR6, RZ ;  /* 0x0000000631277c24 */ /* 0x044fe2000f8e02ff */
[C---:B------:R-:W-:Y:S01]  /*128d0*/  ISETP.GE.AND P3, PT, R49.reuse, UR15, PT ;  /* 0x0000000f31007c0c */ /* 0x040fe2000bf66270 */
[----:B------:R-:W-:Y:S02]  /*128e0*/  VIADD R3, R49, 0x4 ;  /* 0x0000000431037836 */ /* 0x000fe40000000000 */
[C---:B---3--:R-:W-:Y:S01]  /*128f0*/  IMAD R41, R48.reuse, R40, RZ ;  /* 0x0000002830297224 */ /* 0x048fe200078e02ff */
[----:B------:R-:W-:Y:S01]  /*12900*/  SHF.R.S32.HI R2, RZ, 0x1f, R39 ;  /* 0x0000001fff027819 */ /* 0x000fe20000011427 */
[----:B------:R-:W-:Y:S01]  /*12910*/  VIADD R43, R39, UR6 ;  /* 0x00000006272b7c36 */ /* 0x000fe20008000000 */
[----:B------:R-:W-:Y:S01]  /*12920*/  ISETP.GE.AND P1, PT, R48, UR14, PT ;  /* 0x0000000e30007c0c */ /* 0x000fe2000bf26270 */
[----:B------:R-:W-:Y:S01]  /*12930*/  IMAD R40, R40, 0x80, R41 ;  /* 0x0000008028287824 */ /* 0x000fe200078e0229 */
[----:B------:R-:W-:Y:S01]  /*12940*/  IADD3 R0, P6, PT, R41, UR12, RZ ;  /* 0x0000000c29007c10 */ /* 0x000fe2000ffde0ff */
[C---:B------:R-:W-:Y:S01]  /*12950*/  VIADD R4, R49.reuse, 0x5 ;  /* 0x0000000531047836 */ /* 0x040fe20000000000 */
[----:B------:R-:W-:Y:S01]  /*12960*/  SHF.R.S32.HI R44, RZ, 0x1f, R43 ;  /* 0x0000001fff2c7819 */ /* 0x000fe2000001142b */
[C---:B------:R-:W-:Y:S01]  /*12970*/  VIADD R22, R49.reuse, 0x7 ;  /* 0x0000000731167836 */ /* 0x040fe20000000000 */
[C---:B------:R-:W-:Y:S01]  /*12980*/  IADD3 R42, P0, PT, R40.reuse, UR12, RZ ;  /* 0x0000000c282a7c10 */ /* 0x040fe2000ff1e0ff */
[----:B------:R-:W-:Y:S01]  /*12990*/  VIADD R10, R49, 0xb ;  /* 0x0000000b310a7836 */ /* 0x000fe20000000000 */
[----:B------:R-:W-:Y:S01]  /*129a0*/  LEA.HI.X.SX32 R41, R41, UR13, 0x1, P6 ;  /* 0x0000000d29297c11 */ /* 0x000fe2000b0f0eff */
[----:B------:R-:W-:Y:S01]  /*129b0*/  VIADD R12, R49, 0xe ;  /* 0x0000000e310c7836 */ /* 0x000fe20000000000 */
[----:B------:R-:W-:-:S02]  /*129c0*/  LEA.HI.X.SX32 R40, R40, UR13, 0x1, P0 ;  /* 0x0000000d28287c11 */ /* 0x000fc400080f0eff */
[C---:B------:R-:W-:Y:S02]  /*129d0*/  IADD3 R36, P6, PT, R39.reuse, R0, RZ ;  /* 0x0000000027247210 */ /* 0x040fe40007fde0ff */
[----:B------:R-:W-:Y:S02]  /*129e0*/  IADD3 R38, P0, PT, R39, R42, RZ ;  /* 0x0000002a27267210 */ /* 0x000fe40007f1e0ff */
[----:B------:R-:W-:Y:S01]  /*129f0*/  ISETP.LT.AND P1, PT, R49, UR15, !P1 ;  /* 0x0000000f31007c0c */ /* 0x000fe2000cf21270 */
[----:B------:R-:W-:Y:S01]  /*12a00*/  IMAD.X R37, R2, 0x1, R41, P6 ;  /* 0x0000000102257824 */ /* 0x000fe200030e0629 */
[----:B----4-:R-:W-:Y:S01]  /*12a10*/  ISETP.LT.AND P3, PT, R46, UR14, !P3 ;  /* 0x0000000e2e007c0c */ /* 0x010fe2000df61270 */
[----:B------:R-:W-:Y:S01]  /*12a20*/  IMAD.X R39, R2, 0x1, R40, P0 ;  /* 0x0000000102277824 */ /* 0x000fe200000e0628 */
[----:B------:R-:W-:Y:S02]  /*12a30*/  IADD3 R2, P0, PT, R43, R0, RZ ;  /* 0x000000002b027210 */ /* 0x000fe40007f1e0ff */
[----:B------:R-:W-:-:S03]  /*12a40*/  ISETP.GE.AND P6, PT, R3, UR15, PT ;  /* 0x0000000f03007c0c */ /* 0x000fc6000bfc6270 */
[----:B------:R-:W-:Y:S01]  /*12a50*/  IMAD.X R3, R44, 0x1, R41, P0 ;  /* 0x000000012c037824 */ /* 0x000fe200000e0629 */
[----:B------:R-:W-:Y:S02]  /*12a60*/  ISETP.LT.AND P0, PT, R48, UR14, !P5 ;  /* 0x0000000e30007c0c */ /* 0x000fe4000ef01270 */
[----:B------:R-:W-:Y:S01]  /*12a70*/  ISETP.LT.AND P5, PT, R46, UR14, !P5 ;  /* 0x0000000e2e007c0c */ /* 0x000fe2000efa1270 */
[----:B------:R0:W-:Y:S01]  /*12a80*/  @P1 STG.E.U8 desc[UR22][R36.64], R45 ;  /* 0x0000002d24001986 */ /* 0x0001e2000c101116 */
[----:B------:R-:W-:-:S03]  /*12a90*/  ISETP.GE.AND P1, PT, R4, UR15, PT ;  /* 0x0000000f04007c0c */ /* 0x000fc6000bf26270 */
[----:B------:R2:W-:Y:S01]  /*12aa0*/  @P3 STG.E.U8 desc[UR22][R38.64], R21 ;  /* 0x0000001526003986 */ /* 0x0005e2000c101116 */
[C---:B------:R-:W-:Y:S01]  /*12ab0*/  IADD3 R4, P3, PT, R43.reuse, R42, RZ ;  /* 0x0000002a2b047210 */ /* 0x040fe20007f7e0ff */
[----:B------:R-:W-:-:S04]  /*12ac0*/  VIADD R43, R43, UR6 ;  /* 0x000000062b2b7c36 */ /* 0x000fc80008000000 */
[----:B------:R3:W-:Y:S01]  /*12ad0*/  @P0 STG.E.U8 desc[UR22][R2.64], R47 ;  /* 0x0000002f02000986 */ /* 0x0007e2000c101116 */
[----:B------:R-:W-:Y:S01]  /*12ae0*/  ISETP.LT.AND P0, PT, R48, UR14, !P4 ;  /* 0x0000000e30007c0c */ /* 0x000fe2000e701270 */
[----:B------:R-:W-:Y:S01]  /*12af0*/  IMAD.X R5, R44, 0x1, R40, P3 ;  /* 0x000000012c057824 */ /* 0x000fe200018e0628 */
[----:B0-----:R-:W-:Y:S02]  /*12b00*/  SHF.R.S32.HI R45, RZ, 0x8, R20 ;  /* 0x00000008ff2d7819 */ /* 0x001fe40000011414 */
[----:B------:R-:W-:Y:S01]  /*12b10*/  SHF.R.S32.HI R36, RZ, 0x1f, R43 ;  /* 0x0000001fff247819 */ /* 0x000fe2000001142b */
[----:B--2---:R-:W-:Y:S01]  /*12b20*/  VIADD R21, R49, 0x6 ;  /* 0x0000000631157836 */ /* 0x004fe20000000000 */
[----:B------:R-:W-:Y:S01]  /*12b30*/  IADD3 R20, P3, PT, R43, R0, RZ ;  /* 0x000000002b147210 */ /* 0x000fe20007f7e0ff */
[----:B------:R0:W-:Y:S01]  /*12b40*/  @P5 STG.E.U8 desc[UR22][R4.64], R45 ;  /* 0x0000002d04005986 */ /* 0x0001e2000c101116 */
[----:B------:R-:W-:Y:S02]  /*12b50*/  F2FP.SATFINITE.E4M3.F32.PACK_AB_MERGE_C R37, R7, R6, RZ ;  /* 0x000000060725723e */ /* 0x000fe400048070ff */
[----:B------:R-:W-:Y:S01]  /*12b60*/  ISETP.GE.AND P5, PT, R21, UR15, PT ;  /* 0x0000000f15007c0c */ /* 0x000fe2000bfa6270 */
[----:B------:R-:W-:Y:S01]  /*12b70*/  IMAD.X R21, R36, 0x1, R41, P3 ;  /* 0x0000000124157824 */ /* 0x000fe200018e0629 */
[----:B------:R-:W-:-:S02]  /*12b80*/  ISETP.LT.AND P4, PT, R46, UR14, !P4 ;  /* 0x0000000e2e007c0c */ /* 0x000fc4000e781270 */
[C---:B---3--:R-:W-:Y:S01]  /*12b90*/  IADD3 R2, P3, PT, R43.reuse, R42, RZ ;  /* 0x0000002a2b027210 */ /* 0x048fe20007f7e0ff */
[----:B------:R-:W-:Y:S01]  /*12ba0*/  VIADD R43, R43, UR6 ;  /* 0x000000062b2b7c36 */ /* 0x000fe20008000000 */
[----:B------:R2:W-:Y:S01]  /*12bb0*/  @P0 STG.E.U8 desc[UR22][R20.64], R37 ;  /* 0x0000002514000986 */ /* 0x0005e2000c101116 */
[----:B------:R-:W-:Y:S02]  /*12bc0*/  ISETP.LT.AND P0, PT, R48, UR14, !P2 ;  /* 0x0000000e30007c0c */ /* 0x000fe4000d701270 */
[----:B------:R-:W-:Y:S01]  /*12bd0*/  IMAD.X R3, R36, 0x1, R40, P3 ;  /* 0x0000000124037824 */ /* 0x000fe200018e0628 */
[----:B0-----:R-:W-:Y:S02]  /*12be0*/  SHF.R.S32.HI R5, RZ, 0x1f, R43 ;  /* 0x0000001fff057819 */ /* 0x001fe4000001142b */
[----:B------:R-:W-:Y:S02]  /*12bf0*/  IADD3 R6, P3, PT, R43, R0, RZ ;  /* 0x000000002b067210 */ /* 0x000fe40007f7e0ff */
[----:B------:R-:W-:Y:S01]  /*12c00*/  PRMT R4, R37, 0x9910, RZ ;  /* 0x0000991025047816 */ /* 0x000fe200000000ff */
[----:B------:R0:W-:Y:S01]  /*12c10*/  @P4 STG.E.U8 desc[UR22][R2.64], R23 ;  /* 0x0000001702004986 */ /* 0x0001e2000c101116 */
[----:B------:R-:W-:Y:S01]  /*12c20*/  ISETP.LT.AND P2, PT, R46, UR14, !P2 ;  /* 0x0000000e2e007c0c */ /* 0x000fe2000d741270 */
[----:B------:R-:W-:Y:S01]  /*12c30*/  IMAD.X R7, R5, 0x1, R41, P3 ;  /* 0x0000000105077824 */ /* 0x000fe200018e0629 */
[----:B--2---:R-:W-:-:S02]  /*12c40*/  SHF.R.S32.HI R21, RZ, 0x8, R4 ;  /* 0x00000008ff157819 */ /* 0x004fc40000011404 */
[C---:B------:R-:W-:Y:S01]  /*12c50*/  IADD3 R4, P4, PT, R43.reuse, R42, RZ ;  /* 0x0000002a2b047210 */ /* 0x040fe20007f9e0ff */
[----:B------:R-:W-:Y:S01]  /*12c60*/  VIADD R43, R43, UR6 ;  /* 0x000000062b2b7c36 */ /* 0x000fe20008000000 */
[----:B------:R-:W-:Y:S01]  /*12c70*/  PRMT R20, R23, 0x9910, RZ ;  /* 0x0000991017147816 */ /* 0x000fe200000000ff */
[----:B------:R2:W-:Y:S01]  /*12c80*/  @P0 STG.E.U8 desc[UR22][R6.64], R21 ;  /* 0x0000001506000986 */ /* 0x0005e2000c101116 */
[----:B------:R-:W-:Y:S01]  /*12c90*/  ISETP.LT.AND P0, PT, R48, UR14, !P6 ;  /* 0x0000000e30007c0c */ /* 0x000fe2000f701270 */
[----:B------:R-:W-:Y:S01]  /*12ca0*/  IMAD.X R5, R5, 0x1, R40, P4 ;  /* 0x0000000105057824 */ /* 0x000fe200020e0628 */
[----:B------:R-:W-:Y:S01]  /*12cb0*/  ISETP.LT.AND P6, PT, R46, UR14, !P6 ;  /* 0x0000000e2e007c0c */ /* 0x000fe2000f7c1270 */
[----:B0-----:R-:W-:Y:S01]  /*12cc0*/  VIADD R3, R49, 0x8 ;  /* 0x0000000831037836 */ /* 0x001fe20000000000 */
[----:B------:R-:W-:Y:S02]  /*12cd0*/  SHF.R.S32.HI R23, RZ, 0x8, R20 ;  /* 0x00000008ff177819 */ /* 0x000fe40000011414 */
[----:B------:R-:W-:-:S02]  /*12ce0*/  SHF.R.S32.HI R20, RZ, 0x1f, R43 ;  /* 0x0000001fff147819 */ /* 0x000fc4000001142b */
[----:B------:R-:W-:Y:S01]  /*12cf0*/  IADD3 R2, P4, PT, R43, R0, RZ ;  /* 0x000000002b027210 */ /* 0x000fe20007f9e0ff */
[----:B------:R0:W-:Y:S01]  /*12d00*/  @P2 STG.E.U8 desc[UR22][R4.64], R23 ;  /* 0x0000001704002986 */ /* 0x0001e2000c101116 */
[----:B------:R-:W-:Y:S01]  /*12d10*/  ISETP.GE.AND P2, PT, R3, UR15, PT ;  /* 0x0000000f03007c0c */ /* 0x000fe2000bf46270 */
[----:B--2---:R-:W-:Y:S01]  /*12d20*/  VIADD R21, R49, 0x9 ;  /* 0x0000000931157836 */ /* 0x004fe20000000000 */
[----:B------:R-:W-:Y:S01]  /*12d30*/  ISETP.GE.AND P3, PT, R22, UR15, PT ;  /* 0x0000000f16007c0c */ /* 0x000fe2000bf66270 */
[----:B------:R-:W-:Y:S01]  /*12d40*/  IMAD.X R3, R20, 0x1, R41, P4 ;  /* 0x0000000114037824 */ /* 0x000fe200020e0629 */
[C---:B------:R-:W-:Y:S01]  /*12d50*/  IADD3 R6, P4, PT, R43.reuse, R42, RZ ;  /* 0x0000002a2b067210 */ /* 0x040fe20007f9e0ff */
[----:B------:R-:W-:-:S03]  /*12d60*/  VIADD R43, R43, UR6 ;  /* 0x000000062b2b7c36 */ /* 0x000fc60008000000 */
[----:B------:R2:W-:Y:S01]  /*12d70*/  @P0 STG.E.U8 desc[UR22][R2.64], R9 ;  /* 0x0000000902000986 */ /* 0x0005e2000c101116 */
[----:B------:R-:W-:Y:S01]  /*12d80*/  ISETP.LT.AND P0, PT, R48, UR14, !P1 ;  /* 0x0000000e30007c0c */ /* 0x000fe2000cf01270 */
[----:B------:R-:W-:Y:S01]  /*12d90*/  IMAD.X R7, R20, 0x1, R40, P4 ;  /* 0x0000000114077824 */ /* 0x000fe200020e0628 */
[----:B------:R-:W-:Y:S02]  /*12da0*/  SHF.R.S32.HI R20, RZ, 0x1f, R43 ;  /* 0x0000001fff147819 */ /* 0x000fe4000001142b */
[----:B0-----:R-:W-:Y:S02]  /*12db0*/  IADD3 R4, P4, PT, R43, R0, RZ ;  /* 0x000000002b047210 */ /* 0x001fe40007f9e0ff */
[----:B------:R-:W-:Y:S01]  /*12dc0*/  ISETP.LT.AND P1, PT, R46, UR14, !P1 ;  /* 0x0000000e2e007c0c */ /* 0x000fe2000cf21270 */
[----:B------:R0:W-:Y:S01]  /*12dd0*/  @P6 STG.E.U8 desc[UR22][R6.64], R25 ;  /* 0x0000001906006986 */ /* 0x0001e2000c101116 */
[----:B------:R-:W-:Y:S01]  /*12de0*/  PRMT R23, R29, 0x9910, RZ ;  /* 0x000099101d177816 */ /* 0x000fe200000000ff */
[----:B------:R-:W-:Y:S01]  /*12df0*/  IMAD.X R5, R20, 0x1, R41, P4 ;  /* 0x0000000114057824 */ /* 0x000fe200020e0629 */
[----:B------:R-:W-:-:S02]  /*12e00*/  ISETP.GE.AND P4, PT, R21, UR15, PT ;  /* 0x0000000f15007c0c */ /* 0x000fc4000bf86270 */
[----:B--2---:R-:W-:Y:S02]  /*12e10*/  SHF.R.S32.HI R9, RZ, 0x8, R8 ;  /* 0x00000008ff097819 */ /* 0x004fe40000011408 */
[C---:B------:R-:W-:Y:S01]  /*12e20*/  IADD3 R2, P6, PT, R43.reuse, R42, RZ ;  /* 0x0000002a2b027210 */ /* 0x040fe20007fde0ff */
[----:B------:R-:W-:Y:S01]  /*12e30*/  VIADD R43, R43, UR6 ;  /* 0x000000062b2b7c36 */ /* 0x000fe20008000000 */
[----:B------:R-:W-:Y:S01]  /*12e40*/  PRMT R21, R25, 0x9910, RZ ;  /* 0x0000991019157816 */ /* 0x000fe200000000ff */
[----:B------:R2:W-:Y:S01]  /*12e50*/  @P0 STG.E.U8 desc[UR22][R4.64], R9 ;  /* 0x0000000904000986 */ /* 0x0005e2000c101116 */
[----:B------:R-:W-:Y:S01]  /*12e60*/  ISETP.LT.AND P0, PT, R48, UR14, !P5 ;  /* 0x0000000e30007c0c */ /* 0x000fe2000ef01270 */
[----:B------:R-:W-:Y:S01]  /*12e70*/  IMAD.X R3, R20, 0x1, R40, P6 ;  /* 0x0000000114037824 */ /* 0x000fe200030e0628 */
[----:B------:R-:W-:Y:S01]  /*12e80*/  SHF.R.S32.HI R21, RZ, 0x8, R21 ;  /* 0x00000008ff157819 */ /* 0x000fe20000011415 */
[C---:B0-----:R-:W-:Y:S01]  /*12e90*/  VIADD R7, R49.reuse, 0xa ;  /* 0x0000000a31077836 */ /* 0x041fe20000000000 */
[----:B------:R-:W-:Y:S01]  /*12ea0*/  SHF.R.S32.HI R8, RZ, 0x1f, R43 ;  /* 0x0000001fff087819 */ /* 0x000fe2000001142b */
[----:B------:R-:W-:Y:S01]  /*12eb0*/  VIADD R20, R49, 0xc ;  /* 0x0000000c31147836 */ /* 0x000fe20000000000 */
[----:B------:R-:W-:Y:S01]  /*12ec0*/  IADD3 R6, P6, PT, R43, R0, RZ ;  /* 0x000000002b067210 */ /* 0x000fe20007fde0ff */
[----:B------:R0:W-:Y:S01]  /*12ed0*/  @P1 STG.E.U8 desc[UR22][R2.64], R21 ;  /* 0x0000001502001986 */ /* 0x0001e2000c101116 */
[----:B------:R-:W-:-:S02]  /*12ee0*/  ISETP.GE.AND P1, PT, R7, UR15, PT ;  /* 0x0000000f07007c0c */ /* 0x000fc4000bf26270 */
[----:B------:R-:W-:Y:S01]  /*12ef0*/  ISETP.LT.AND P5, PT, R46, UR14, !P5 ;  /* 0x0000000e2e007c0c */ /* 0x000fe2000efa1270 */
[C---:B------:R-:W-:Y:S01]  /*12f00*/  IMAD.X R7, R8.reuse, 0x1, R41, P6 ;  /* 0x0000000108077824 */ /* 0x040fe200030e0629 */
[C---:B--2---:R-:W-:Y:S01]  /*12f10*/  IADD3 R4, P6, PT, R43.reuse, R42, RZ ;  /* 0x0000002a2b047210 */ /* 0x044fe20007fde0ff */
[----:B------:R-:W-:Y:S01]  /*12f20*/  VIADD R43, R43, UR6 ;  /* 0x000000062b2b7c36 */ /* 0x000fe20008000000 */
[----:B------:R-:W-:Y:S02]  /*12f30*/  PRMT R9, R11, 0x9910, RZ ;  /* 0x000099100b097816 */ /* 0x000fe400000000ff */
[----:B------:R2:W-:Y:S01]  /*12f40*/  @P0 STG.E.U8 desc[UR22][R6.64], R11 ;  /* 0x0000000b06000986 */ /* 0x0005e2000c101116 */
[----:B------:R-:W-:Y:S01]  /*12f50*/  IMAD.X R5, R8, 0x1, R40, P6 ;  /* 0x0000000108057824 */ /* 0x000fe200030e0628 */
[----:B------:R-:W-:Y:S02]  /*12f60*/  SHF.R.S32.HI R8, RZ, 0x1f, R43 ;  /* 0x0000001fff087819 */ /* 0x000fe4000001142b */
[----:B0-----:R-:W-:-:S02]  /*12f70*/  IADD3 R2, P6, PT, R43, R0, RZ ;  /* 0x000000002b027210 */ /* 0x001fc40007fde0ff */
[----:B------:R-:W-:Y:S01]  /*12f80*/  ISETP.LT.AND P0, PT, R48, UR14, !P3 ;  /* 0x0000000e30007c0c */ /* 0x000fe2000df01270 */
[----:B------:R0:W-:Y:S01]  /*12f90*/  @P5 STG.E.U8 desc[UR22][R4.64], R27 ;  /* 0x0000001b04005986 */ /* 0x0001e2000c101116 */
[----:B------:R-:W-:Y:S01]  /*12fa0*/  ISETP.LT.AND P3, PT, R46, UR14, !P3 ;  /* 0x0000000e2e007c0c */ /* 0x000fe2000df61270 */
[----:B------:R-:W-:Y:S01]  /*12fb0*/  IMAD.X R3, R8, 0x1, R41, P6 ;  /* 0x0000000108037824 */ /* 0x000fe200030e0629 */
[----:B------:R-:W-:Y:S02]  /*12fc0*/  SHF.R.S32.HI R9, RZ, 0x8, R9 ;  /* 0x00000008ff097819 */ /* 0x000fe40000011409 */
[C---:B--2---:R-:W-:Y:S01]  /*12fd0*/  IADD3 R6, P6, PT, R43.reuse, R42, RZ ;  /* 0x0000002a2b067210 */ /* 0x044fe20007fde0ff */
[----:B------:R-:W-:Y:S01]  /*12fe0*/  VIADD R43, R43, UR6 ;  /* 0x000000062b2b7c36 */ /* 0x000fe20008000000 */
[----:B------:R-:W-:Y:S02]  /*12ff0*/  PRMT R11, R27, 0x9910, RZ ;  /* 0x000099101b0b7816 */ /* 0x000fe400000000ff */
[----:B------:R-:W-:Y:S01]  /*13000*/  ISETP.GE.AND P5, PT, R10, UR15, PT ;  /* 0x0000000f0a007c0c */ /* 0x000fe2000bfa6270 */
[----:B------:R-:W-:Y:S01]  /*13010*/  IMAD.X R7, R8, 0x1, R40, P6 ;  /* 0x0000000108077824 */ /* 0x000fe200030e0628 */
[----:B------:R-:W-:Y:S01]  /*13020*/  SHF.R.S32.HI R11, RZ, 0x8, R11 ;  /* 0x00000008ff0b7819 */ /* 0x000fe2000001140b */
[----:B------:R2:W-:Y:S01]  /*13030*/  @P0 STG.E.U8 desc[UR22][R2.64], R9 ;  /* 0x0000000902000986 */ /* 0x0005e2000c101116 */
[----:B------:R-:W-:-:S02]  /*13040*/  ISETP.LT.AND P0, PT, R48, UR14, !P2 ;  /* 0x0000000e30007c0c */ /* 0x000fc4000d701270 */
[----:B------:R-:W-:Y:S01]  /*13050*/  SHF.R.S32.HI R10, RZ, 0x1f, R43 ;  /* 0x0000001fff0a7819 */ /* 0x000fe2000001142b */
[----:B------:R3:W-:Y:S01]  /*13060*/  @P3 STG.E.U8 desc[UR22][R6.64], R11 ;  /* 0x0000000b06003986 */ /* 0x0007e2000c101116 */
[C---:B0-----:R-:W-:Y:S02]  /*13070*/  IADD3 R4, P6, PT, R43.reuse, R0, RZ ;  /* 0x000000002b047210 */ /* 0x041fe40007fde0ff */
[C---:B------:R-:W-:Y:S01]  /*13080*/  IADD3 R8, P3, PT, R43.reuse, R42, RZ ;  /* 0x0000002a2b087210 */ /* 0x040fe20007f7e0ff */
[----:B------:R-:W-:Y:S01]  /*13090*/  VIADD R43, R43, UR6 ;  /* 0x000000062b2b7c36 */ /* 0x000fe20008000000 */
[----:B------:R-:W-:Y:S01]  /*130a0*/  ISETP.LT.AND P2, PT, R46, UR14, !P2 ;  /* 0x0000000e2e007c0c */ /* 0x000fe2000d741270 */
[C---:B------:R-:W-:Y:S01]  /*130b0*/  IMAD.X R5, R10.reuse, 0x1, R41, P6 ;  /* 0x000000010a057824 */ /* 0x040fe200030e0629 */
[----:B------:R-:W-:Y:S01]  /*130c0*/  PRMT R21, R13, 0x9910, RZ ;  /* 0x000099100d157816 */ /* 0x000fe200000000ff */
[----:B--2---:R-:W-:Y:S01]  /*130d0*/  IMAD.X R9, R10, 0x1, R40, P3 ;  /* 0x000000010a097824 */ /* 0x004fe200018e0628 */
[----:B------:R-:W-:-:S02]  /*130e0*/  IADD3 R2, P3, PT, R43, R0, RZ ;  /* 0x000000002b027210 */ /* 0x000fc40007f7e0ff */
[----:B------:R0:W-:Y:S01]  /*130f0*/  @P0 STG.E.U8 desc[UR22][R4.64], R13 ;  /* 0x0000000d04000986 */ /* 0x0001e2000c101116 */
[----:B---3--:R-:W-:Y:S01]  /*13100*/  SHF.R.S32.HI R6, RZ, 0x1f, R43 ;  /* 0x0000001fff067819 */ /* 0x008fe2000001142b */
[----:B------:R-:W-:Y:S01]  /*13110*/  VIADD R11, R43, UR6 ;  /* 0x000000062b0b7c36 */ /* 0x000fe20008000000 */
[----:B------:R-:W-:Y:S02]  /*13120*/  ISETP.LT.AND P0, PT, R48, UR14, !P4 ;  /* 0x0000000e30007c0c */ /* 0x000fe4000e701270 */
[----:B------:R-:W-:Y:S01]  /*13130*/  ISETP.LT.AND P4, PT, R46, UR14, !P4 ;  /* 0x0000000e2e007c0c */ /* 0x000fe2000e781270 */
[----:B------:R-:W-:Y:S01]  /*13140*/  IMAD.X R3, R6, 0x1, R41, P3 ;  /* 0x0000000106037824 */ /* 0x000fe200018e0629 */
[----:B------:R2:W-:Y:S01]  /*13150*/  @P2 STG.E.U8 desc[UR22][R8.64], R29 ;  /* 0x0000001d08002986 */ /* 0x0005e2000c101116 */
[----:B------:R-:W-:Y:S02]  /*13160*/  ISETP.LT.AND P2, PT, R48, UR14, !P1 ;  /* 0x0000000e30007c0c */ /* 0x000fe4000cf41270 */
[----:B------:R-:W-:-:S02]  /*13170*/  SHF.R.S32.HI R21, RZ, 0x8, R21 ;  /* 0x00000008ff157819 */ /* 0x000fc40000011415 */
[----:B0-----:R-:W-:Y:S01]  /*13180*/  IADD3 R4, P3, PT, R43, R42, RZ ;  /* 0x0000002a2b047210 */ /* 0x001fe20007f7e0ff */
[C---:B------:R-:W-:Y:S01]  /*13190*/  VIADD R13, R11.reuse, UR6 ;  /* 0x000000060b0d7c36 */ /* 0x040fe20008000000 */
[----:B------:R-:W-:Y:S02]  /*131a0*/  SHF.R.S32.HI R23, RZ, 0x8, R23 ;  /* 0x00000008ff177819 */ /* 0x000fe40000011417 */
[----:B------:R0:W-:Y:S01]  /*131b0*/  @P0 STG.E.U8 desc[UR22][R2.64], R21 ;  /* 0x0000001502000986 */ /* 0x0001e2000c101116 */
[----:B------:R-:W-:Y:S01]  /*131c0*/  IMAD.X R5, R6, 0x1, R40, P3 ;  /* 0x0000000106057824 */ /* 0x000fe200018e0628 */
[----:B------:R-:W-:Y:S01]  /*131d0*/  IADD3 R6, P3, PT, R11, R0, RZ ;  /* 0x000000000b067210 */ /* 0x000fe20007f7e0ff */
[----:B--2---:R-:W-:Y:S01]  /*131e0*/  VIADD R8, R49, 0xd ;  /* 0x0000000d31087836 */ /* 0x004fe20000000000 */
[----:B------:R-:W-:Y:S02]  /*131f0*/  SHF.R.S32.HI R9, RZ, 0x1f, R11 ;  /* 0x0000001fff097819 */ /* 0x000fe4000001140b */
[----:B------:R-:W-:Y:S01]  /*13200*/  @P4 STG.E.U8 desc[UR22][R4.64], R23 ;  /* 0x0000001704004986 */ /* 0x000fe2000c101116 */
[----:B------:R-:W-:-:S02]  /*13210*/  SHF.R.S32.HI R10, RZ, 0x1f, R13 ;  /* 0x0000001fff0a7819 */ /* 0x000fc4000001140d */
[----:B------:R-:W-:Y:S01]  /*13220*/  IMAD.X R7, R9, 0x1, R41, P3 ;  /* 0x0000000109077824 */ /* 0x000fe200018e0629 */
[----:B------:R-:W-:Y:S02]  /*13230*/  ISETP.GE.AND P0, PT, R8, UR15, PT ;  /* 0x0000000f08007c0c */ /* 0x000fe4000bf06270 */
[----:B------:R-:W-:Y:S02]  /*13240*/  ISETP.LT.AND P3, PT, R48, UR14, !P5 ;  /* 0x0000000e30007c0c */ /* 0x000fe4000ef61270 */
[----:B------:R2:W-:Y:S01]  /*13250*/  @P2 STG.E.U8 desc[UR22][R6.64], R15 ;  /* 0x0000000f06002986 */ /* 0x0005e2000c101116 */
[----:B------:R-:W-:Y:S02]  /*13260*/  ISETP.LT.AND P2, PT, R46, UR14, !P1 ;  /* 0x0000000e2e007c0c */ /* 0x000fe4000cf41270 */
[----:B------:R-:W-:Y:S01]  /*13270*/  IADD3 R8, P1, PT, R11, R42, RZ ;  /* 0x0000002a0b087210 */ /* 0x000fe20007f3e0ff */
[----:B------:R-:W-:Y:S01]  /*13280*/  IMAD.MOV.U32 R11, RZ, RZ, R14 ;  /* 0x000000ffff0b7224 */ /* 0x000fe200078e000e */
[----:B0-----:R-:W-:-:S02]  /*13290*/  IADD3 R2, P4, PT, R13, R0, RZ ;  /* 0x000000000d027210 */ /* 0x001fc40007f9e0ff */
[----:B------:R-:W-:Y:S01]  /*132a0*/  ISETP.GE.AND P6, PT, R20, UR15, PT ;  /* 0x0000000f14007c0c */ /* 0x000fe2000bfc6270 */
[--C-:B------:R-:W-:Y:S01]  /*132b0*/  IMAD.X R9, R9, 0x1, R40.reuse, P1 ;  /* 0x0000000109097824 */ /* 0x100fe200008e0628 */
[----:B------:R-:W-:Y:S01]  /*132c0*/  SHF.R.S32.HI R11, RZ, 0x8, R11 ;  /* 0x00000008ff0b7819 */ /* 0x000fe2000001140b */
[----:B------:R-:W-:Y:S01]  /*132d0*/  IMAD.X R3, R10, 0x1, R41, P4 ;  /* 0x000000010a037824 */ /* 0x000fe200020e0629 */
[----:B------:R-:W-:Y:S01]  /*132e0*/  ISETP.GE.AND P1, PT, R12, UR15, PT ;  /* 0x0000000f0c007c0c */ /* 0x000fe2000bf26270 */
[C---:B--2---:R-:W-:Y:S01]  /*132f0*/  VIADD R15, R13.reuse, UR6 ;  /* 0x000000060d0f7c36 */ /* 0x044fe20008000000 */
[----:B------:R-:W-:Y:S01]  /*13300*/  ISETP.LT.AND P5, PT, R46, UR14, !P5 ;  /* 0x0000000e2e007c0c */ /* 0x000fe2000efa1270 */
[----:B------:R0:W-:Y:S01]  /*13310*/  @P2 STG.E.U8 desc[UR22][R8.64], R31 ;  /* 0x0000001f08002986 */ /* 0x0001e2000c101116 */
[----:B------:R-:W-:Y:S01]  /*13320*/  IADD3 R4, P2, PT, R13, R42, RZ ;  /* 0x0000002a0d047210 */ /* 0x000fe20007f5e0ff */
[----:B------:R-:W-:Y:S01]  /*13330*/  VIADD R7, R49, 0xf ;  /* 0x0000000f31077836 */ /* 0x000fe20000000000 */
[----:B------:R-:W-:Y:S01]  /*13340*/  SHF.R.S32.HI R12, RZ, 0x1f, R15 ;  /* 0x0000001fff0c7819 */ /* 0x000fe2000001140f */
[----:B------:R2:W-:Y:S01]  /*13350*/  @P3 STG.E.U8 desc[UR22][R2.64], R11 ;  /* 0x0000000b02003986 */ /* 0x0005e2000c101116 */
[----:B------:R-:W-:Y:S01]  /*13360*/  IADD3 R6, P4, PT, R15, R0, RZ ;  /* 0x000000000f067210 */ /* 0x000fe20007f9e0ff */
[----:B------:R-:W-:Y:S01]  /*13370*/  IMAD.X R5, R10, 0x1, R40, P2 ;  /* 0x000000010a057824 */ /* 0x000fe200010e0628 */
[----:B------:R-:W-:-:S02]  /*13380*/  ISETP.LT.AND P3, PT, R48, UR14, !P6 ;  /* 0x0000000e30007c0c */ /* 0x000fc4000f761270 */
[----:B------:R-:W-:Y:S01]  /*13390*/  ISETP.GE.AND P2, PT, R7, UR15, PT ;  /* 0x0000000f07007c0c */ /* 0x000fe2000bf46270 */
[----:B------:R-:W-:Y:S01]  /*133a0*/  IMAD.X R7, R12, 0x1, R41, P4 ;  /* 0x000000010c077824 */ /* 0x000fe200020e0629 */
[----:B------:R-:W-:Y:S01]  /*133b0*/  PRMT R21, R31, 0x9910, RZ ;  /* 0x000099101f157816 */ /* 0x000fe200000000ff */
[C---:B0-----:R-:W-:Y:S01]  /*133c0*/  VIADD R9, R15.reuse, UR6 ;  /* 0x000000060f097c36 */ /* 0x041fe20008000000 */
[-C--:B------:R-:W-:Y:S02]  /*133d0*/  IADD3 R10, P4, PT, R15, R42.reuse, RZ ;  /* 0x0000002a0f0a7210 */ /* 0x080fe40007f9e0ff */
[----:B------:R-:W-:Y:S01]  /*133e0*/  SHF.R.S32.HI R21, RZ, 0x8, R21 ;  /* 0x00000008ff157819 */ /* 0x000fe20000011415 */
[C---:B------:R-:W-:Y:S01]  /*133f0*/  VIADD R13, R9.reuse, UR6 ;  /* 0x00000006090d7c36 */ /* 0x040fe20008000000 */
[----:B------:R-:W-:Y:S01]  /*13400*/  ISETP.LT.AND P6, PT, R46, UR14, !P6 ;  /* 0x0000000e2e007c0c */ /* 0x000fe2000f7c1270 */
[--C-:B--2---:R-:W-:Y:S01]  /*13410*/  IMAD.X R11, R12, 0x1, R40.reuse, P4 ;  /* 0x000000010c0b7824 */ /* 0x104fe200020e0628 */
[----:B------:R-:W-:Y:S01]  /*13420*/  SHF.R.S32.HI R12, RZ, 0x1f, R9 ;  /* 0x0000001fff0c7819 */ /* 0x000fe20000011409 */
[----:B------:R0:W-:Y:S01]  /*13430*/  @P5 STG.E.U8 desc[UR22][R4.64], R21 ;  /* 0x0000001504005986 */ /* 0x0001e2000c101116 */
[----:B------:R-:W-:Y:S01]  /*13440*/  IADD3 R8, P4, PT, R9, R42, RZ ;  /* 0x0000002a09087210 */ /* 0x000fe20007f9e0ff */
[----:B------:R-:W-:Y:S01]  /*13450*/  VIADD R43, R13, UR6 ;  /* 0x000000060d2b7c36 */ /* 0x000fe20008000000 */
[----:B------:R-:W-:Y:S01]  /*13460*/  ISETP.LT.AND P5, PT, R48, UR14, !P1 ;  /* 0x0000000e30007c0c */ /* 0x000fe2000cfa1270 */
[----:B------:R2:W-:Y:S01]  /*13470*/  @P3 STG.E.U8 desc[UR22][R6.64], R17 ;  /* 0x0000001106003986 */ /* 0x0005e2000c101116 */
[----:B------:R-:W-:Y:S01]  /*13480*/  IADD3 R2, P3, PT, R9, R0, RZ ;  /* 0x0000000009027210 */ /* 0x000fe20007f7e0ff */
[----:B------:R-:W-:Y:S01]  /*13490*/  IMAD.X R9, R12, 0x1, R40, P4 ;  /* 0x000000010c097824 */ /* 0x000fe200020e0628 */
[----:B------:R-:W-:-:S02]  /*134a0*/  ISETP.LT.AND P1, PT, R46, UR14, !P1 ;  /* 0x0000000e2e007c0c */ /* 0x000fc4000cf21270 */
[----:B------:R-:W-:Y:S01]  /*134b0*/  PRMT R15, R33, 0x9910, RZ ;  /* 0x00009910210f7816 */ /* 0x000fe200000000ff */
[----:B------:R3:W-:Y:S01]  /*134c0*/  @P6 STG.E.U8 desc[UR22][R10.64], R33 ;  /* 0x000000210a006986 */ /* 0x0007e2000c101116 */
[----:B------:R-:W-:Y:S01]  /*134d0*/  ISETP.LT.AND P6, PT, R48, UR14, !P0 ;  /* 0x0000000e30007c0c */ /* 0x000fe2000c7c1270 */
[----:B------:R-:W-:Y:S01]  /*134e0*/  IMAD.X R3, R12, 0x1, R41, P3 ;  /* 0x000000010c037824 */ /* 0x000fe200018e0629 */
[----:B0-----:R-:W-:Y:S02]  /*134f0*/  SHF.R.S32.HI R5, RZ, 0x1f, R13 ;  /* 0x0000001fff057819 */ /* 0x001fe4000001140d */
[----:B------:R-:W-:Y:S02]  /*13500*/  ISETP.LT.AND P0, PT, R46, UR14, !P0 ;  /* 0x0000000e2e007c0c */ /* 0x000fe4000c701270 */
[----:B--2---:R-:W-:Y:S02]  /*13510*/  IADD3 R6, P4, PT, R13, R0, RZ ;  /* 0x000000000d067210 */ /* 0x004fe40007f9e0ff */
[----:B------:R-:W-:-:S02]  /*13520*/  SHF.R.S32.HI R12, RZ, 0x1f, R43 ;  /* 0x0000001fff0c7819 */ /* 0x000fc4000001142b */
[----:B------:R-:W-:Y:S01]  /*13530*/  ISETP.LT.AND P3, PT, R48, UR14, !P2 ;  /* 0x0000000e30007c0c */ /* 0x000fe2000d761270 */
[----:B------:R-:W-:Y:S01]  /*13540*/  IMAD.X R7, R5, 0x1, R41, P4 ;  /* 0x0000000105077824 */ /* 0x000fe200020e0629 */
[----:B------:R-:W-:Y:S02]  /*13550*/  IADD3 R4, P4, PT, R13, R42, RZ ;  /* 0x0000002a0d047210 */ /* 0x000fe40007f9e0ff */
[----:B------:R-:W-:Y:S02]  /*13560*/  PRMT R13, R17, 0x9910, RZ ;  /* 0x00009910110d7816 */ /* 0x000fe400000000ff */
[----:B------:R-:W-:Y:S01]  /*13570*/  ISETP.LT.AND P2, PT, R46, UR14, !P2 ;  /* 0x0000000e2e007c0c */ /* 0x000fe2000d741270 */
[----:B------:R-:W-:Y:S01]  /*13580*/  IMAD.X R5, R5, 0x1, R40, P4 ;  /* 0x0000000105057824 */ /* 0x000fe200020e0628 */
[----:B---3--:R-:W-:Y:S02]  /*13590*/  IADD3 R10, P4, PT, R43, R0, RZ ;  /* 0x000000002b0a7210 */ /* 0x008fe40007f9e0ff */
[----:B------:R-:W-:-:S02]  /*135a0*/  SHF.R.S32.HI R13, RZ, 0x8, R13 ;  /* 0x00000008ff0d7819 */ /* 0x000fc4000001140d */
[----:B------:R-:W-:Y:S01]  /*135b0*/  PRMT R17, R19, 0x9910, RZ ;  /* 0x0000991013117816 */ /* 0x000fe200000000ff */
[C---:B------:R-:W-:Y:S01]  /*135c0*/  IMAD.X R11, R12.reuse, 0x1, R41, P4 ;  /* 0x000000010c0b7824 */ /* 0x040fe200020e0629 */
[----:B------:R-:W-:Y:S01]  /*135d0*/  IADD3 R42, P4, PT, R43, R42, RZ ;  /* 0x0000002a2b2a7210 */ /* 0x000fe20007f9e0ff */
[----:B------:R0:W-:Y:S01]  /*135e0*/  @P6 STG.E.U8 desc[UR22][R2.64], R13 ;  /* 0x0000000d02006986 */ /* 0x0001e2000c101116 */
[----:B------:R-:W-:Y:S02]  /*135f0*/  SHF.R.S32.HI R15, RZ, 0x8, R15 ;  /* 0x00000008ff0f7819 */ /* 0x000fe4000001140f */
[----:B------:R-:W-:Y:S01]  /*13600*/  PRMT R21, R35, 0x9910, RZ ;  /* 0x0000991023157816 */ /* 0x000fe200000000ff */
[----:B------:R-:W-:Y:S01]  /*13610*/  IMAD.X R43, R12, 0x1, R40, P4 ;  /* 0x000000010c2b7824 */ /* 0x000fe200020e0628 */
[----:B------:R-:W-:Y:S01]  /*13620*/  SHF.R.S32.HI R17, RZ, 0x8, R17 ;  /* 0x00000008ff117819 */ /* 0x000fe20000011411 */
[----:B------:R0:W-:Y:S01]  /*13630*/  @P0 STG.E.U8 desc[UR22][R8.64], R15 ;  /* 0x0000000f08000986 */ /* 0x0001e2000c101116 */
[----:B------:R-:W-:-:S03]  /*13640*/  SHF.R.S32.HI R21, RZ, 0x8, R21 ;  /* 0x00000008ff157819 */ /* 0x000fc60000011415 */
[----:B------:R0:W-:Y:S04]  /*13650*/  @P5 STG.E.U8 desc[UR22][R6.64], R19 ;  /* 0x0000001306005986 */ /* 0x0001e8000c101116 */
[----:B------:R0:W-:Y:S04]  /*13660*/  @P1 STG.E.U8 desc[UR22][R4.64], R35 ;  /* 0x0000002304001986 */ /* 0x0001e8000c101116 */
[----:B------:R0:W-:Y:S04]  /*13670*/  @P3 STG.E.U8 desc[UR22][R10.64], R17 ;  /* 0x000000110a003986 */ /* 0x0001e8000c101116 */
[----:B------:R0:W-:Y:S01]  /*13680*/  @P2 STG.E.U8 desc[UR22][R42.64], R21 ;  /* 0x000000152a002986 */ /* 0x0001e2000c101116 */
[----:B-1----:R-:W-:Y:S06]  /*13690*/  BAR.SYNC.DEFER_BLOCKING 0x0 ;  /* 0x0000000000007b1d */ /* 0x002fec0000010000 */
[----:B------:R-:W-:Y:S05]  /*136a0*/  BRA.U UP0, `(.L_x_13) ;  /* 0x00000001009c7547 */ /* 0x000fea000b800000 */
[----:B------:R-:W1:Y:S01]  /*136b0*/  S2UR UR5, SR_CgaCtaId ;  /* 0x00000000000579c3 */ /* 0x000e620000008800 */
[----:B------:R-:W-:Y:S01]  /*136c0*/  NOP ;  /* 0x0000000000007918 */ /* 0x000fe20000000000 */
[----:B------:R-:W-:Y:S01]  /*136d0*/  UMOV UR4, 0x50 ;  /* 0x0000005000047882 */ /* 0x000fe20000000000 */
[----:B------:R-:W-:Y:S02]  /*136e0*/  IMAD.U32 R0, RZ, RZ, UR8 ;  /* 0x00000008ff007e24 */ /* 0x000fe4000f8e00ff */
[----:B0-----:R-:W-:-:S03]  /*136f0*/  IMAD.MOV.U32 R3, RZ, RZ, 0x1 ;  /* 0x00000001ff037424 */ /* 0x001fc600078e00ff */
[----:B------:R-:W-:-:S04]  /*13700*/  LOP3.LUT R0, R0, 0xffff, RZ, 0xc0, !PT ;  /* 0x0000ffff00007812 */ /* 0x000fc800078ec0ff */
[----:B------:R-:W-:-:S05]  /*13710*/  SHF.R.U32.HI R0, RZ, 0x5, R0 ;  /* 0x00000005ff007819 */ /* 0x000fca0000011600 */
[----:B------:R-:W-:Y:S01]  /*13720*/  VIADD R2, R0, 0x10 ;  /* 0x0000001000027836 */ /* 0x000fe20000000000 */
[----:B------:R-:W-:Y:S01]  /*13730*/  SHF.L.U32 R0, R3, R0, RZ ;  /* 0x0000000003007219 */ /* 0x000fe200000006ff */
[----:B-1----:R-:W-:-:S03]  /*13740*/  ULEA UR6, UR5, UR4, 0x18 ;  /* 0x0000000405067291 */ /* 0x002fc6000f8ec0ff */
[----:B------:R-:W-:-:S04]  /*13750*/  SHF.L.U32 R3, R3, R2, RZ ;  /* 0x0000000203037219 */ /* 0x000fc800000006ff */
[----:B------:R-:W-:Y:S02]  /*13760*/  LOP3.LUT R0, R3, R0, RZ, 0xfc, !PT ;  /* 0x0000000003007212 */ /* 0x000fe400078efcff */
[----:B------:R-:W0:Y:S02]  /*13770*/  LDS R5, [UR6] ;  /* 0x00000006ff057984 */ /* 0x000e240008000800 */
[C---:B------:R-:W-:Y:S02]  /*13780*/  LOP3.LUT R2, R0.reuse, 0xffff, RZ, 0xc0, !PT ;  /* 0x0000ffff00027812 */ /* 0x040fe400078ec0ff */
[----:B0-----:R-:W-:-:S04]  /*13790*/  LOP3.LUT R3, R0, 0xffff, R5, 0x80, !PT ;  /* 0x0000ffff00037812 */ /* 0x001fc800078e8005 */
[----:B------:R-:W-:-:S13]  /*137a0*/  ISETP.NE.AND P0, PT, R3, R2, PT ;  /* 0x000000020300720c */ /* 0x000fda0003f05270 */
[----:B------:R-:W-:Y:S05]  /*137b0*/  @P0 BRA `(.L_x_14) ;  /* 0x0000000000500947 */ /* 0x000fea0003800000 */
[----:B------:R-:W-:Y:S02]  /*137c0*/  SHF.R.U32.HI R5, RZ, 0x10, R5 ;  /* 0x00000010ff057819 */ /* 0x000fe40000011605 */
[----:B------:R-:W-:-:S04]  /*137d0*/  SHF.R.U32.HI R2, RZ, 0x10, R0 ;  /* 0x00000010ff027819 */ /* 0x000fc80000011600 */
[----:B------:R-:W-:-:S04]  /*137e0*/  LOP3.LUT R5, R5, R2, RZ, 0xc0, !PT ;  /* 0x0000000205057212 */ /* 0x000fc800078ec0ff */
[----:B------:R-:W-:-:S13]  /*137f0*/  ISETP.NE.AND P0, PT, R5, R2, PT ;  /* 0x000000020500720c */ /* 0x000fda0003f05270 */
[----:B------:R-:W-:Y:S05]  /*13800*/  @P0 BRA `(.L_x_15) ;  /* 0x0000000000300947 */ /* 0x000fea0003800000 */
[----:B------:R-:W-:Y:S01]  /*13810*/  R2UR UR4, R0 ;  /* 0x00000000000472ca */ /* 0x000fe200000e0000 */
[----:B------:R-:W-:Y:S01]  /*13820*/  VOTEU.ANY UR5, UPT, PT ;  /* 0x0000000000057886 */ /* 0x000fe200038e0100 */
[----:B------:R-:W0:Y:S01]  /*13830*/  S2R R0, SR_LANEID ;  /* 0x0000000000007919 */ /* 0x000e220000000000 */
[----:B------:R-:W-:-:S10]  /*13840*/  UFLO.U32 UR5, UR5 ;  /* 0x00000005000572bd */ /* 0x000fd400080e0000 */
[----:B------:R-:W-:-:S06]  /*13850*/  ULOP3.LUT UR4, URZ, UR4, URZ, 0x33, !UPT ;  /* 0x00000004ff047292 */ /* 0x000fcc000f8e33ff */
[----:B------:R-:W-:-:S04]  /*13860*/  IMAD.U32 R2, RZ, RZ, UR4 ;  /* 0x00000004ff027e24 */ /* 0x000fc8000f8e00ff */
[----:B------:R-:W1:Y:S02]  /*13870*/  REDUX UR7, R2 ;  /* 0x00000000020773c4 */ /* 0x000e640000000000 */
[----:B------:R2:W-:Y:S01]  /*13880*/  UTCATOMSWS.AND URZ, UR4 ;  /* 0x0000000400ff79e3 */ /* 0x0005e20008000000 */
[----:B0-----:R-:W-:Y:S01]  /*13890*/  ISETP.EQ.U32.AND P0, PT, R0, UR5, PT ;  /* 0x0000000500007c0c */ /* 0x001fe2000bf02070 */
[----:B-1----:R-:W-:-:S12]  /*138a0*/  IMAD.U32 R0, RZ, RZ, UR7 ;  /* 0x00000007ff007e24 */ /* 0x002fd8000f8e00ff */
[----:B------:R2:W-:Y:S01]  /*138b0*/  @P0 ATOMS.AND RZ, [UR6], R0 ;  /* 0x00000000ffff098c */ /* 0x0005e2000a800006 */
[----:B------:R-:W-:Y:S05]  /*138c0*/  BRA `(.L_x_13) ;  /* 0x0000000000147947 */ /* 0x000fea0003800000 */
.L_x_15:
[----:B------:R-:W-:-:S07]  /*138d0*/  MOV R2, 0x138f0 ;  /* 0x000138f000027802 */ /* 0x000fce0000000f00 */
[----:B------:R-:W-:Y:S05]  /*138e0*/  CALL.REL.NOINC `($__internal_0_$__cuda_sm10x_tcgen05_guardrail_trap_col_being_dealloced_not_returned_by_alloc) ;  /* 0x00000000002c7944 */ /* 0x000fea0003c00000 */
[----:B------:R-:W-:Y:S05]  /*138f0*/  BRA `(.L_x_13) ;  /* 0x0000000000087947 */ /* 0x000fea0003800000 */
.L_x_14:
[----:B------:R-:W-:-:S07]  /*13900*/  MOV R2, 0x13920 ;  /* 0x0001392000027802 */ /* 0x000fce0000000f00 */
[----:B------:R-:W-:Y:S05]  /*13910*/  CALL.REL.NOINC `($__internal_2_$__cuda_sm10x_tcgen05_guardrail_trap_unallocated_columns_being_dealloced) ;  /* 0x0000000000387944 */ /* 0x000fea0003c00000 */
.L_x_13:
[----:B------:R-:W-:Y:S01]  /*13920*/  NOP ;  /* 0x0000000000007918 */ /* 0x000fe20000000000 */
[----:B--2---:R-:W-:Y:S05]  /*13930*/  EXIT ;  /* 0x000000000000794d */ /* 0x004fea0003800000 */
.L_x_8:
[----:B------:R-:W1:Y:S02]  /*13940*/  SYNCS.PHASECHK.TRANS64.TRYWAIT P2, [UR11], R25 ;  /* 0x00000019ff0075a7 */ /* 0x000e64000804110b */
[----:B-1----:R-:W-:Y:S05]  /*13950*/  @!P2 BRA `(.L_x_8) ;  /* 0xfffffffc00f8a947 */ /* 0x002fea000383ffff */
[----:B------:R-:W-:Y:S05]  /*13960*/  BRA `(.L_x_16) ;  /* 0xffffff9000387947 */ /* 0x000fea000383ffff */
.L_x_12:
[----:B------:R-:W0:Y:S02]  /*13970*/  SYNCS.PHASECHK.TRANS64.TRYWAIT P1, [UR11], R2 ;  /* 0x00000002ff0075a7 */ /* 0x000e24000802110b */
[----:B0-----:R-:W-:Y:S05]  /*13980*/  @!P1 BRA `(.L_x_12) ;  /* 0xfffffffc00f89947 */ /* 0x001fea000383ffff */
[----:B------:R-:W-:Y:S05]  /*13990*/  BRA `(.L_x_11) ;  /* 0xffffffec00507947 */ /* 0x000fea000383ffff */
        .weak           $__internal_0_$__cuda_sm10x_tcgen05_guardrail_trap_col_being_dealloced_not_returned_by_alloc
        .type           $__internal_0_$__cuda_sm10x_tcgen05_guardrail_trap_col_being_dealloced_not_returned_by_alloc,@function
        .size           $__internal_0_$__cuda_sm10x_tcgen05_guardrail_trap_col_being_dealloced_not_returned_by_alloc,($__internal_1_$__cuda_sm10x_tcgen05_guardrail_trap_phase_invalid_during_alloc - $__internal_0_$__cuda_sm10x_tcgen05_guardrail_trap_col_being_dealloced_not_returned_by_alloc)
$__internal_0_$__cuda_sm10x_tcgen05_guardrail_trap_col_being_dealloced_not_returned_by_alloc:
[----:B------:R-:W-:Y:S05]  /*139a0*/  BPT.TRAP 0x1 ;  /* 0x000000040000795c */ /* 0x000fea0000300000 */
[----:B------:R-:W-:-:S04]  /*139b0*/  IMAD.MOV.U32 R3, RZ, RZ, 0x0 ;  /* 0x00000000ff037424 */ /* 0x000fc800078e00ff */
[----:B------:R-:W-:Y:S05]  /*139c0*/  RET.REL.NODEC R2 `(matmul_kernel) ;  /* 0xfffffec4028c7950 */ /* 0x000fea0003c3ffff */
        .weak           $__internal_1_$__cuda_sm10x_tcgen05_guardrail_trap_phase_invalid_during_alloc
        .type           $__internal_1_$__cuda_sm10x_tcgen05_guardrail_trap_phase_invalid_during_alloc,@function
        .size           $__internal_1_$__cuda_sm10x_tcgen05_guardrail_trap_phase_invalid_during_alloc,($__internal_2_$__cuda_sm10x_tcgen05_guardrail_trap_unallocated_columns_being_dealloced - $__internal_1_$__cuda_sm10x_tcgen05_guardrail_trap_phase_invalid_during_alloc)
$__internal_1_$__cuda_sm10x_tcgen05_guardrail_trap_phase_invalid_during_alloc:
[----:B------:R-:W-:Y:S05]  /*139d0*/  BPT.TRAP 0x1 ;  /* 0x000000040000795c */ /* 0x000fea0000300000 */
[----:B------:R-:W-:-:S04]  /*139e0*/  IMAD.MOV.U32 R3, RZ, RZ, 0x0 ;  /* 0x00000000ff037424 */ /* 0x000fc800078e00ff */
[----:B------:R-:W-:Y:S05]  /*139f0*/  RET.REL.NODEC R2 `(matmul_kernel) ;  /* 0xfffffec402807950 */ /* 0x000fea0003c3ffff */
        .weak           $__internal_2_$__cuda_sm10x_tcgen05_guardrail_trap_unallocated_columns_being_dealloced
        .type           $__internal_2_$__cuda_sm10x_tcgen05_guardrail_trap_unallocated_columns_being_dealloced,@function
        .size           $__internal_2_$__cuda_sm10x_tcgen05_guardrail_trap_unallocated_columns_being_dealloced,(.L_x_20 - $__internal_2_$__cuda_sm10x_tcgen05_guardrail_trap_unallocated_columns_being_dealloced)
$__internal_2_$__cuda_sm10x_tcgen05_guardrail_trap_unallocated_columns_being_dealloced:
[----:B------:R-:W-:Y:S05]  /*13a00*/  BPT.TRAP 0x1 ;  /* 0x000000040000795c */ /* 0x000fea0000300000 */
[----:B------:R-:W-:-:S04]  /*13a10*/  IMAD.MOV.U32 R3, RZ, RZ, 0x0 ;  /* 0x00000000ff037424 */ /* 0x000fc800078e00ff */
[----:B------:R-:W-:Y:S05]  /*13a20*/  RET.REL.NODEC R2 `(matmul_kernel) ;  /* 0xfffffec402747950 */ /* 0x000fea0003c3ffff */
.L_x_17:
[----:B------:R-:W-:-:S00]  /*13a30*/  BRA `(.L_x_17) ;  /* 0xfffffffc00fc7947 */ /* 0x000fc0000383ffff */
[----:B------:R-:W-:-:S00]  /*13a40*/  NOP ;  /* 0x0000000000007918 */ /* 0x000fc00000000000 */
        /* <DEDUP_REMOVED lines=11> */
.L_x_20:


//--------------------- .nv.shared.matmul_kernel  --------------------------
	.section	.nv.shared.matmul_kernel,"aw",@nobits
	.sectionflags	@""
	.align	16
	.zero		1024


//--------------------- .nv.shared.reserved.0     --------------------------
	.section	.nv.shared.reserved.0,"aw",@nobits
	.align	8
	.weak		__nv_reservedSMEM_offset_0_alias
	.size		__nv_reservedSMEM_offset_0_alias, 0, 64
	.other		__nv_reservedSMEM_offset_0_alias,@"STO_CUDA_RESERVED_SHARED STV_DEFAULT"
__nv_reservedSMEM_offset_0_alias:
	.zero		0
.nv.shared.reserved.0:
	.zero		64
	.weak		__nv_reservedSMEM_allocation_phase
	.type		__nv_reservedSMEM_allocation_phase,@object
	.size		__nv_reservedSMEM_allocation_phase,(.L_0 - __nv_reservedSMEM_allocation_phase)
__nv_reservedSMEM_allocation_phase:
	.zero		1
.L_0:
	.zero		7
	.weak		__nv_reservedSMEM_devtool_atexit_pc
	.type		__nv_reservedSMEM_devtool_atexit_pc,@object
	.size		__nv_reservedSMEM_devtool_atexit_pc,(__nv_reservedSMEM_allocation_mask - __nv_reservedSMEM_devtool_atexit_pc)
__nv_reservedSMEM_devtool_atexit_pc:
	.zero		8
	.weak		__nv_reservedSMEM_allocation_mask
	.type		__nv_reservedSMEM_allocation_mask,@object
	.size		__nv_reservedSMEM_allocation_mask,(.L_2 - __nv_reservedSMEM_allocation_mask)
__nv_reservedSMEM_allocation_mask:
	.zero		4
.L_2:


//--------------------- .nv.constant0.matmul_kernel --------------------------
	.section	.nv.constant0.matmul_kernel,"a",@progbits
	.sectionflags	@""
	.align	4
.nv.constant0.matmul_kernel:
	.zero		976


//--------------------- SYMBOLS --------------------------

	.type		.nv.reservedSmem.offset0,@object
	.size		.nv.reservedSmem.offset0,0x4
	.type		.nv.reservedSmem.cap,@object
	.size		.nv.reservedSmem.cap,0x4
